	.target	sm_103a

	.elftype	@"ET_EXEC"


//--------------------- .note.nv.tkinfo           --------------------------
	.section	.note.nv.tkinfo,"",@"SHT_NOTE"
	.sectionflags	@"SHF_NOTE_NV_TKINFO"
	.tkinfo
        /*0018*/ 	.word	0x00000002
        /*0030*/ 	.string	""
        /*0030*/ 	.string	"ptxas"
        /*0030*/ 	.string	"Cuda compilation tools, release 13.0, V13.0.88"
        /*0030*/ 	.string	"Build cuda_13.0.r13.0/compiler.36424714_0"
        /*0030*/ 	.string	"-arch sm_103a -m 64 "



//--------------------- .note.nv.cuinfo           --------------------------
	.section	.note.nv.cuinfo,"",@"SHT_NOTE"
	.sectionflags	@"SHF_NOTE_NV_CUINFO"
        /*0018*/ 	.short	0x0002
        /*001a*/ 	.short	0x0067
        /*001c*/ 	.short	0x0082
	.zero		2


//--------------------- .nv.info                  --------------------------
	.section	.nv.info,"",@"SHT_CUDA_INFO"
	.align	4


	//----- nvinfo : EIATTR_REGCOUNT
	.align		4
        /*0000*/ 	.byte	0x04, 0x2f
        /*0002*/ 	.short	(.L_47 - .L_46)
	.align		4
.L_46:
        /*0004*/ 	.word	index@(_ZN2at6native29vectorized_elementwise_kernelILi8EZZZNS0_16tanh_kernel_cudaERNS_18TensorIteratorBaseEENKUlvE_clEvENKUlvE_clEvEUlN3c107complexIdEEE_St5arrayIPcLm2EEEEviT0_T1_)
        /*0008*/ 	.word	0x00000004


	//----- nvinfo : EIATTR_FRAME_SIZE
	.align		4
.L_47:
        /*000c*/ 	.byte	0x04, 0x11
        /*000e*/ 	.short	(.L_49 - .L_48)
	.align		4
.L_48:
        /*0010*/ 	.word	index@(_ZN2at6native29vectorized_elementwise_kernelILi8EZZZNS0_16tanh_kernel_cudaERNS_18TensorIteratorBaseEENKUlvE_clEvENKUlvE_clEvEUlN3c107complexIdEEE_St5arrayIPcLm2EEEEviT0_T1_)
        /*0014*/ 	.word	0x00000000


	//----- nvinfo : EIATTR_REGCOUNT
	.align		4
.L_49:
        /*0018*/ 	.byte	0x04, 0x2f
        /*001a*/ 	.short	(.L_51 - .L_50)
	.align		4
.L_50:
        /*001c*/ 	.word	index@(_ZN2at6native29vectorized_elementwise_kernelILi4EZZZNS0_16tanh_kernel_cudaERNS_18TensorIteratorBaseEENKUlvE_clEvENKUlvE_clEvEUlN3c107complexIdEEE_St5arrayIPcLm2EEEEviT0_T1_)
        /*0020*/ 	.word	0x00000046


	//----- nvinfo : EIATTR_FRAME_SIZE
	.align		4
.L_51:
        /*0024*/ 	.byte	0x04, 0x11
        /*0026*/ 	.short	(.L_53 - .L_52)
	.align		4
.L_52:
        /*0028*/ 	.word	index@($_ZN2at6native29vectorized_elementwise_kernelILi4EZZZNS0_16tanh_kernel_cudaERNS_18TensorIteratorBaseEENKUlvE_clEvENKUlvE_clEvEUlN3c107complexIdEEE_St5arrayIPcLm2EEEEviT0_T1_$__internal_trig_reduction_slowpathd)
        /*002c*/ 	.word	0x00000028


	//----- nvinfo : EIATTR_FRAME_SIZE
	.align		4
.L_53:
        /*0030*/ 	.byte	0x04, 0x11
        /*0032*/ 	.short	(.L_55 - .L_54)
	.align		4
.L_54:
        /*0034*/ 	.word	index@($__internal_11_$__cuda_sm20_dsqrt_rn_f64_mediumpath_v1)
        /*0038*/ 	.word	0x00000028


	//----- nvinfo : EIATTR_FRAME_SIZE
	.align		4
.L_55:
        /*003c*/ 	.byte	0x04, 0x11
        /*003e*/ 	.short	(.L_57 - .L_56)
	.align		4
.L_56:
        /*0040*/ 	.word	index@($__internal_10_$__cuda_sm20_div_rn_f64_full)
        /*0044*/ 	.word	0x00000028


	//----- nvinfo : EIATTR_FRAME_SIZE
	.align		4
.L_57:
        /*0048*/ 	.byte	0x04, 0x11
        /*004a*/ 	.short	(.L_59 - .L_58)
	.align		4
.L_58:
        /*004c*/ 	.word	index@(_ZN2at6native29vectorized_elementwise_kernelILi4EZZZNS0_16tanh_kernel_cudaERNS_18TensorIteratorBaseEENKUlvE_clEvENKUlvE_clEvEUlN3c107complexIdEEE_St5arrayIPcLm2EEEEviT0_T1_)
        /*0050*/ 	.word	0x00000028


	//----- nvinfo : EIATTR_REGCOUNT
	.align		4
.L_59:
        /*0054*/ 	.byte	0x04, 0x2f
        /*0056*/ 	.short	(.L_61 - .L_60)
	.align		4
.L_60:
        /*0058*/ 	.word	index@(_ZN2at6native29vectorized_elementwise_kernelILi2EZZZNS0_16tanh_kernel_cudaERNS_18TensorIteratorBaseEENKUlvE_clEvENKUlvE_clEvEUlN3c107complexIdEEE_St5arrayIPcLm2EEEEviT0_T1_)
        /*005c*/ 	.word	0x00000046


	//----- nvinfo : EIATTR_FRAME_SIZE
	.align		4
.L_61:
        /*0060*/ 	.byte	0x04, 0x11
        /*0062*/ 	.short	(.L_63 - .L_62)
	.align		4
.L_62:
        /*0064*/ 	.word	index@($_ZN2at6native29vectorized_elementwise_kernelILi2EZZZNS0_16tanh_kernel_cudaERNS_18TensorIteratorBaseEENKUlvE_clEvENKUlvE_clEvEUlN3c107complexIdEEE_St5arrayIPcLm2EEEEviT0_T1_$__internal_trig_reduction_slowpathd)
        /*0068*/ 	.word	0x00000028


	//----- nvinfo : EIATTR_FRAME_SIZE
	.align		4
.L_63:
        /*006c*/ 	.byte	0x04, 0x11
        /*006e*/ 	.short	(.L_65 - .L_64)
	.align		4
.L_64:
        /*0070*/ 	.word	index@($__internal_9_$__cuda_sm20_dsqrt_rn_f64_mediumpath_v1)
        /*0074*/ 	.word	0x00000028


	//----- nvinfo : EIATTR_FRAME_SIZE
	.align		4
.L_65:
        /*0078*/ 	.byte	0x04, 0x11
        /*007a*/ 	.short	(.L_67 - .L_66)
	.align		4
.L_66:
        /*007c*/ 	.word	index@($__internal_8_$__cuda_sm20_div_rn_f64_full)
        /*0080*/ 	.word	0x00000028


	//----- nvinfo : EIATTR_FRAME_SIZE
	.align		4
.L_67:
        /*0084*/ 	.byte	0x04, 0x11
        /*0086*/ 	.short	(.L_69 - .L_68)
	.align		4
.L_68:
        /*0088*/ 	.word	index@(_ZN2at6native29vectorized_elementwise_kernelILi2EZZZNS0_16tanh_kernel_cudaERNS_18TensorIteratorBaseEENKUlvE_clEvENKUlvE_clEvEUlN3c107complexIdEEE_St5arrayIPcLm2EEEEviT0_T1_)
        /*008c*/ 	.word	0x00000028


	//----- nvinfo : EIATTR_REGCOUNT
	.align		4
.L_69:
        /*0090*/ 	.byte	0x04, 0x2f
        /*0092*/ 	.short	(.L_71 - .L_70)
	.align		4
.L_70:
        /*0094*/ 	.word	index@(_ZN2at6native27unrolled_elementwise_kernelIZZZNS0_16tanh_kernel_cudaERNS_18TensorIteratorBaseEENKUlvE_clEvENKUlvE_clEvEUlN3c107complexIdEEE_St5arrayIPcLm2EELi4E23TrivialOffsetCalculatorILi1EjESE_NS0_6memory15LoadWithoutCastENSF_16StoreWithoutCastEEEviT_T0_T2_T3_T4_T5_)
        /*0098*/ 	.word	0x00000036


	//----- nvinfo : EIATTR_FRAME_SIZE
	.align		4
.L_71:
        /*009c*/ 	.byte	0x04, 0x11
        /*009e*/ 	.short	(.L_73 - .L_72)
	.align		4
.L_72:
        /*00a0*/ 	.word	index@($_ZN2at6native27unrolled_elementwise_kernelIZZZNS0_16tanh_kernel_cudaERNS_18TensorIteratorBaseEENKUlvE_clEvENKUlvE_clEvEUlN3c107complexIdEEE_St5arrayIPcLm2EELi4E23TrivialOffsetCalculatorILi1EjESE_NS0_6memory15LoadWithoutCastENSF_16StoreWithoutCastEEEviT_T0_T2_T3_T4_T5_$__internal_trig_reduction_slowpathd)
        /*00a4*/ 	.word	0x00000028


	//----- nvinfo : EIATTR_FRAME_SIZE
	.align		4
.L_73:
        /*00a8*/ 	.byte	0x04, 0x11
        /*00aa*/ 	.short	(.L_75 - .L_74)
	.align		4
.L_74:
        /*00ac*/ 	.word	index@($__internal_7_$__cuda_sm20_dsqrt_rn_f64_mediumpath_v1)
        /*00b0*/ 	.word	0x00000028


	//----- nvinfo : EIATTR_FRAME_SIZE
	.align		4
.L_75:
        /*00b4*/ 	.byte	0x04, 0x11
        /*00b6*/ 	.short	(.L_77 - .L_76)
	.align		4
.L_76:
        /*00b8*/ 	.word	index@($__internal_6_$__cuda_sm20_div_rn_f64_full)
        /*00bc*/ 	.word	0x00000028


	//----- nvinfo : EIATTR_FRAME_SIZE
	.align		4
.L_77:
        /*00c0*/ 	.byte	0x04, 0x11
        /*00c2*/ 	.short	(.L_79 - .L_78)
	.align		4
.L_78:
        /*00c4*/ 	.word	index@(_ZN2at6native27unrolled_elementwise_kernelIZZZNS0_16tanh_kernel_cudaERNS_18TensorIteratorBaseEENKUlvE_clEvENKUlvE_clEvEUlN3c107complexIdEEE_St5arrayIPcLm2EELi4E23TrivialOffsetCalculatorILi1EjESE_NS0_6memory15LoadWithoutCastENSF_16StoreWithoutCastEEEviT_T0_T2_T3_T4_T5_)
        /*00c8*/ 	.word	0x00000028


	//----- nvinfo : EIATTR_REGCOUNT
	.align		4
.L_79:
        /*00cc*/ 	.byte	0x04, 0x2f
        /*00ce*/ 	.short	(.L_81 - .L_80)
	.align		4
.L_80:
        /*00d0*/ 	.word	index@(_ZN2at6native18elementwise_kernelILi128ELi2EZNS0_22gpu_kernel_impl_nocastIZZZNS0_16tanh_kernel_cudaERNS_18TensorIteratorBaseEENKUlvE_clEvENKUlvE_clEvEUlN3c107complexIdEEE_EEvS4_RKT_EUliE_EEviT1_)
        /*00d4*/ 	.word	0x0000002e


	//----- nvinfo : EIATTR_FRAME_SIZE
	.align		4
.L_81:
        /*00d8*/ 	.byte	0x04, 0x11
        /*00da*/ 	.short	(.L_83 - .L_82)
	.align		4
.L_82:
        /*00dc*/ 	.word	index@($_ZN2at6native18elementwise_kernelILi128ELi2EZNS0_22gpu_kernel_impl_nocastIZZZNS0_16tanh_kernel_cudaERNS_18TensorIteratorBaseEENKUlvE_clEvENKUlvE_clEvEUlN3c107complexIdEEE_EEvS4_RKT_EUliE_EEviT1_$__internal_trig_reduction_slowpathd)
        /*00e0*/ 	.word	0x00000028


	//----- nvinfo : EIATTR_FRAME_SIZE
	.align		4
.L_83:
        /*00e4*/ 	.byte	0x04, 0x11
        /*00e6*/ 	.short	(.L_85 - .L_84)
	.align		4
.L_84:
        /*00e8*/ 	.word	index@($__internal_5_$__cuda_sm20_dsqrt_rn_f64_mediumpath_v1)
        /*00ec*/ 	.word	0x00000028


	//----- nvinfo : EIATTR_FRAME_SIZE
	.align		4
.L_85:
        /*00f0*/ 	.byte	0x04, 0x11
        /*00f2*/ 	.short	(.L_87 - .L_86)
	.align		4
.L_86:
        /*00f4*/ 	.word	index@($__internal_4_$__cuda_sm20_div_rn_f64_full)
        /*00f8*/ 	.word	0x00000028


	//----- nvinfo : EIATTR_FRAME_SIZE
	.align		4
.L_87:
        /*00fc*/ 	.byte	0x04, 0x11
        /*00fe*/ 	.short	(.L_89 - .L_88)
	.align		4
.L_88:
        /*0100*/ 	.word	index@(_ZN2at6native18elementwise_kernelILi128ELi2EZNS0_22gpu_kernel_impl_nocastIZZZNS0_16tanh_kernel_cudaERNS_18TensorIteratorBaseEENKUlvE_clEvENKUlvE_clEvEUlN3c107complexIdEEE_EEvS4_RKT_EUliE_EEviT1_)
        /*0104*/ 	.word	0x00000028


	//----- nvinfo : EIATTR_REGCOUNT
	.align		4
.L_89:
        /*0108*/ 	.byte	0x04, 0x2f
        /*010a*/ 	.short	(.L_91 - .L_90)
	.align		4
.L_90:
        /*010c*/ 	.word	index@(_ZN2at6native27unrolled_elementwise_kernelIZZZNS0_16tanh_kernel_cudaERNS_18TensorIteratorBaseEENKUlvE_clEvENKUlvE_clEvEUlN3c107complexIdEEE_St5arrayIPcLm2EELi4E23TrivialOffsetCalculatorILi1EjESE_NS0_6memory12LoadWithCastILi1EEENSF_13StoreWithCastILi1EEEEEviT_T0_T2_T3_T4_T5_)
        /*0110*/ 	.word	0x0000002f


	//----- nvinfo : EIATTR_FRAME_SIZE
	.align		4
.L_91:
        /*0114*/ 	.byte	0x04, 0x11
        /*0116*/ 	.short	(.L_93 - .L_92)
	.align		4
.L_92:
        /*0118*/ 	.word	index@($_ZN2at6native27unrolled_elementwise_kernelIZZZNS0_16tanh_kernel_cudaERNS_18TensorIteratorBaseEENKUlvE_clEvENKUlvE_clEvEUlN3c107complexIdEEE_St5arrayIPcLm2EELi4E23TrivialOffsetCalculatorILi1EjESE_NS0_6memory12LoadWithCastILi1EEENSF_13StoreWithCastILi1EEEEEviT_T0_T2_T3_T4_T5_$__internal_trig_reduction_slowpathd)
        /*011c*/ 	.word	0x00000028


	//----- nvinfo : EIATTR_FRAME_SIZE
	.align		4
.L_93:
        /*0120*/ 	.byte	0x04, 0x11
        /*0122*/ 	.short	(.L_95 - .L_94)
	.align		4
.L_94:
        /*0124*/ 	.word	index@($__internal_3_$__cuda_sm20_dsqrt_rn_f64_mediumpath_v1)
        /*0128*/ 	.word	0x00000028


	//----- nvinfo : EIATTR_FRAME_SIZE
	.align		4
.L_95:
        /*012c*/ 	.byte	0x04, 0x11
        /*012e*/ 	.short	(.L_97 - .L_96)
	.align		4
.L_96:
        /*0130*/ 	.word	index@($__internal_2_$__cuda_sm20_div_rn_f64_full)
        /*0134*/ 	.word	0x00000028


	//----- nvinfo : EIATTR_FRAME_SIZE
	.align		4
.L_97:
        /*0138*/ 	.byte	0x04, 0x11
        /*013a*/ 	.short	(.L_99 - .L_98)
	.align		4
.L_98:
        /*013c*/ 	.word	index@(_ZN2at6native27unrolled_elementwise_kernelIZZZNS0_16tanh_kernel_cudaERNS_18TensorIteratorBaseEENKUlvE_clEvENKUlvE_clEvEUlN3c107complexIdEEE_St5arrayIPcLm2EELi4E23TrivialOffsetCalculatorILi1EjESE_NS0_6memory12LoadWithCastILi1EEENSF_13StoreWithCastILi1EEEEEviT_T0_T2_T3_T4_T5_)
        /*0140*/ 	.word	0x00000028


	//----- nvinfo : EIATTR_REGCOUNT
	.align		4
.L_99:
        /*0144*/ 	.byte	0x04, 0x2f
        /*0146*/ 	.short	(.L_101 - .L_100)
	.align		4
.L_100:
        /*0148*/ 	.word	index@(_ZN2at6native18elementwise_kernelILi128ELi4EZNS0_15gpu_kernel_implIZZZNS0_16tanh_kernel_cudaERNS_18TensorIteratorBaseEENKUlvE_clEvENKUlvE_clEvEUlN3c107complexIdEEE_EEvS4_RKT_EUliE_EEviT1_)
        /*014c*/ 	.word	0x0000002a


	//----- nvinfo : EIATTR_FRAME_SIZE
	.align		4
.L_101:
        /*0150*/ 	.byte	0x04, 0x11
        /*0152*/ 	.short	(.L_103 - .L_102)
	.align		4
.L_102:
        /*0154*/ 	.word	index@($_ZN2at6native18elementwise_kernelILi128ELi4EZNS0_15gpu_kernel_implIZZZNS0_16tanh_kernel_cudaERNS_18TensorIteratorBaseEENKUlvE_clEvENKUlvE_clEvEUlN3c107complexIdEEE_EEvS4_RKT_EUliE_EEviT1_$__internal_trig_reduction_slowpathd)
        /*0158*/ 	.word	0x00000028


	//----- nvinfo : EIATTR_FRAME_SIZE
	.align		4
.L_103:
        /*015c*/ 	.byte	0x04, 0x11
        /*015e*/ 	.short	(.L_105 - .L_104)
	.align		4
.L_104:
        /*0160*/ 	.word	index@($__internal_1_$__cuda_sm20_dsqrt_rn_f64_mediumpath_v1)
        /*0164*/ 	.word	0x00000028


	//----- nvinfo : EIATTR_FRAME_SIZE
	.align		4
.L_105:
        /*0168*/ 	.byte	0x04, 0x11
        /*016a*/ 	.short	(.L_107 - .L_106)
	.align		4
.L_106:
        /*016c*/ 	.word	index@($__internal_0_$__cuda_sm20_div_rn_f64_full)
        /*0170*/ 	.word	0x00000028


	//----- nvinfo : EIATTR_FRAME_SIZE
	.align		4
.L_107:
        /*0174*/ 	.byte	0x04, 0x11
        /*0176*/ 	.short	(.L_109 - .L_108)
	.align		4
.L_108:
        /*0178*/ 	.word	index@(_ZN2at6native18elementwise_kernelILi128ELi4EZNS0_15gpu_kernel_implIZZZNS0_16tanh_kernel_cudaERNS_18TensorIteratorBaseEENKUlvE_clEvENKUlvE_clEvEUlN3c107complexIdEEE_EEvS4_RKT_EUliE_EEviT1_)
        /*017c*/ 	.word	0x00000028


	//----- nvinfo : EIATTR_REGCOUNT
	.align		4
.L_109:
        /*0180*/ 	.byte	0x04, 0x2f
        /*0182*/ 	.short	(.L_111 - .L_110)
	.align		4
.L_110:
        /*0184*/ 	.word	index@(_ZN2at6native29vectorized_elementwise_kernelILi8EZZZNS0_16tanh_kernel_cudaERNS_18TensorIteratorBaseEENKUlvE_clEvENKUlvE0_clEvEUlN3c107complexIfEEE_St5arrayIPcLm2EEEEviT0_T1_)
        /*0188*/ 	.word	0x00000004


	//----- nvinfo : EIATTR_FRAME_SIZE
	.align		4
.L_111:
        /*018c*/ 	.byte	0x04, 0x11
        /*018e*/ 	.short	(.L_113 - .L_112)
	.align		4
.L_112:
        /*0190*/ 	.word	index@(_ZN2at6native29vectorized_elementwise_kernelILi8EZZZNS0_16tanh_kernel_cudaERNS_18TensorIteratorBaseEENKUlvE_clEvENKUlvE0_clEvEUlN3c107complexIfEEE_St5arrayIPcLm2EEEEviT0_T1_)
        /*0194*/ 	.word	0x00000000


	//----- nvinfo : EIATTR_REGCOUNT
	.align		4
.L_113:
        /*0198*/ 	.byte	0x04, 0x2f
        /*019a*/ 	.short	(.L_115 - .L_114)
	.align		4
.L_114:
        /*019c*/ 	.word	index@(_ZN2at6native29vectorized_elementwise_kernelILi4EZZZNS0_16tanh_kernel_cudaERNS_18TensorIteratorBaseEENKUlvE_clEvENKUlvE0_clEvEUlN3c107complexIfEEE_St5arrayIPcLm2EEEEviT0_T1_)
        /*01a0*/ 	.word	0x00000020


	//----- nvinfo : EIATTR_FRAME_SIZE
	.align		4
.L_115:
        /*01a4*/ 	.byte	0x04, 0x11
        /*01a6*/ 	.short	(.L_117 - .L_116)
	.align		4
.L_116:
        /*01a8*/ 	.word	index@(_ZN2at6native29vectorized_elementwise_kernelILi4EZZZNS0_16tanh_kernel_cudaERNS_18TensorIteratorBaseEENKUlvE_clEvENKUlvE0_clEvEUlN3c107complexIfEEE_St5arrayIPcLm2EEEEviT0_T1_)
        /*01ac*/ 	.word	0x00000000


	//----- nvinfo : EIATTR_REGCOUNT
	.align		4
.L_117:
        /*01b0*/ 	.byte	0x04, 0x2f
        /*01b2*/ 	.short	(.L_119 - .L_118)
	.align		4
.L_118:
        /*01b4*/ 	.word	index@(_ZN2at6native29vectorized_elementwise_kernelILi2EZZZNS0_16tanh_kernel_cudaERNS_18TensorIteratorBaseEENKUlvE_clEvENKUlvE0_clEvEUlN3c107complexIfEEE_St5arrayIPcLm2EEEEviT0_T1_)
        /*01b8*/ 	.word	0x00000020


	//----- nvinfo : EIATTR_FRAME_SIZE
	.align		4
.L_119:
        /*01bc*/ 	.byte	0x04, 0x11
        /*01be*/ 	.short	(.L_121 - .L_120)
	.align		4
.L_120:
        /*01c0*/ 	.word	index@(_ZN2at6native29vectorized_elementwise_kernelILi2EZZZNS0_16tanh_kernel_cudaERNS_18TensorIteratorBaseEENKUlvE_clEvENKUlvE0_clEvEUlN3c107complexIfEEE_St5arrayIPcLm2EEEEviT0_T1_)
        /*01c4*/ 	.word	0x00000000


	//----- nvinfo : EIATTR_REGCOUNT
	.align		4
.L_121:
        /*01c8*/ 	.byte	0x04, 0x2f
        /*01ca*/ 	.short	(.L_123 - .L_122)
	.align		4
.L_122:
        /*01cc*/ 	.word	index@(_ZN2at6native27unrolled_elementwise_kernelIZZZNS0_16tanh_kernel_cudaERNS_18TensorIteratorBaseEENKUlvE_clEvENKUlvE0_clEvEUlN3c107complexIfEEE_St5arrayIPcLm2EELi4E23TrivialOffsetCalculatorILi1EjESE_NS0_6memory15LoadWithoutCastENSF_16StoreWithoutCastEEEviT_T0_T2_T3_T4_T5_)
        /*01d0*/ 	.word	0x00000018


	//----- nvinfo : EIATTR_FRAME_SIZE
	.align		4
.L_123:
        /*01d4*/ 	.byte	0x04, 0x11
        /*01d6*/ 	.short	(.L_125 - .L_124)
	.align		4
.L_124:
        /*01d8*/ 	.word	index@(_ZN2at6native27unrolled_elementwise_kernelIZZZNS0_16tanh_kernel_cudaERNS_18TensorIteratorBaseEENKUlvE_clEvENKUlvE0_clEvEUlN3c107complexIfEEE_St5arrayIPcLm2EELi4E23TrivialOffsetCalculatorILi1EjESE_NS0_6memory15LoadWithoutCastENSF_16StoreWithoutCastEEEviT_T0_T2_T3_T4_T5_)
        /*01dc*/ 	.word	0x00000000


	//----- nvinfo : EIATTR_REGCOUNT
	.align		4
.L_125:
        /*01e0*/ 	.byte	0x04, 0x2f
        /*01e2*/ 	.short	(.L_127 - .L_126)
	.align		4
.L_126:
        /*01e4*/ 	.word	index@(_ZN2at6native18elementwise_kernelILi128ELi2EZNS0_22gpu_kernel_impl_nocastIZZZNS0_16tanh_kernel_cudaERNS_18TensorIteratorBaseEENKUlvE_clEvENKUlvE0_clEvEUlN3c107complexIfEEE_EEvS4_RKT_EUliE_EEviT1_)
        /*01e8*/ 	.word	0x00000014


	//----- nvinfo : EIATTR_FRAME_SIZE
	.align		4
.L_127:
        /*01ec*/ 	.byte	0x04, 0x11
        /*01ee*/ 	.short	(.L_129 - .L_128)
	.align		4
.L_128:
        /*01f0*/ 	.word	index@(_ZN2at6native18elementwise_kernelILi128ELi2EZNS0_22gpu_kernel_impl_nocastIZZZNS0_16tanh_kernel_cudaERNS_18TensorIteratorBaseEENKUlvE_clEvENKUlvE0_clEvEUlN3c107complexIfEEE_EEvS4_RKT_EUliE_EEviT1_)
        /*01f4*/ 	.word	0x00000000


	//----- nvinfo : EIATTR_REGCOUNT
	.align		4
.L_129:
        /*01f8*/ 	.byte	0x04, 0x2f
        /*01fa*/ 	.short	(.L_131 - .L_130)
	.align		4
.L_130:
        /*01fc*/ 	.word	index@(_ZN2at6native27unrolled_elementwise_kernelIZZZNS0_16tanh_kernel_cudaERNS_18TensorIteratorBaseEENKUlvE_clEvENKUlvE0_clEvEUlN3c107complexIfEEE_St5arrayIPcLm2EELi4E23TrivialOffsetCalculatorILi1EjESE_NS0_6memory12LoadWithCastILi1EEENSF_13StoreWithCastILi1EEEEEviT_T0_T2_T3_T4_T5_)
        /*0200*/ 	.word	0x00000020


	//----- nvinfo : EIATTR_FRAME_SIZE
	.align		4
.L_131:
        /*0204*/ 	.byte	0x04, 0x11
        /*0206*/ 	.short	(.L_133 - .L_132)
	.align		4
.L_132:
        /*0208*/ 	.word	index@(_ZN2at6native27unrolled_elementwise_kernelIZZZNS0_16tanh_kernel_cudaERNS_18TensorIteratorBaseEENKUlvE_clEvENKUlvE0_clEvEUlN3c107complexIfEEE_St5arrayIPcLm2EELi4E23TrivialOffsetCalculatorILi1EjESE_NS0_6memory12LoadWithCastILi1EEENSF_13StoreWithCastILi1EEEEEviT_T0_T2_T3_T4_T5_)
        /*020c*/ 	.word	0x00000000


	//----- nvinfo : EIATTR_REGCOUNT
	.align		4
.L_133:
        /*0210*/ 	.byte	0x04, 0x2f
        /*0212*/ 	.short	(.L_135 - .L_134)
	.align		4
.L_134:
        /*0214*/ 	.word	index@(_ZN2at6native18elementwise_kernelILi128ELi4EZNS0_15gpu_kernel_implIZZZNS0_16tanh_kernel_cudaERNS_18TensorIteratorBaseEENKUlvE_clEvENKUlvE0_clEvEUlN3c107complexIfEEE_EEvS4_RKT_EUliE_EEviT1_)
        /*0218*/ 	.word	0x00000018


	//----- nvinfo : EIATTR_FRAME_SIZE
	.align		4
.L_135:
        /*021c*/ 	.byte	0x04, 0x11
        /*021e*/ 	.short	(.L_137 - .L_136)
	.align		4
.L_136:
        /*0220*/ 	.word	index@(_ZN2at6native18elementwise_kernelILi128ELi4EZNS0_15gpu_kernel_implIZZZNS0_16tanh_kernel_cudaERNS_18TensorIteratorBaseEENKUlvE_clEvENKUlvE0_clEvEUlN3c107complexIfEEE_EEvS4_RKT_EUliE_EEviT1_)
        /*0224*/ 	.word	0x00000000


	//----- nvinfo : EIATTR_REGCOUNT
	.align		4
.L_137:
        /*0228*/ 	.byte	0x04, 0x2f
        /*022a*/ 	.short	(.L_139 - .L_138)
	.align		4
.L_138:
        /*022c*/ 	.word	index@(_ZN2at6native29vectorized_elementwise_kernelILi8EZZZNS0_16tanh_kernel_cudaERNS_18TensorIteratorBaseEENKUlvE_clEvENKUlvE1_clEvEUlN3c107complexINS6_4HalfEEEE_St5arrayIPcLm2EEEEviT0_T1_)
        /*0230*/ 	.word	0x00000004


	//----- nvinfo : EIATTR_FRAME_SIZE
	.align		4
.L_139:
        /*0234*/ 	.byte	0x04, 0x11
        /*0236*/ 	.short	(.L_141 - .L_140)
	.align		4
.L_140:
        /*0238*/ 	.word	index@(_ZN2at6native29vectorized_elementwise_kernelILi8EZZZNS0_16tanh_kernel_cudaERNS_18TensorIteratorBaseEENKUlvE_clEvENKUlvE1_clEvEUlN3c107complexINS6_4HalfEEEE_St5arrayIPcLm2EEEEviT0_T1_)
        /*023c*/ 	.word	0x00000000


	//----- nvinfo : EIATTR_REGCOUNT
	.align		4
.L_141:
        /*0240*/ 	.byte	0x04, 0x2f
        /*0242*/ 	.short	(.L_143 - .L_142)
	.align		4
.L_142:
        /*0244*/ 	.word	index@(_ZN2at6native29vectorized_elementwise_kernelILi4EZZZNS0_16tanh_kernel_cudaERNS_18TensorIteratorBaseEENKUlvE_clEvENKUlvE1_clEvEUlN3c107complexINS6_4HalfEEEE_St5arrayIPcLm2EEEEviT0_T1_)
        /*0248*/ 	.word	0x00000020


	//----- nvinfo : EIATTR_FRAME_SIZE
	.align		4
.L_143:
        /*024c*/ 	.byte	0x04, 0x11
        /*024e*/ 	.short	(.L_145 - .L_144)
	.align		4
.L_144:
        /*0250*/ 	.word	index@(_ZN2at6native29vectorized_elementwise_kernelILi4EZZZNS0_16tanh_kernel_cudaERNS_18TensorIteratorBaseEENKUlvE_clEvENKUlvE1_clEvEUlN3c107complexINS6_4HalfEEEE_St5arrayIPcLm2EEEEviT0_T1_)
        /*0254*/ 	.word	0x00000000


	//----- nvinfo : EIATTR_REGCOUNT
	.align		4
.L_145:
        /*0258*/ 	.byte	0x04, 0x2f
        /*025a*/ 	.short	(.L_147 - .L_146)
	.align		4
.L_146:
        /*025c*/ 	.word	index@(_ZN2at6native29vectorized_elementwise_kernelILi2EZZZNS0_16tanh_kernel_cudaERNS_18TensorIteratorBaseEENKUlvE_clEvENKUlvE1_clEvEUlN3c107complexINS6_4HalfEEEE_St5arrayIPcLm2EEEEviT0_T1_)
        /*0260*/ 	.word	0x00000020


	//----- nvinfo : EIATTR_FRAME_SIZE
	.align		4
.L_147:
        /*0264*/ 	.byte	0x04, 0x11
        /*0266*/ 	.short	(.L_149 - .L_148)
	.align		4
.L_148:
        /*0268*/ 	.word	index@(_ZN2at6native29vectorized_elementwise_kernelILi2EZZZNS0_16tanh_kernel_cudaERNS_18TensorIteratorBaseEENKUlvE_clEvENKUlvE1_clEvEUlN3c107complexINS6_4HalfEEEE_St5arrayIPcLm2EEEEviT0_T1_)
        /*026c*/ 	.word	0x00000000


	//----- nvinfo : EIATTR_REGCOUNT
	.align		4
.L_149:
        /*0270*/ 	.byte	0x04, 0x2f
        /*0272*/ 	.short	(.L_151 - .L_150)
	.align		4
.L_150:
        /*0274*/ 	.word	index@(_ZN2at6native27unrolled_elementwise_kernelIZZZNS0_16tanh_kernel_cudaERNS_18TensorIteratorBaseEENKUlvE_clEvENKUlvE1_clEvEUlN3c107complexINS6_4HalfEEEE_St5arrayIPcLm2EELi4E23TrivialOffsetCalculatorILi1EjESF_NS0_6memory15LoadWithoutCastENSG_16StoreWithoutCastEEEviT_T0_T2_T3_T4_T5_)
        /*0278*/ 	.word	0x00000017


	//----- nvinfo : EIATTR_FRAME_SIZE
	.align		4
.L_151:
        /*027c*/ 	.byte	0x04, 0x11
        /*027e*/ 	.short	(.L_153 - .L_152)
	.align		4
.L_152:
        /*0280*/ 	.word	index@(_ZN2at6native27unrolled_elementwise_kernelIZZZNS0_16tanh_kernel_cudaERNS_18TensorIteratorBaseEENKUlvE_clEvENKUlvE1_clEvEUlN3c107complexINS6_4HalfEEEE_St5arrayIPcLm2EELi4E23TrivialOffsetCalculatorILi1EjESF_NS0_6memory15LoadWithoutCastENSG_16StoreWithoutCastEEEviT_T0_T2_T3_T4_T5_)
        /*0284*/ 	.word	0x00000000


	//----- nvinfo : EIATTR_REGCOUNT
	.align		4
.L_153:
        /*0288*/ 	.byte	0x04, 0x2f
        /*028a*/ 	.short	(.L_155 - .L_154)
	.align		4
.L_154:
        /*028c*/ 	.word	index@(_ZN2at6native18elementwise_kernelILi128ELi2EZNS0_22gpu_kernel_impl_nocastIZZZNS0_16tanh_kernel_cudaERNS_18TensorIteratorBaseEENKUlvE_clEvENKUlvE1_clEvEUlN3c107complexINS7_4HalfEEEE_EEvS4_RKT_EUliE_EEviT1_)
        /*0290*/ 	.word	0x00000014


	//----- nvinfo : EIATTR_FRAME_SIZE
	.align		4
.L_155:
        /*0294*/ 	.byte	0x04, 0x11
        /*0296*/ 	.short	(.L_157 - .L_156)
	.align		4
.L_156:
        /*0298*/ 	.word	index@(_ZN2at6native18elementwise_kernelILi128ELi2EZNS0_22gpu_kernel_impl_nocastIZZZNS0_16tanh_kernel_cudaERNS_18TensorIteratorBaseEENKUlvE_clEvENKUlvE1_clEvEUlN3c107complexINS7_4HalfEEEE_EEvS4_RKT_EUliE_EEviT1_)
        /*029c*/ 	.word	0x00000000


	//----- nvinfo : EIATTR_REGCOUNT
	.align		4
.L_157:
        /*02a0*/ 	.byte	0x04, 0x2f
        /*02a2*/ 	.short	(.L_159 - .L_158)
	.align		4
.L_158:
        /*02a4*/ 	.word	index@(_ZN2at6native27unrolled_elementwise_kernelIZZZNS0_16tanh_kernel_cudaERNS_18TensorIteratorBaseEENKUlvE_clEvENKUlvE1_clEvEUlN3c107complexINS6_4HalfEEEE_St5arrayIPcLm2EELi4E23TrivialOffsetCalculatorILi1EjESF_NS0_6memory12LoadWithCastILi1EEENSG_13StoreWithCastILi1EEEEEviT_T0_T2_T3_T4_T5_)
        /*02a8*/ 	.word	0x0000001e


	//----- nvinfo : EIATTR_FRAME_SIZE
	.align		4
.L_159:
        /*02ac*/ 	.byte	0x04, 0x11
        /*02ae*/ 	.short	(.L_161 - .L_160)
	.align		4
.L_160:
        /*02b0*/ 	.word	index@(_ZN2at6native27unrolled_elementwise_kernelIZZZNS0_16tanh_kernel_cudaERNS_18TensorIteratorBaseEENKUlvE_clEvENKUlvE1_clEvEUlN3c107complexINS6_4HalfEEEE_St5arrayIPcLm2EELi4E23TrivialOffsetCalculatorILi1EjESF_NS0_6memory12LoadWithCastILi1EEENSG_13StoreWithCastILi1EEEEEviT_T0_T2_T3_T4_T5_)
        /*02b4*/ 	.word	0x00000000


	//----- nvinfo : EIATTR_REGCOUNT
	.align		4
.L_161:
        /*02b8*/ 	.byte	0x04, 0x2f
        /*02ba*/ 	.short	(.L_163 - .L_162)
	.align		4
.L_162:
        /*02bc*/ 	.word	index@(_ZN2at6native18elementwise_kernelILi128ELi4EZNS0_15gpu_kernel_implIZZZNS0_16tanh_kernel_cudaERNS_18TensorIteratorBaseEENKUlvE_clEvENKUlvE1_clEvEUlN3c107complexINS7_4HalfEEEE_EEvS4_RKT_EUliE_EEviT1_)
        /*02c0*/ 	.word	0x00000018


	//----- nvinfo : EIATTR_FRAME_SIZE
	.align		4
.L_163:
        /*02c4*/ 	.byte	0x04, 0x11
        /*02c6*/ 	.short	(.L_165 - .L_164)
	.align		4
.L_164:
        /*02c8*/ 	.word	index@(_ZN2at6native18elementwise_kernelILi128ELi4EZNS0_15gpu_kernel_implIZZZNS0_16tanh_kernel_cudaERNS_18TensorIteratorBaseEENKUlvE_clEvENKUlvE1_clEvEUlN3c107complexINS7_4HalfEEEE_EEvS4_RKT_EUliE_EEviT1_)
        /*02cc*/ 	.word	0x00000000


	//----- nvinfo : EIATTR_REGCOUNT
	.align		4
.L_165:
        /*02d0*/ 	.byte	0x04, 0x2f
        /*02d2*/ 	.short	(.L_167 - .L_166)
	.align		4
.L_166:
        /*02d4*/ 	.word	index@(_ZN2at6native29vectorized_elementwise_kernelILi8EZZZNS0_16tanh_kernel_cudaERNS_18TensorIteratorBaseEENKUlvE0_clEvENKUlvE_clEvEUldE_St5arrayIPcLm2EEEEviT0_T1_)
        /*02d8*/ 	.word	0x00000004


	//----- nvinfo : EIATTR_FRAME_SIZE
	.align		4
.L_167:
        /*02dc*/ 	.byte	0x04, 0x11
        /*02de*/ 	.short	(.L_169 - .L_168)
	.align		4
.L_168:
        /*02e0*/ 	.word	index@(_ZN2at6native29vectorized_elementwise_kernelILi8EZZZNS0_16tanh_kernel_cudaERNS_18TensorIteratorBaseEENKUlvE0_clEvENKUlvE_clEvEUldE_St5arrayIPcLm2EEEEviT0_T1_)
        /*02e4*/ 	.word	0x00000000


	//----- nvinfo : EIATTR_REGCOUNT
	.align		4
.L_169:
        /*02e8*/ 	.byte	0x04, 0x2f
        /*02ea*/ 	.short	(.L_171 - .L_170)
	.align		4
.L_170:
        /*02ec*/ 	.word	index@(_ZN2at6native29vectorized_elementwise_kernelILi4EZZZNS0_16tanh_kernel_cudaERNS_18TensorIteratorBaseEENKUlvE0_clEvENKUlvE_clEvEUldE_St5arrayIPcLm2EEEEviT0_T1_)
        /*02f0*/ 	.word	0x00000020


	//----- nvinfo : EIATTR_FRAME_SIZE
	.align		4
.L_171:
        /*02f4*/ 	.byte	0x04, 0x11
        /*02f6*/ 	.short	(.L_173 - .L_172)
	.align		4
.L_172:
        /*02f8*/ 	.word	index@(_ZN2at6native29vectorized_elementwise_kernelILi4EZZZNS0_16tanh_kernel_cudaERNS_18TensorIteratorBaseEENKUlvE0_clEvENKUlvE_clEvEUldE_St5arrayIPcLm2EEEEviT0_T1_)
        /*02fc*/ 	.word	0x00000000


	//----- nvinfo : EIATTR_REGCOUNT
	.align		4
.L_173:
        /*0300*/ 	.byte	0x04, 0x2f
        /*0302*/ 	.short	(.L_175 - .L_174)
	.align		4
.L_174:
        /*0304*/ 	.word	index@(_ZN2at6native29vectorized_elementwise_kernelILi2EZZZNS0_16tanh_kernel_cudaERNS_18TensorIteratorBaseEENKUlvE0_clEvENKUlvE_clEvEUldE_St5arrayIPcLm2EEEEviT0_T1_)
        /*0308*/ 	.word	0x00000020


	//----- nvinfo : EIATTR_FRAME_SIZE
	.align		4
.L_175:
        /*030c*/ 	.byte	0x04, 0x11
        /*030e*/ 	.short	(.L_177 - .L_176)
	.align		4
.L_176:
        /*0310*/ 	.word	index@(_ZN2at6native29vectorized_elementwise_kernelILi2EZZZNS0_16tanh_kernel_cudaERNS_18TensorIteratorBaseEENKUlvE0_clEvENKUlvE_clEvEUldE_St5arrayIPcLm2EEEEviT0_T1_)
        /*0314*/ 	.word	0x00000000


	//----- nvinfo : EIATTR_REGCOUNT
	.align		4
.L_177:
        /*0318*/ 	.byte	0x04, 0x2f
        /*031a*/ 	.short	(.L_179 - .L_178)
	.align		4
.L_178:
        /*031c*/ 	.word	index@(_ZN2at6native27unrolled_elementwise_kernelIZZZNS0_16tanh_kernel_cudaERNS_18TensorIteratorBaseEENKUlvE0_clEvENKUlvE_clEvEUldE_St5arrayIPcLm2EELi4E23TrivialOffsetCalculatorILi1EjESB_NS0_6memory15LoadWithoutCastENSC_16StoreWithoutCastEEEviT_T0_T2_T3_T4_T5_)
        /*0320*/ 	.word	0x0000001a


	//----- nvinfo : EIATTR_FRAME_SIZE
	.align		4
.L_179:
        /*0324*/ 	.byte	0x04, 0x11
        /*0326*/ 	.short	(.L_181 - .L_180)
	.align		4
.L_180:
        /*0328*/ 	.word	index@(_ZN2at6native27unrolled_elementwise_kernelIZZZNS0_16tanh_kernel_cudaERNS_18TensorIteratorBaseEENKUlvE0_clEvENKUlvE_clEvEUldE_St5arrayIPcLm2EELi4E23TrivialOffsetCalculatorILi1EjESB_NS0_6memory15LoadWithoutCastENSC_16StoreWithoutCastEEEviT_T0_T2_T3_T4_T5_)
        /*032c*/ 	.word	0x00000000


	//----- nvinfo : EIATTR_REGCOUNT
	.align		4
.L_181:
        /*0330*/ 	.byte	0x04, 0x2f
        /*0332*/ 	.short	(.L_183 - .L_182)
	.align		4
.L_182:
        /*0334*/ 	.word	index@(_ZN2at6native18elementwise_kernelILi128ELi2EZNS0_22gpu_kernel_impl_nocastIZZZNS0_16tanh_kernel_cudaERNS_18TensorIteratorBaseEENKUlvE0_clEvENKUlvE_clEvEUldE_EEvS4_RKT_EUliE_EEviT1_)
        /*0338*/ 	.word	0x00000014


	//----- nvinfo : EIATTR_FRAME_SIZE
	.align		4
.L_183:
        /*033c*/ 	.byte	0x04, 0x11
        /*033e*/ 	.short	(.L_185 - .L_184)
	.align		4
.L_184:
        /*0340*/ 	.word	index@(_ZN2at6native18elementwise_kernelILi128ELi2EZNS0_22gpu_kernel_impl_nocastIZZZNS0_16tanh_kernel_cudaERNS_18TensorIteratorBaseEENKUlvE0_clEvENKUlvE_clEvEUldE_EEvS4_RKT_EUliE_EEviT1_)
        /*0344*/ 	.word	0x00000000


	//----- nvinfo : EIATTR_REGCOUNT
	.align		4
.L_185:
        /*0348*/ 	.byte	0x04, 0x2f
        /*034a*/ 	.short	(.L_187 - .L_186)
	.align		4
.L_186:
        /*034c*/ 	.word	index@(_ZN2at6native27unrolled_elementwise_kernelIZZZNS0_16tanh_kernel_cudaERNS_18TensorIteratorBaseEENKUlvE0_clEvENKUlvE_clEvEUldE_St5arrayIPcLm2EELi4E23TrivialOffsetCalculatorILi1EjESB_NS0_6memory12LoadWithCastILi1EEENSC_13StoreWithCastILi1EEEEEviT_T0_T2_T3_T4_T5_)
        /*0350*/ 	.word	0x00000022


	//----- nvinfo : EIATTR_FRAME_SIZE
	.align		4
.L_187:
        /*0354*/ 	.byte	0x04, 0x11
        /*0356*/ 	.short	(.L_189 - .L_188)
	.align		4
.L_188:
        /*0358*/ 	.word	index@(_ZN2at6native27unrolled_elementwise_kernelIZZZNS0_16tanh_kernel_cudaERNS_18TensorIteratorBaseEENKUlvE0_clEvENKUlvE_clEvEUldE_St5arrayIPcLm2EELi4E23TrivialOffsetCalculatorILi1EjESB_NS0_6memory12LoadWithCastILi1EEENSC_13StoreWithCastILi1EEEEEviT_T0_T2_T3_T4_T5_)
        /*035c*/ 	.word	0x00000000


	//----- nvinfo : EIATTR_REGCOUNT
	.align		4
.L_189:
        /*0360*/ 	.byte	0x04, 0x2f
        /*0362*/ 	.short	(.L_191 - .L_190)
	.align		4
.L_190:
        /*0364*/ 	.word	index@(_ZN2at6native18elementwise_kernelILi128ELi4EZNS0_15gpu_kernel_implIZZZNS0_16tanh_kernel_cudaERNS_18TensorIteratorBaseEENKUlvE0_clEvENKUlvE_clEvEUldE_EEvS4_RKT_EUliE_EEviT1_)
        /*0368*/ 	.word	0x00000018


	//----- nvinfo : EIATTR_FRAME_SIZE
	.align		4
.L_191:
        /*036c*/ 	.byte	0x04, 0x11
        /*036e*/ 	.short	(.L_193 - .L_192)
	.align		4
.L_192:
        /*0370*/ 	.word	index@(_ZN2at6native18elementwise_kernelILi128ELi4EZNS0_15gpu_kernel_implIZZZNS0_16tanh_kernel_cudaERNS_18TensorIteratorBaseEENKUlvE0_clEvENKUlvE_clEvEUldE_EEvS4_RKT_EUliE_EEviT1_)
        /*0374*/ 	.word	0x00000000


	//----- nvinfo : EIATTR_REGCOUNT
	.align		4
.L_193:
        /*0378*/ 	.byte	0x04, 0x2f
        /*037a*/ 	.short	(.L_195 - .L_194)
	.align		4
.L_194:
        /*037c*/ 	.word	index@(_ZN2at6native29vectorized_elementwise_kernelILi8EZZZNS0_16tanh_kernel_cudaERNS_18TensorIteratorBaseEENKUlvE0_clEvENKUlvE0_clEvEUlfE_St5arrayIPcLm2EEEEviT0_T1_)
        /*0380*/ 	.word	0x00000004


	//----- nvinfo : EIATTR_FRAME_SIZE
	.align		4
.L_195:
        /*0384*/ 	.byte	0x04, 0x11
        /*0386*/ 	.short	(.L_197 - .L_196)
	.align		4
.L_196:
        /*0388*/ 	.word	index@(_ZN2at6native29vectorized_elementwise_kernelILi8EZZZNS0_16tanh_kernel_cudaERNS_18TensorIteratorBaseEENKUlvE0_clEvENKUlvE0_clEvEUlfE_St5arrayIPcLm2EEEEviT0_T1_)
        /*038c*/ 	.word	0x00000000


	//----- nvinfo : EIATTR_REGCOUNT
	.align		4
.L_197:
        /*0390*/ 	.byte	0x04, 0x2f
        /*0392*/ 	.short	(.L_199 - .L_198)
	.align		4
.L_198:
        /*0394*/ 	.word	index@(_ZN2at6native29vectorized_elementwise_kernelILi4EZZZNS0_16tanh_kernel_cudaERNS_18TensorIteratorBaseEENKUlvE0_clEvENKUlvE0_clEvEUlfE_St5arrayIPcLm2EEEEviT0_T1_)
        /*0398*/ 	.word	0x00000020


	//----- nvinfo : EIATTR_FRAME_SIZE
	.align		4
.L_199:
        /*039c*/ 	.byte	0x04, 0x11
        /*039e*/ 	.short	(.L_201 - .L_200)
	.align		4
.L_200:
        /*03a0*/ 	.word	index@(_ZN2at6native29vectorized_elementwise_kernelILi4EZZZNS0_16tanh_kernel_cudaERNS_18TensorIteratorBaseEENKUlvE0_clEvENKUlvE0_clEvEUlfE_St5arrayIPcLm2EEEEviT0_T1_)
        /*03a4*/ 	.word	0x00000000


	//----- nvinfo : EIATTR_REGCOUNT
	.align		4
.L_201:
        /*03a8*/ 	.byte	0x04, 0x2f
        /*03aa*/ 	.short	(.L_203 - .L_202)
	.align		4
.L_202:
        /*03ac*/ 	.word	index@(_ZN2at6native29vectorized_elementwise_kernelILi2EZZZNS0_16tanh_kernel_cudaERNS_18TensorIteratorBaseEENKUlvE0_clEvENKUlvE0_clEvEUlfE_St5arrayIPcLm2EEEEviT0_T1_)
        /*03b0*/ 	.word	0x00000020


	//----- nvinfo : EIATTR_FRAME_SIZE
	.align		4
.L_203:
        /*03b4*/ 	.byte	0x04, 0x11
        /*03b6*/ 	.short	(.L_205 - .L_204)
	.align		4
.L_204:
        /*03b8*/ 	.word	index@(_ZN2at6native29vectorized_elementwise_kernelILi2EZZZNS0_16tanh_kernel_cudaERNS_18TensorIteratorBaseEENKUlvE0_clEvENKUlvE0_clEvEUlfE_St5arrayIPcLm2EEEEviT0_T1_)
        /*03bc*/ 	.word	0x00000000


	//----- nvinfo : EIATTR_REGCOUNT
	.align		4
.L_205:
        /*03c0*/ 	.byte	0x04, 0x2f
        /*03c2*/ 	.short	(.L_207 - .L_206)
	.align		4
.L_206:
        /*03c4*/ 	.word	index@(_ZN2at6native27unrolled_elementwise_kernelIZZZNS0_16tanh_kernel_cudaERNS_18TensorIteratorBaseEENKUlvE0_clEvENKUlvE0_clEvEUlfE_St5arrayIPcLm2EELi4E23TrivialOffsetCalculatorILi1EjESB_NS0_6memory15LoadWithoutCastENSC_16StoreWithoutCastEEEviT_T0_T2_T3_T4_T5_)
        /*03c8*/ 	.word	0x00000018


	//----- nvinfo : EIATTR_FRAME_SIZE
	.align		4
.L_207:
        /*03cc*/ 	.byte	0x04, 0x11
        /*03ce*/ 	.short	(.L_209 - .L_208)
	.align		4
.L_208:
        /*03d0*/ 	.word	index@(_ZN2at6native27unrolled_elementwise_kernelIZZZNS0_16tanh_kernel_cudaERNS_18TensorIteratorBaseEENKUlvE0_clEvENKUlvE0_clEvEUlfE_St5arrayIPcLm2EELi4E23TrivialOffsetCalculatorILi1EjESB_NS0_6memory15LoadWithoutCastENSC_16StoreWithoutCastEEEviT_T0_T2_T3_T4_T5_)
        /*03d4*/ 	.word	0x00000000


	//----- nvinfo : EIATTR_REGCOUNT
	.align		4
.L_209:
        /*03d8*/ 	.byte	0x04, 0x2f
        /*03da*/ 	.short	(.L_211 - .L_210)
	.align		4
.L_210:
        /*03dc*/ 	.word	index@(_ZN2at6native18elementwise_kernelILi128ELi2EZNS0_22gpu_kernel_impl_nocastIZZZNS0_16tanh_kernel_cudaERNS_18TensorIteratorBaseEENKUlvE0_clEvENKUlvE0_clEvEUlfE_EEvS4_RKT_EUliE_EEviT1_)
        /*03e0*/ 	.word	0x00000014


	//----- nvinfo : EIATTR_FRAME_SIZE
	.align		4
.L_211:
        /*03e4*/ 	.byte	0x04, 0x11
        /*03e6*/ 	.short	(.L_213 - .L_212)
	.align		4
.L_212:
        /*03e8*/ 	.word	index@(_ZN2at6native18elementwise_kernelILi128ELi2EZNS0_22gpu_kernel_impl_nocastIZZZNS0_16tanh_kernel_cudaERNS_18TensorIteratorBaseEENKUlvE0_clEvENKUlvE0_clEvEUlfE_EEvS4_RKT_EUliE_EEviT1_)
        /*03ec*/ 	.word	0x00000000


	//----- nvinfo : EIATTR_REGCOUNT
	.align		4
.L_213:
        /*03f0*/ 	.byte	0x04, 0x2f
        /*03f2*/ 	.short	(.L_215 - .L_214)
	.align		4
.L_214:
        /*03f4*/ 	.word	index@(_ZN2at6native27unrolled_elementwise_kernelIZZZNS0_16tanh_kernel_cudaERNS_18TensorIteratorBaseEENKUlvE0_clEvENKUlvE0_clEvEUlfE_St5arrayIPcLm2EELi4E23TrivialOffsetCalculatorILi1EjESB_NS0_6memory12LoadWithCastILi1EEENSC_13StoreWithCastILi1EEEEEviT_T0_T2_T3_T4_T5_)
        /*03f8*/ 	.word	0x0000001c


	//----- nvinfo : EIATTR_FRAME_SIZE
	.align		4
.L_215:
        /*03fc*/ 	.byte	0x04, 0x11
        /*03fe*/ 	.short	(.L_217 - .L_216)
	.align		4
.L_216:
        /*0400*/ 	.word	index@(_ZN2at6native27unrolled_elementwise_kernelIZZZNS0_16tanh_kernel_cudaERNS_18TensorIteratorBaseEENKUlvE0_clEvENKUlvE0_clEvEUlfE_St5arrayIPcLm2EELi4E23TrivialOffsetCalculatorILi1EjESB_NS0_6memory12LoadWithCastILi1EEENSC_13StoreWithCastILi1EEEEEviT_T0_T2_T3_T4_T5_)
        /*0404*/ 	.word	0x00000000


	//----- nvinfo : EIATTR_REGCOUNT
	.align		4
.L_217:
        /*0408*/ 	.byte	0x04, 0x2f
        /*040a*/ 	.short	(.L_219 - .L_218)
	.align		4
.L_218:
        /*040c*/ 	.word	index@(_ZN2at6native18elementwise_kernelILi128ELi4EZNS0_15gpu_kernel_implIZZZNS0_16tanh_kernel_cudaERNS_18TensorIteratorBaseEENKUlvE0_clEvENKUlvE0_clEvEUlfE_EEvS4_RKT_EUliE_EEviT1_)
        /*0410*/ 	.word	0x00000018


	//----- nvinfo : EIATTR_FRAME_SIZE
	.align		4
.L_219:
        /*0414*/ 	.byte	0x04, 0x11
        /*0416*/ 	.short	(.L_221 - .L_220)
	.align		4
.L_220:
        /*0418*/ 	.word	index@(_ZN2at6native18elementwise_kernelILi128ELi4EZNS0_15gpu_kernel_implIZZZNS0_16tanh_kernel_cudaERNS_18TensorIteratorBaseEENKUlvE0_clEvENKUlvE0_clEvEUlfE_EEvS4_RKT_EUliE_EEviT1_)
        /*041c*/ 	.word	0x00000000


	//----- nvinfo : EIATTR_REGCOUNT
	.align		4
.L_221:
        /*0420*/ 	.byte	0x04, 0x2f
        /*0422*/ 	.short	(.L_223 - .L_222)
	.align		4
.L_222:
        /*0424*/ 	.word	index@(_ZN2at6native29vectorized_elementwise_kernelILi8EZZZNS0_16tanh_kernel_cudaERNS_18TensorIteratorBaseEENKUlvE0_clEvENKUlvE1_clEvEUlN3c104HalfEE_St5arrayIPcLm2EEEEviT0_T1_)
        /*0428*/ 	.word	0x00000004


	//----- nvinfo : EIATTR_FRAME_SIZE
	.align		4
.L_223:
        /*042c*/ 	.byte	0x04, 0x11
        /*042e*/ 	.short	(.L_225 - .L_224)
	.align		4
.L_224:
        /*0430*/ 	.word	index@(_ZN2at6native29vectorized_elementwise_kernelILi8EZZZNS0_16tanh_kernel_cudaERNS_18TensorIteratorBaseEENKUlvE0_clEvENKUlvE1_clEvEUlN3c104HalfEE_St5arrayIPcLm2EEEEviT0_T1_)
        /*0434*/ 	.word	0x00000000


	//----- nvinfo : EIATTR_REGCOUNT
	.align		4
.L_225:
        /*0438*/ 	.byte	0x04, 0x2f
        /*043a*/ 	.short	(.L_227 - .L_226)
	.align		4
.L_226:
        /*043c*/ 	.word	index@(_ZN2at6native29vectorized_elementwise_kernelILi4EZZZNS0_16tanh_kernel_cudaERNS_18TensorIteratorBaseEENKUlvE0_clEvENKUlvE1_clEvEUlN3c104HalfEE_St5arrayIPcLm2EEEEviT0_T1_)
        /*0440*/ 	.word	0x00000022


	//----- nvinfo : EIATTR_FRAME_SIZE
	.align		4
.L_227:
        /*0444*/ 	.byte	0x04, 0x11
        /*0446*/ 	.short	(.L_229 - .L_228)
	.align		4
.L_228:
        /*0448*/ 	.word	index@(_ZN2at6native29vectorized_elementwise_kernelILi4EZZZNS0_16tanh_kernel_cudaERNS_18TensorIteratorBaseEENKUlvE0_clEvENKUlvE1_clEvEUlN3c104HalfEE_St5arrayIPcLm2EEEEviT0_T1_)
        /*044c*/ 	.word	0x00000000


	//----- nvinfo : EIATTR_REGCOUNT
	.align		4
.L_229:
        /*0450*/ 	.byte	0x04, 0x2f
        /*0452*/ 	.short	(.L_231 - .L_230)
	.align		4
.L_230:
        /*0454*/ 	.word	index@(_ZN2at6native29vectorized_elementwise_kernelILi2EZZZNS0_16tanh_kernel_cudaERNS_18TensorIteratorBaseEENKUlvE0_clEvENKUlvE1_clEvEUlN3c104HalfEE_St5arrayIPcLm2EEEEviT0_T1_)
        /*0458*/ 	.word	0x00000022


	//----- nvinfo : EIATTR_FRAME_SIZE
	.align		4
.L_231:
        /*045c*/ 	.byte	0x04, 0x11
        /*045e*/ 	.short	(.L_233 - .L_232)
	.align		4
.L_232:
        /*0460*/ 	.word	index@(_ZN2at6native29vectorized_elementwise_kernelILi2EZZZNS0_16tanh_kernel_cudaERNS_18TensorIteratorBaseEENKUlvE0_clEvENKUlvE1_clEvEUlN3c104HalfEE_St5arrayIPcLm2EEEEviT0_T1_)
        /*0464*/ 	.word	0x00000000


	//----- nvinfo : EIATTR_REGCOUNT
	.align		4
.L_233:
        /*0468*/ 	.byte	0x04, 0x2f
        /*046a*/ 	.short	(.L_235 - .L_234)
	.align		4
.L_234:
        /*046c*/ 	.word	index@(_ZN2at6native27unrolled_elementwise_kernelIZZZNS0_16tanh_kernel_cudaERNS_18TensorIteratorBaseEENKUlvE0_clEvENKUlvE1_clEvEUlN3c104HalfEE_St5arrayIPcLm2EELi4E23TrivialOffsetCalculatorILi1EjESD_NS0_6memory15LoadWithoutCastENSE_16StoreWithoutCastEEEviT_T0_T2_T3_T4_T5_)
        /*0470*/ 	.word	0x00000018


	//----- nvinfo : EIATTR_FRAME_SIZE
	.align		4
.L_235:
        /*0474*/ 	.byte	0x04, 0x11
        /*0476*/ 	.short	(.L_237 - .L_236)
	.align		4
.L_236:
        /*0478*/ 	.word	index@(_ZN2at6native27unrolled_elementwise_kernelIZZZNS0_16tanh_kernel_cudaERNS_18TensorIteratorBaseEENKUlvE0_clEvENKUlvE1_clEvEUlN3c104HalfEE_St5arrayIPcLm2EELi4E23TrivialOffsetCalculatorILi1EjESD_NS0_6memory15LoadWithoutCastENSE_16StoreWithoutCastEEEviT_T0_T2_T3_T4_T5_)
        /*047c*/ 	.word	0x00000000


	//----- nvinfo : EIATTR_REGCOUNT
	.align		4
.L_237:
        /*0480*/ 	.byte	0x04, 0x2f
        /*0482*/ 	.short	(.L_239 - .L_238)
	.align		4
.L_238:
        /*0484*/ 	.word	index@(_ZN2at6native18elementwise_kernelILi128ELi4EZNS0_22gpu_kernel_impl_nocastIZZZNS0_16tanh_kernel_cudaERNS_18TensorIteratorBaseEENKUlvE0_clEvENKUlvE1_clEvEUlN3c104HalfEE_EEvS4_RKT_EUliE_EEviT1_)
        /*0488*/ 	.word	0x00000014


	//----- nvinfo : EIATTR_FRAME_SIZE
	.align		4
.L_239:
        /*048c*/ 	.byte	0x04, 0x11
        /*048e*/ 	.short	(.L_241 - .L_240)
	.align		4
.L_240:
        /*0490*/ 	.word	index@(_ZN2at6native18elementwise_kernelILi128ELi4EZNS0_22gpu_kernel_impl_nocastIZZZNS0_16tanh_kernel_cudaERNS_18TensorIteratorBaseEENKUlvE0_clEvENKUlvE1_clEvEUlN3c104HalfEE_EEvS4_RKT_EUliE_EEviT1_)
        /*0494*/ 	.word	0x00000000


	//----- nvinfo : EIATTR_REGCOUNT
	.align		4
.L_241:
        /*0498*/ 	.byte	0x04, 0x2f
        /*049a*/ 	.short	(.L_243 - .L_242)
	.align		4
.L_242:
        /*049c*/ 	.word	index@(_ZN2at6native27unrolled_elementwise_kernelIZZZNS0_16tanh_kernel_cudaERNS_18TensorIteratorBaseEENKUlvE0_clEvENKUlvE1_clEvEUlN3c104HalfEE_St5arrayIPcLm2EELi4E23TrivialOffsetCalculatorILi1EjESD_NS0_6memory12LoadWithCastILi1EEENSE_13StoreWithCastILi1EEEEEviT_T0_T2_T3_T4_T5_)
        /*04a0*/ 	.word	0x0000001c


	//----- nvinfo : EIATTR_FRAME_SIZE
	.align		4
.L_243:
        /*04a4*/ 	.byte	0x04, 0x11
        /*04a6*/ 	.short	(.L_245 - .L_244)
	.align		4
.L_244:
        /*04a8*/ 	.word	index@(_ZN2at6native27unrolled_elementwise_kernelIZZZNS0_16tanh_kernel_cudaERNS_18TensorIteratorBaseEENKUlvE0_clEvENKUlvE1_clEvEUlN3c104HalfEE_St5arrayIPcLm2EELi4E23TrivialOffsetCalculatorILi1EjESD_NS0_6memory12LoadWithCastILi1EEENSE_13StoreWithCastILi1EEEEEviT_T0_T2_T3_T4_T5_)
        /*04ac*/ 	.word	0x00000000


	//----- nvinfo : EIATTR_REGCOUNT
	.align		4
.L_245:
        /*04b0*/ 	.byte	0x04, 0x2f
        /*04b2*/ 	.short	(.L_247 - .L_246)
	.align		4
.L_246:
        /*04b4*/ 	.word	index@(_ZN2at6native18elementwise_kernelILi128ELi4EZNS0_15gpu_kernel_implIZZZNS0_16tanh_kernel_cudaERNS_18TensorIteratorBaseEENKUlvE0_clEvENKUlvE1_clEvEUlN3c104HalfEE_EEvS4_RKT_EUliE_EEviT1_)
        /*04b8*/ 	.word	0x00000018


	//----- nvinfo : EIATTR_FRAME_SIZE
	.align		4
.L_247:
        /*04bc*/ 	.byte	0x04, 0x11
        /*04be*/ 	.short	(.L_249 - .L_248)
	.align		4
.L_248:
        /*04c0*/ 	.word	index@(_ZN2at6native18elementwise_kernelILi128ELi4EZNS0_15gpu_kernel_implIZZZNS0_16tanh_kernel_cudaERNS_18TensorIteratorBaseEENKUlvE0_clEvENKUlvE1_clEvEUlN3c104HalfEE_EEvS4_RKT_EUliE_EEviT1_)
        /*04c4*/ 	.word	0x00000000


	//----- nvinfo : EIATTR_REGCOUNT
	.align		4
.L_249:
        /*04c8*/ 	.byte	0x04, 0x2f
        /*04ca*/ 	.short	(.L_251 - .L_250)
	.align		4
.L_250:
        /*04cc*/ 	.word	index@(_ZN2at6native29vectorized_elementwise_kernelILi8EZZZNS0_16tanh_kernel_cudaERNS_18TensorIteratorBaseEENKUlvE0_clEvENKUlvE2_clEvEUlN3c108BFloat16EE_St5arrayIPcLm2EEEEviT0_T1_)
        /*04d0*/ 	.word	0x00000004


	//----- nvinfo : EIATTR_FRAME_SIZE
	.align		4
.L_251:
        /*04d4*/ 	.byte	0x04, 0x11
        /*04d6*/ 	.short	(.L_253 - .L_252)
	.align		4
.L_252:
        /*04d8*/ 	.word	index@(_ZN2at6native29vectorized_elementwise_kernelILi8EZZZNS0_16tanh_kernel_cudaERNS_18TensorIteratorBaseEENKUlvE0_clEvENKUlvE2_clEvEUlN3c108BFloat16EE_St5arrayIPcLm2EEEEviT0_T1_)
        /*04dc*/ 	.word	0x00000000


	//----- nvinfo : EIATTR_REGCOUNT
	.align		4
.L_253:
        /*04e0*/ 	.byte	0x04, 0x2f
        /*04e2*/ 	.short	(.L_255 - .L_254)
	.align		4
.L_254:
        /*04e4*/ 	.word	index@(_ZN2at6native29vectorized_elementwise_kernelILi4EZZZNS0_16tanh_kernel_cudaERNS_18TensorIteratorBaseEENKUlvE0_clEvENKUlvE2_clEvEUlN3c108BFloat16EE_St5arrayIPcLm2EEEEviT0_T1_)
        /*04e8*/ 	.word	0x00000022


	//----- nvinfo : EIATTR_FRAME_SIZE
	.align		4
.L_255:
        /*04ec*/ 	.byte	0x04, 0x11
        /*04ee*/ 	.short	(.L_257 - .L_256)
	.align		4
.L_256:
        /*04f0*/ 	.word	index@(_ZN2at6native29vectorized_elementwise_kernelILi4EZZZNS0_16tanh_kernel_cudaERNS_18TensorIteratorBaseEENKUlvE0_clEvENKUlvE2_clEvEUlN3c108BFloat16EE_St5arrayIPcLm2EEEEviT0_T1_)
        /*04f4*/ 	.word	0x00000000


	//----- nvinfo : EIATTR_REGCOUNT
	.align		4
.L_257:
        /*04f8*/ 	.byte	0x04, 0x2f
        /*04fa*/ 	.short	(.L_259 - .L_258)
	.align		4
.L_258:
        /*04fc*/ 	.word	index@(_ZN2at6native29vectorized_elementwise_kernelILi2EZZZNS0_16tanh_kernel_cudaERNS_18TensorIteratorBaseEENKUlvE0_clEvENKUlvE2_clEvEUlN3c108BFloat16EE_St5arrayIPcLm2EEEEviT0_T1_)
        /*0500*/ 	.word	0x00000022


	//----- nvinfo : EIATTR_FRAME_SIZE
	.align		4
.L_259:
        /*0504*/ 	.byte	0x04, 0x11
        /*0506*/ 	.short	(.L_261 - .L_260)
	.align		4
.L_260:
        /*0508*/ 	.word	index@(_ZN2at6native29vectorized_elementwise_kernelILi2EZZZNS0_16tanh_kernel_cudaERNS_18TensorIteratorBaseEENKUlvE0_clEvENKUlvE2_clEvEUlN3c108BFloat16EE_St5arrayIPcLm2EEEEviT0_T1_)
        /*050c*/ 	.word	0x00000000


	//----- nvinfo : EIATTR_REGCOUNT
	.align		4
.L_261:
        /*0510*/ 	.byte	0x04, 0x2f
        /*0512*/ 	.short	(.L_263 - .L_262)
	.align		4
.L_262:
        /*0514*/ 	.word	index@(_ZN2at6native27unrolled_elementwise_kernelIZZZNS0_16tanh_kernel_cudaERNS_18TensorIteratorBaseEENKUlvE0_clEvENKUlvE2_clEvEUlN3c108BFloat16EE_St5arrayIPcLm2EELi4E23TrivialOffsetCalculatorILi1EjESD_NS0_6memory15LoadWithoutCastENSE_16StoreWithoutCastEEEviT_T0_T2_T3_T4_T5_)
        /*0518*/ 	.word	0x00000018


	//----- nvinfo : EIATTR_FRAME_SIZE
	.align		4
.L_263:
        /*051c*/ 	.byte	0x04, 0x11
        /*051e*/ 	.short	(.L_265 - .L_264)
	.align		4
.L_264:
        /*0520*/ 	.word	index@(_ZN2at6native27unrolled_elementwise_kernelIZZZNS0_16tanh_kernel_cudaERNS_18TensorIteratorBaseEENKUlvE0_clEvENKUlvE2_clEvEUlN3c108BFloat16EE_St5arrayIPcLm2EELi4E23TrivialOffsetCalculatorILi1EjESD_NS0_6memory15LoadWithoutCastENSE_16StoreWithoutCastEEEviT_T0_T2_T3_T4_T5_)
        /*0524*/ 	.word	0x00000000


	//----- nvinfo : EIATTR_REGCOUNT
	.align		4
.L_265:
        /*0528*/ 	.byte	0x04, 0x2f
        /*052a*/ 	.short	(.L_267 - .L_266)
	.align		4
.L_266:
        /*052c*/ 	.word	index@(_ZN2at6native18elementwise_kernelILi128ELi4EZNS0_22gpu_kernel_impl_nocastIZZZNS0_16tanh_kernel_cudaERNS_18TensorIteratorBaseEENKUlvE0_clEvENKUlvE2_clEvEUlN3c108BFloat16EE_EEvS4_RKT_EUliE_EEviT1_)
        /*0530*/ 	.word	0x00000014


	//----- nvinfo : EIATTR_FRAME_SIZE
	.align		4
.L_267:
        /*0534*/ 	.byte	0x04, 0x11
        /*0536*/ 	.short	(.L_269 - .L_268)
	.align		4
.L_268:
        /*0538*/ 	.word	index@(_ZN2at6native18elementwise_kernelILi128ELi4EZNS0_22gpu_kernel_impl_nocastIZZZNS0_16tanh_kernel_cudaERNS_18TensorIteratorBaseEENKUlvE0_clEvENKUlvE2_clEvEUlN3c108BFloat16EE_EEvS4_RKT_EUliE_EEviT1_)
        /*053c*/ 	.word	0x00000000


	//----- nvinfo : EIATTR_REGCOUNT
	.align		4
.L_269:
        /*0540*/ 	.byte	0x04, 0x2f
        /*0542*/ 	.short	(.L_271 - .L_270)
	.align		4
.L_270:
        /*0544*/ 	.word	index@(_ZN2at6native27unrolled_elementwise_kernelIZZZNS0_16tanh_kernel_cudaERNS_18TensorIteratorBaseEENKUlvE0_clEvENKUlvE2_clEvEUlN3c108BFloat16EE_St5arrayIPcLm2EELi4E23TrivialOffsetCalculatorILi1EjESD_NS0_6memory12LoadWithCastILi1EEENSE_13StoreWithCastILi1EEEEEviT_T0_T2_T3_T4_T5_)
        /*0548*/ 	.word	0x0000001c


	//----- nvinfo : EIATTR_FRAME_SIZE
	.align		4
.L_271:
        /*054c*/ 	.byte	0x04, 0x11
        /*054e*/ 	.short	(.L_273 - .L_272)
	.align		4
.L_272:
        /*0550*/ 	.word	index@(_ZN2at6native27unrolled_elementwise_kernelIZZZNS0_16tanh_kernel_cudaERNS_18TensorIteratorBaseEENKUlvE0_clEvENKUlvE2_clEvEUlN3c108BFloat16EE_St5arrayIPcLm2EELi4E23TrivialOffsetCalculatorILi1EjESD_NS0_6memory12LoadWithCastILi1EEENSE_13StoreWithCastILi1EEEEEviT_T0_T2_T3_T4_T5_)
        /*0554*/ 	.word	0x00000000


	//----- nvinfo : EIATTR_REGCOUNT
	.align		4
.L_273:
        /*0558*/ 	.byte	0x04, 0x2f
        /*055a*/ 	.short	(.L_275 - .L_274)
	.align		4
.L_274:
        /*055c*/ 	.word	index@(_ZN2at6native18elementwise_kernelILi128ELi4EZNS0_15gpu_kernel_implIZZZNS0_16tanh_kernel_cudaERNS_18TensorIteratorBaseEENKUlvE0_clEvENKUlvE2_clEvEUlN3c108BFloat16EE_EEvS4_RKT_EUliE_EEviT1_)
        /*0560*/ 	.word	0x00000018


	//----- nvinfo : EIATTR_FRAME_SIZE
	.align		4
.L_275:
        /*0564*/ 	.byte	0x04, 0x11
        /*0566*/ 	.short	(.L_277 - .L_276)
	.align		4
.L_276:
        /*0568*/ 	.word	index@(_ZN2at6native18elementwise_kernelILi128ELi4EZNS0_15gpu_kernel_implIZZZNS0_16tanh_kernel_cudaERNS_18TensorIteratorBaseEENKUlvE0_clEvENKUlvE2_clEvEUlN3c108BFloat16EE_EEvS4_RKT_EUliE_EEviT1_)
        /*056c*/ 	.word	0x00000000


	//----- nvinfo : EIATTR_MIN_STACK_SIZE
	.align		4
.L_277:
        /*0570*/ 	.byte	0x04, 0x12
        /*0572*/ 	.short	(.L_279 - .L_278)
	.align		4
.L_278:
        /*0574*/ 	.word	index@(_ZN2at6native18elementwise_kernelILi128ELi4EZNS0_15gpu_kernel_implIZZZNS0_16tanh_kernel_cudaERNS_18TensorIteratorBaseEENKUlvE0_clEvENKUlvE2_clEvEUlN3c108BFloat16EE_EEvS4_RKT_EUliE_EEviT1_)
        /*0578*/ 	.word	0x00000000


	//----- nvinfo : EIATTR_MIN_STACK_SIZE
	.align		4
.L_279:
        /*057c*/ 	.byte	0x04, 0x12
        /*057e*/ 	.short	(.L_281 - .L_280)
	.align		4
.L_280:
        /*0580*/ 	.word	index@(_ZN2at6native27unrolled_elementwise_kernelIZZZNS0_16tanh_kernel_cudaERNS_18TensorIteratorBaseEENKUlvE0_clEvENKUlvE2_clEvEUlN3c108BFloat16EE_St5arrayIPcLm2EELi4E23TrivialOffsetCalculatorILi1EjESD_NS0_6memory12LoadWithCastILi1EEENSE_13StoreWithCastILi1EEEEEviT_T0_T2_T3_T4_T5_)
        /*0584*/ 	.word	0x00000000


	//----- nvinfo : EIATTR_MIN_STACK_SIZE
	.align		4
.L_281:
        /*0588*/ 	.byte	0x04, 0x12
        /*058a*/ 	.short	(.L_283 - .L_282)
	.align		4
.L_282:
        /*058c*/ 	.word	index@(_ZN2at6native18elementwise_kernelILi128ELi4EZNS0_22gpu_kernel_impl_nocastIZZZNS0_16tanh_kernel_cudaERNS_18TensorIteratorBaseEENKUlvE0_clEvENKUlvE2_clEvEUlN3c108BFloat16EE_EEvS4_RKT_EUliE_EEviT1_)
        /*0590*/ 	.word	0x00000000


	//----- nvinfo : EIATTR_MIN_STACK_SIZE
	.align		4
.L_283:
        /*0594*/ 	.byte	0x04, 0x12
        /*0596*/ 	.short	(.L_285 - .L_284)
	.align		4
.L_284:
        /*0598*/ 	.word	index@(_ZN2at6native27unrolled_elementwise_kernelIZZZNS0_16tanh_kernel_cudaERNS_18TensorIteratorBaseEENKUlvE0_clEvENKUlvE2_clEvEUlN3c108BFloat16EE_St5arrayIPcLm2EELi4E23TrivialOffsetCalculatorILi1EjESD_NS0_6memory15LoadWithoutCastENSE_16StoreWithoutCastEEEviT_T0_T2_T3_T4_T5_)
        /*059c*/ 	.word	0x00000000


	//----- nvinfo : EIATTR_MIN_STACK_SIZE
	.align		4
.L_285:
        /*05a0*/ 	.byte	0x04, 0x12
        /*05a2*/ 	.short	(.L_287 - .L_286)
	.align		4
.L_286:
        /*05a4*/ 	.word	index@(_ZN2at6native29vectorized_elementwise_kernelILi2EZZZNS0_16tanh_kernel_cudaERNS_18TensorIteratorBaseEENKUlvE0_clEvENKUlvE2_clEvEUlN3c108BFloat16EE_St5arrayIPcLm2EEEEviT0_T1_)
        /*05a8*/ 	.word	0x00000000


	//----- nvinfo : EIATTR_MIN_STACK_SIZE
	.align		4
.L_287:
        /*05ac*/ 	.byte	0x04, 0x12
        /*05ae*/ 	.short	(.L_289 - .L_288)
	.align		4
.L_288:
        /*05b0*/ 	.word	index@(_ZN2at6native29vectorized_elementwise_kernelILi4EZZZNS0_16tanh_kernel_cudaERNS_18TensorIteratorBaseEENKUlvE0_clEvENKUlvE2_clEvEUlN3c108BFloat16EE_St5arrayIPcLm2EEEEviT0_T1_)
        /*05b4*/ 	.word	0x00000000


	//----- nvinfo : EIATTR_MIN_STACK_SIZE
	.align		4
.L_289:
        /*05b8*/ 	.byte	0x04, 0x12
        /*05ba*/ 	.short	(.L_291 - .L_290)
	.align		4
.L_290:
        /*05bc*/ 	.word	index@(_ZN2at6native29vectorized_elementwise_kernelILi8EZZZNS0_16tanh_kernel_cudaERNS_18TensorIteratorBaseEENKUlvE0_clEvENKUlvE2_clEvEUlN3c108BFloat16EE_St5arrayIPcLm2EEEEviT0_T1_)
        /*05c0*/ 	.word	0x00000000


	//----- nvinfo : EIATTR_MIN_STACK_SIZE
	.align		4
.L_291:
        /*05c4*/ 	.byte	0x04, 0x12
        /*05c6*/ 	.short	(.L_293 - .L_292)
	.align		4
.L_292:
        /*05c8*/ 	.word	index@(_ZN2at6native18elementwise_kernelILi128ELi4EZNS0_15gpu_kernel_implIZZZNS0_16tanh_kernel_cudaERNS_18TensorIteratorBaseEENKUlvE0_clEvENKUlvE1_clEvEUlN3c104HalfEE_EEvS4_RKT_EUliE_EEviT1_)
        /*05cc*/ 	.word	0x00000000


	//----- nvinfo : EIATTR_MIN_STACK_SIZE
	.align		4
.L_293:
        /*05d0*/ 	.byte	0x04, 0x12
        /*05d2*/ 	.short	(.L_295 - .L_294)
	.align		4
.L_294:
        /*05d4*/ 	.word	index@(_ZN2at6native27unrolled_elementwise_kernelIZZZNS0_16tanh_kernel_cudaERNS_18TensorIteratorBaseEENKUlvE0_clEvENKUlvE1_clEvEUlN3c104HalfEE_St5arrayIPcLm2EELi4E23TrivialOffsetCalculatorILi1EjESD_NS0_6memory12LoadWithCastILi1EEENSE_13StoreWithCastILi1EEEEEviT_T0_T2_T3_T4_T5_)
        /*05d8*/ 	.word	0x00000000


	//----- nvinfo : EIATTR_MIN_STACK_SIZE
	.align		4
.L_295:
        /*05dc*/ 	.byte	0x04, 0x12
        /*05de*/ 	.short	(.L_297 - .L_296)
	.align		4
.L_296:
        /*05e0*/ 	.word	index@(_ZN2at6native18elementwise_kernelILi128ELi4EZNS0_22gpu_kernel_impl_nocastIZZZNS0_16tanh_kernel_cudaERNS_18TensorIteratorBaseEENKUlvE0_clEvENKUlvE1_clEvEUlN3c104HalfEE_EEvS4_RKT_EUliE_EEviT1_)
        /*05e4*/ 	.word	0x00000000


	//----- nvinfo : EIATTR_MIN_STACK_SIZE
	.align		4
.L_297:
        /*05e8*/ 	.byte	0x04, 0x12
        /*05ea*/ 	.short	(.L_299 - .L_298)
	.align		4
.L_298:
        /*05ec*/ 	.word	index@(_ZN2at6native27unrolled_elementwise_kernelIZZZNS0_16tanh_kernel_cudaERNS_18TensorIteratorBaseEENKUlvE0_clEvENKUlvE1_clEvEUlN3c104HalfEE_St5arrayIPcLm2EELi4E23TrivialOffsetCalculatorILi1EjESD_NS0_6memory15LoadWithoutCastENSE_16StoreWithoutCastEEEviT_T0_T2_T3_T4_T5_)
        /*05f0*/ 	.word	0x00000000


	//----- nvinfo : EIATTR_MIN_STACK_SIZE
	.align		4
.L_299:
        /*05f4*/ 	.byte	0x04, 0x12
        /*05f6*/ 	.short	(.L_301 - .L_300)
	.align		4
.L_300:
        /*05f8*/ 	.word	index@(_ZN2at6native29vectorized_elementwise_kernelILi2EZZZNS0_16tanh_kernel_cudaERNS_18TensorIteratorBaseEENKUlvE0_clEvENKUlvE1_clEvEUlN3c104HalfEE_St5arrayIPcLm2EEEEviT0_T1_)
        /*05fc*/ 	.word	0x00000000


	//----- nvinfo : EIATTR_MIN_STACK_SIZE
	.align		4
.L_301:
        /*0600*/ 	.byte	0x04, 0x12
        /*0602*/ 	.short	(.L_303 - .L_302)
	.align		4
.L_302:
        /*0604*/ 	.word	index@(_ZN2at6native29vectorized_elementwise_kernelILi4EZZZNS0_16tanh_kernel_cudaERNS_18TensorIteratorBaseEENKUlvE0_clEvENKUlvE1_clEvEUlN3c104HalfEE_St5arrayIPcLm2EEEEviT0_T1_)
        /*0608*/ 	.word	0x00000000


	//----- nvinfo : EIATTR_MIN_STACK_SIZE
	.align		4
.L_303:
        /*060c*/ 	.byte	0x04, 0x12
        /*060e*/ 	.short	(.L_305 - .L_304)
	.align		4
.L_304:
        /*0610*/ 	.word	index@(_ZN2at6native29vectorized_elementwise_kernelILi8EZZZNS0_16tanh_kernel_cudaERNS_18TensorIteratorBaseEENKUlvE0_clEvENKUlvE1_clEvEUlN3c104HalfEE_St5arrayIPcLm2EEEEviT0_T1_)
        /*0614*/ 	.word	0x00000000


	//----- nvinfo : EIATTR_MIN_STACK_SIZE
	.align		4
.L_305:
        /*0618*/ 	.byte	0x04, 0x12
        /*061a*/ 	.short	(.L_307 - .L_306)
	.align		4
.L_306:
        /*061c*/ 	.word	index@(_ZN2at6native18elementwise_kernelILi128ELi4EZNS0_15gpu_kernel_implIZZZNS0_16tanh_kernel_cudaERNS_18TensorIteratorBaseEENKUlvE0_clEvENKUlvE0_clEvEUlfE_EEvS4_RKT_EUliE_EEviT1_)
        /*0620*/ 	.word	0x00000000


	//----- nvinfo : EIATTR_MIN_STACK_SIZE
	.align		4
.L_307:
        /*0624*/ 	.byte	0x04, 0x12
        /*0626*/ 	.short	(.L_309 - .L_308)
	.align		4
.L_308:
        /*0628*/ 	.word	index@(_ZN2at6native27unrolled_elementwise_kernelIZZZNS0_16tanh_kernel_cudaERNS_18TensorIteratorBaseEENKUlvE0_clEvENKUlvE0_clEvEUlfE_St5arrayIPcLm2EELi4E23TrivialOffsetCalculatorILi1EjESB_NS0_6memory12LoadWithCastILi1EEENSC_13StoreWithCastILi1EEEEEviT_T0_T2_T3_T4_T5_)
        /*062c*/ 	.word	0x00000000


	//----- nvinfo : EIATTR_MIN_STACK_SIZE
	.align		4
.L_309:
        /*0630*/ 	.byte	0x04, 0x12
        /*0632*/ 	.short	(.L_311 - .L_310)
	.align		4
.L_310:
        /*0634*/ 	.word	index@(_ZN2at6native18elementwise_kernelILi128ELi2EZNS0_22gpu_kernel_impl_nocastIZZZNS0_16tanh_kernel_cudaERNS_18TensorIteratorBaseEENKUlvE0_clEvENKUlvE0_clEvEUlfE_EEvS4_RKT_EUliE_EEviT1_)
        /*0638*/ 	.word	0x00000000


	//----- nvinfo : EIATTR_MIN_STACK_SIZE
	.align		4
.L_311:
        /*063c*/ 	.byte	0x04, 0x12
        /*063e*/ 	.short	(.L_313 - .L_312)
	.align		4
.L_312:
        /*0640*/ 	.word	index@(_ZN2at6native27unrolled_elementwise_kernelIZZZNS0_16tanh_kernel_cudaERNS_18TensorIteratorBaseEENKUlvE0_clEvENKUlvE0_clEvEUlfE_St5arrayIPcLm2EELi4E23TrivialOffsetCalculatorILi1EjESB_NS0_6memory15LoadWithoutCastENSC_16StoreWithoutCastEEEviT_T0_T2_T3_T4_T5_)
        /*0644*/ 	.word	0x00000000


	//----- nvinfo : EIATTR_MIN_STACK_SIZE
	.align		4
.L_313:
        /*0648*/ 	.byte	0x04, 0x12
        /*064a*/ 	.short	(.L_315 - .L_314)
	.align		4
.L_314:
        /*064c*/ 	.word	index@(_ZN2at6native29vectorized_elementwise_kernelILi2EZZZNS0_16tanh_kernel_cudaERNS_18TensorIteratorBaseEENKUlvE0_clEvENKUlvE0_clEvEUlfE_St5arrayIPcLm2EEEEviT0_T1_)
        /*0650*/ 	.word	0x00000000


	//----- nvinfo : EIATTR_MIN_STACK_SIZE
	.align		4
.L_315:
        /*0654*/ 	.byte	0x04, 0x12
        /*0656*/ 	.short	(.L_317 - .L_316)
	.align		4
.L_316:
        /*0658*/ 	.word	index@(_ZN2at6native29vectorized_elementwise_kernelILi4EZZZNS0_16tanh_kernel_cudaERNS_18TensorIteratorBaseEENKUlvE0_clEvENKUlvE0_clEvEUlfE_St5arrayIPcLm2EEEEviT0_T1_)
        /*065c*/ 	.word	0x00000000


	//----- nvinfo : EIATTR_MIN_STACK_SIZE
	.align		4
.L_317:
        /*0660*/ 	.byte	0x04, 0x12
        /*0662*/ 	.short	(.L_319 - .L_318)
	.align		4
.L_318:
        /*0664*/ 	.word	index@(_ZN2at6native29vectorized_elementwise_kernelILi8EZZZNS0_16tanh_kernel_cudaERNS_18TensorIteratorBaseEENKUlvE0_clEvENKUlvE0_clEvEUlfE_St5arrayIPcLm2EEEEviT0_T1_)
        /*0668*/ 	.word	0x00000000


	//----- nvinfo : EIATTR_MIN_STACK_SIZE
	.align		4
.L_319:
        /*066c*/ 	.byte	0x04, 0x12
        /*066e*/ 	.short	(.L_321 - .L_320)
	.align		4
.L_320:
        /*0670*/ 	.word	index@(_ZN2at6native18elementwise_kernelILi128ELi4EZNS0_15gpu_kernel_implIZZZNS0_16tanh_kernel_cudaERNS_18TensorIteratorBaseEENKUlvE0_clEvENKUlvE_clEvEUldE_EEvS4_RKT_EUliE_EEviT1_)
        /*0674*/ 	.word	0x00000000


	//----- nvinfo : EIATTR_MIN_STACK_SIZE
	.align		4
.L_321:
        /*0678*/ 	.byte	0x04, 0x12
        /*067a*/ 	.short	(.L_323 - .L_322)
	.align		4
.L_322:
        /*067c*/ 	.word	index@(_ZN2at6native27unrolled_elementwise_kernelIZZZNS0_16tanh_kernel_cudaERNS_18TensorIteratorBaseEENKUlvE0_clEvENKUlvE_clEvEUldE_St5arrayIPcLm2EELi4E23TrivialOffsetCalculatorILi1EjESB_NS0_6memory12LoadWithCastILi1EEENSC_13StoreWithCastILi1EEEEEviT_T0_T2_T3_T4_T5_)
        /*0680*/ 	.word	0x00000000


	//----- nvinfo : EIATTR_MIN_STACK_SIZE
	.align		4
.L_323:
        /*0684*/ 	.byte	0x04, 0x12
        /*0686*/ 	.short	(.L_325 - .L_324)
	.align		4
.L_324:
        /*0688*/ 	.word	index@(_ZN2at6native18elementwise_kernelILi128ELi2EZNS0_22gpu_kernel_impl_nocastIZZZNS0_16tanh_kernel_cudaERNS_18TensorIteratorBaseEENKUlvE0_clEvENKUlvE_clEvEUldE_EEvS4_RKT_EUliE_EEviT1_)
        /*068c*/ 	.word	0x00000000


	//----- nvinfo : EIATTR_MIN_STACK_SIZE
	.align		4
.L_325:
        /*0690*/ 	.byte	0x04, 0x12
        /*0692*/ 	.short	(.L_327 - .L_326)
	.align		4
.L_326:
        /*0694*/ 	.word	index@(_ZN2at6native27unrolled_elementwise_kernelIZZZNS0_16tanh_kernel_cudaERNS_18TensorIteratorBaseEENKUlvE0_clEvENKUlvE_clEvEUldE_St5arrayIPcLm2EELi4E23TrivialOffsetCalculatorILi1EjESB_NS0_6memory15LoadWithoutCastENSC_16StoreWithoutCastEEEviT_T0_T2_T3_T4_T5_)
        /*0698*/ 	.word	0x00000000


	//----- nvinfo : EIATTR_MIN_STACK_SIZE
	.align		4
.L_327:
        /*069c*/ 	.byte	0x04, 0x12
        /*069e*/ 	.short	(.L_329 - .L_328)
	.align		4
.L_328:
        /*06a0*/ 	.word	index@(_ZN2at6native29vectorized_elementwise_kernelILi2EZZZNS0_16tanh_kernel_cudaERNS_18TensorIteratorBaseEENKUlvE0_clEvENKUlvE_clEvEUldE_St5arrayIPcLm2EEEEviT0_T1_)
        /*06a4*/ 	.word	0x00000000


	//----- nvinfo : EIATTR_MIN_STACK_SIZE
	.align		4
.L_329:
        /*06a8*/ 	.byte	0x04, 0x12
        /*06aa*/ 	.short	(.L_331 - .L_330)
	.align		4
.L_330:
        /*06ac*/ 	.word	index@(_ZN2at6native29vectorized_elementwise_kernelILi4EZZZNS0_16tanh_kernel_cudaERNS_18TensorIteratorBaseEENKUlvE0_clEvENKUlvE_clEvEUldE_St5arrayIPcLm2EEEEviT0_T1_)
        /*06b0*/ 	.word	0x00000000


	//----- nvinfo : EIATTR_MIN_STACK_SIZE
	.align		4
.L_331:
        /*06b4*/ 	.byte	0x04, 0x12
        /*06b6*/ 	.short	(.L_333 - .L_332)
	.align		4
.L_332:
        /*06b8*/ 	.word	index@(_ZN2at6native29vectorized_elementwise_kernelILi8EZZZNS0_16tanh_kernel_cudaERNS_18TensorIteratorBaseEENKUlvE0_clEvENKUlvE_clEvEUldE_St5arrayIPcLm2EEEEviT0_T1_)
        /*06bc*/ 	.word	0x00000000


	//----- nvinfo : EIATTR_MIN_STACK_SIZE
	.align		4
.L_333:
        /*06c0*/ 	.byte	0x04, 0x12
        /*06c2*/ 	.short	(.L_335 - .L_334)
	.align		4
.L_334:
        /*06c4*/ 	.word	index@(_ZN2at6native18elementwise_kernelILi128ELi4EZNS0_15gpu_kernel_implIZZZNS0_16tanh_kernel_cudaERNS_18TensorIteratorBaseEENKUlvE_clEvENKUlvE1_clEvEUlN3c107complexINS7_4HalfEEEE_EEvS4_RKT_EUliE_EEviT1_)
        /*06c8*/ 	.word	0x00000000


	//----- nvinfo : EIATTR_MIN_STACK_SIZE
	.align		4
.L_335:
        /*06cc*/ 	.byte	0x04, 0x12
        /*06ce*/ 	.short	(.L_337 - .L_336)
	.align		4
.L_336:
        /*06d0*/ 	.word	index@(_ZN2at6native27unrolled_elementwise_kernelIZZZNS0_16tanh_kernel_cudaERNS_18TensorIteratorBaseEENKUlvE_clEvENKUlvE1_clEvEUlN3c107complexINS6_4HalfEEEE_St5arrayIPcLm2EELi4E23TrivialOffsetCalculatorILi1EjESF_NS0_6memory12LoadWithCastILi1EEENSG_13StoreWithCastILi1EEEEEviT_T0_T2_T3_T4_T5_)
        /*06d4*/ 	.word	0x00000000


	//----- nvinfo : EIATTR_MIN_STACK_SIZE
	.align		4
.L_337:
        /*06d8*/ 	.byte	0x04, 0x12
        /*06da*/ 	.short	(.L_339 - .L_338)
	.align		4
.L_338:
        /*06dc*/ 	.word	index@(_ZN2at6native18elementwise_kernelILi128ELi2EZNS0_22gpu_kernel_impl_nocastIZZZNS0_16tanh_kernel_cudaERNS_18TensorIteratorBaseEENKUlvE_clEvENKUlvE1_clEvEUlN3c107complexINS7_4HalfEEEE_EEvS4_RKT_EUliE_EEviT1_)
        /*06e0*/ 	.word	0x00000000


	//----- nvinfo : EIATTR_MIN_STACK_SIZE
	.align		4
.L_339:
        /*06e4*/ 	.byte	0x04, 0x12
        /*06e6*/ 	.short	(.L_341 - .L_340)
	.align		4
.L_340:
        /*06e8*/ 	.word	index@(_ZN2at6native27unrolled_elementwise_kernelIZZZNS0_16tanh_kernel_cudaERNS_18TensorIteratorBaseEENKUlvE_clEvENKUlvE1_clEvEUlN3c107complexINS6_4HalfEEEE_St5arrayIPcLm2EELi4E23TrivialOffsetCalculatorILi1EjESF_NS0_6memory15LoadWithoutCastENSG_16StoreWithoutCastEEEviT_T0_T2_T3_T4_T5_)
        /*06ec*/ 	.word	0x00000000


	//----- nvinfo : EIATTR_MIN_STACK_SIZE
	.align		4
.L_341:
        /*06f0*/ 	.byte	0x04, 0x12
        /*06f2*/ 	.short	(.L_343 - .L_342)
	.align		4
.L_342:
        /*06f4*/ 	.word	index@(_ZN2at6native29vectorized_elementwise_kernelILi2EZZZNS0_16tanh_kernel_cudaERNS_18TensorIteratorBaseEENKUlvE_clEvENKUlvE1_clEvEUlN3c107complexINS6_4HalfEEEE_St5arrayIPcLm2EEEEviT0_T1_)
        /*06f8*/ 	.word	0x00000000


	//----- nvinfo : EIATTR_MIN_STACK_SIZE
	.align		4
.L_343:
        /*06fc*/ 	.byte	0x04, 0x12
        /*06fe*/ 	.short	(.L_345 - .L_344)
	.align		4
.L_344:
        /*0700*/ 	.word	index@(_ZN2at6native29vectorized_elementwise_kernelILi4EZZZNS0_16tanh_kernel_cudaERNS_18TensorIteratorBaseEENKUlvE_clEvENKUlvE1_clEvEUlN3c107complexINS6_4HalfEEEE_St5arrayIPcLm2EEEEviT0_T1_)
        /*0704*/ 	.word	0x00000000


	//----- nvinfo : EIATTR_MIN_STACK_SIZE
	.align		4
.L_345:
        /*0708*/ 	.byte	0x04, 0x12
        /*070a*/ 	.short	(.L_347 - .L_346)
	.align		4
.L_346:
        /*070c*/ 	.word	index@(_ZN2at6native29vectorized_elementwise_kernelILi8EZZZNS0_16tanh_kernel_cudaERNS_18TensorIteratorBaseEENKUlvE_clEvENKUlvE1_clEvEUlN3c107complexINS6_4HalfEEEE_St5arrayIPcLm2EEEEviT0_T1_)
        /*0710*/ 	.word	0x00000000


	//----- nvinfo : EIATTR_MIN_STACK_SIZE
	.align		4
.L_347:
        /*0714*/ 	.byte	0x04, 0x12
        /*0716*/ 	.short	(.L_349 - .L_348)
	.align		4
.L_348:
        /*0718*/ 	.word	index@(_ZN2at6native18elementwise_kernelILi128ELi4EZNS0_15gpu_kernel_implIZZZNS0_16tanh_kernel_cudaERNS_18TensorIteratorBaseEENKUlvE_clEvENKUlvE0_clEvEUlN3c107complexIfEEE_EEvS4_RKT_EUliE_EEviT1_)
        /*071c*/ 	.word	0x00000000


	//----- nvinfo : EIATTR_MIN_STACK_SIZE
	.align		4
.L_349:
        /*0720*/ 	.byte	0x04, 0x12
        /*0722*/ 	.short	(.L_351 - .L_350)
	.align		4
.L_350:
        /*0724*/ 	.word	index@(_ZN2at6native27unrolled_elementwise_kernelIZZZNS0_16tanh_kernel_cudaERNS_18TensorIteratorBaseEENKUlvE_clEvENKUlvE0_clEvEUlN3c107complexIfEEE_St5arrayIPcLm2EELi4E23TrivialOffsetCalculatorILi1EjESE_NS0_6memory12LoadWithCastILi1EEENSF_13StoreWithCastILi1EEEEEviT_T0_T2_T3_T4_T5_)
        /*0728*/ 	.word	0x00000000


	//----- nvinfo : EIATTR_MIN_STACK_SIZE
	.align		4
.L_351:
        /*072c*/ 	.byte	0x04, 0x12
        /*072e*/ 	.short	(.L_353 - .L_352)
	.align		4
.L_352:
        /*0730*/ 	.word	index@(_ZN2at6native18elementwise_kernelILi128ELi2EZNS0_22gpu_kernel_impl_nocastIZZZNS0_16tanh_kernel_cudaERNS_18TensorIteratorBaseEENKUlvE_clEvENKUlvE0_clEvEUlN3c107complexIfEEE_EEvS4_RKT_EUliE_EEviT1_)
        /*0734*/ 	.word	0x00000000


	//----- nvinfo : EIATTR_MIN_STACK_SIZE
	.align		4
.L_353:
        /*0738*/ 	.byte	0x04, 0x12
        /*073a*/ 	.short	(.L_355 - .L_354)
	.align		4
.L_354:
        /*073c*/ 	.word	index@(_ZN2at6native27unrolled_elementwise_kernelIZZZNS0_16tanh_kernel_cudaERNS_18TensorIteratorBaseEENKUlvE_clEvENKUlvE0_clEvEUlN3c107complexIfEEE_St5arrayIPcLm2EELi4E23TrivialOffsetCalculatorILi1EjESE_NS0_6memory15LoadWithoutCastENSF_16StoreWithoutCastEEEviT_T0_T2_T3_T4_T5_)
        /*0740*/ 	.word	0x00000000


	//----- nvinfo : EIATTR_MIN_STACK_SIZE
	.align		4
.L_355:
        /*0744*/ 	.byte	0x04, 0x12
        /*0746*/ 	.short	(.L_357 - .L_356)
	.align		4
.L_356:
        /*0748*/ 	.word	index@(_ZN2at6native29vectorized_elementwise_kernelILi2EZZZNS0_16tanh_kernel_cudaERNS_18TensorIteratorBaseEENKUlvE_clEvENKUlvE0_clEvEUlN3c107complexIfEEE_St5arrayIPcLm2EEEEviT0_T1_)
        /*074c*/ 	.word	0x00000000


	//----- nvinfo : EIATTR_MIN_STACK_SIZE
	.align		4
.L_357:
        /*0750*/ 	.byte	0x04, 0x12
        /*0752*/ 	.short	(.L_359 - .L_358)
	.align		4
.L_358:
        /*0754*/ 	.word	index@(_ZN2at6native29vectorized_elementwise_kernelILi4EZZZNS0_16tanh_kernel_cudaERNS_18TensorIteratorBaseEENKUlvE_clEvENKUlvE0_clEvEUlN3c107complexIfEEE_St5arrayIPcLm2EEEEviT0_T1_)
        /*0758*/ 	.word	0x00000000


	//----- nvinfo : EIATTR_MIN_STACK_SIZE
	.align		4
.L_359:
        /*075c*/ 	.byte	0x04, 0x12
        /*075e*/ 	.short	(.L_361 - .L_360)
	.align		4
.L_360:
        /*0760*/ 	.word	index@(_ZN2at6native29vectorized_elementwise_kernelILi8EZZZNS0_16tanh_kernel_cudaERNS_18TensorIteratorBaseEENKUlvE_clEvENKUlvE0_clEvEUlN3c107complexIfEEE_St5arrayIPcLm2EEEEviT0_T1_)
        /*0764*/ 	.word	0x00000000


	//----- nvinfo : EIATTR_MIN_STACK_SIZE
	.align		4
.L_361:
        /*0768*/ 	.byte	0x04, 0x12
        /*076a*/ 	.short	(.L_363 - .L_362)
	.align		4
.L_362:
        /*076c*/ 	.word	index@(_ZN2at6native18elementwise_kernelILi128ELi4EZNS0_15gpu_kernel_implIZZZNS0_16tanh_kernel_cudaERNS_18TensorIteratorBaseEENKUlvE_clEvENKUlvE_clEvEUlN3c107complexIdEEE_EEvS4_RKT_EUliE_EEviT1_)
        /*0770*/ 	.word	0x00000028


	//----- nvinfo : EIATTR_MIN_STACK_SIZE
	.align		4
.L_363:
        /*0774*/ 	.byte	0x04, 0x12
        /*0776*/ 	.short	(.L_365 - .L_364)
	.align		4
.L_364:
        /*0778*/ 	.word	index@(_ZN2at6native27unrolled_elementwise_kernelIZZZNS0_16tanh_kernel_cudaERNS_18TensorIteratorBaseEENKUlvE_clEvENKUlvE_clEvEUlN3c107complexIdEEE_St5arrayIPcLm2EELi4E23TrivialOffsetCalculatorILi1EjESE_NS0_6memory12LoadWithCastILi1EEENSF_13StoreWithCastILi1EEEEEviT_T0_T2_T3_T4_T5_)
        /*077c*/ 	.word	0x00000028


	//----- nvinfo : EIATTR_MIN_STACK_SIZE
	.align		4
.L_365:
        /*0780*/ 	.byte	0x04, 0x12
        /*0782*/ 	.short	(.L_367 - .L_366)
	.align		4
.L_366:
        /*0784*/ 	.word	index@(_ZN2at6native18elementwise_kernelILi128ELi2EZNS0_22gpu_kernel_impl_nocastIZZZNS0_16tanh_kernel_cudaERNS_18TensorIteratorBaseEENKUlvE_clEvENKUlvE_clEvEUlN3c107complexIdEEE_EEvS4_RKT_EUliE_EEviT1_)
        /*0788*/ 	.word	0x00000028


	//----- nvinfo : EIATTR_MIN_STACK_SIZE
	.align		4
.L_367:
        /*078c*/ 	.byte	0x04, 0x12
        /*078e*/ 	.short	(.L_369 - .L_368)
	.align		4
.L_368:
        /*0790*/ 	.word	index@(_ZN2at6native27unrolled_elementwise_kernelIZZZNS0_16tanh_kernel_cudaERNS_18TensorIteratorBaseEENKUlvE_clEvENKUlvE_clEvEUlN3c107complexIdEEE_St5arrayIPcLm2EELi4E23TrivialOffsetCalculatorILi1EjESE_NS0_6memory15LoadWithoutCastENSF_16StoreWithoutCastEEEviT_T0_T2_T3_T4_T5_)
        /*0794*/ 	.word	0x00000028


	//----- nvinfo : EIATTR_MIN_STACK_SIZE
	.align		4
.L_369:
        /*0798*/ 	.byte	0x04, 0x12
        /*079a*/ 	.short	(.L_371 - .L_370)
	.align		4
.L_370:
        /*079c*/ 	.word	index@(_ZN2at6native29vectorized_elementwise_kernelILi2EZZZNS0_16tanh_kernel_cudaERNS_18TensorIteratorBaseEENKUlvE_clEvENKUlvE_clEvEUlN3c107complexIdEEE_St5arrayIPcLm2EEEEviT0_T1_)
        /*07a0*/ 	.word	0x00000028


	//----- nvinfo : EIATTR_MIN_STACK_SIZE
	.align		4
.L_371:
        /*07a4*/ 	.byte	0x04, 0x12
        /*07a6*/ 	.short	(.L_373 - .L_372)
	.align		4
.L_372:
        /*07a8*/ 	.word	index@(_ZN2at6native29vectorized_elementwise_kernelILi4EZZZNS0_16tanh_kernel_cudaERNS_18TensorIteratorBaseEENKUlvE_clEvENKUlvE_clEvEUlN3c107complexIdEEE_St5arrayIPcLm2EEEEviT0_T1_)
        /*07ac*/ 	.word	0x00000028


	//----- nvinfo : EIATTR_MIN_STACK_SIZE
	.align		4
.L_373:
        /*07b0*/ 	.byte	0x04, 0x12
        /*07b2*/ 	.short	(.L_375 - .L_374)
	.align		4
.L_374:
        /*07b4*/ 	.word	index@(_ZN2at6native29vectorized_elementwise_kernelILi8EZZZNS0_16tanh_kernel_cudaERNS_18TensorIteratorBaseEENKUlvE_clEvENKUlvE_clEvEUlN3c107complexIdEEE_St5arrayIPcLm2EEEEviT0_T1_)
        /*07b8*/ 	.word	0x00000000
.L_375:


//--------------------- .nv.compat                --------------------------
	.section	.nv.compat,"",@"SHT_CUDA_COMPAT_INFO"
	.align	4
        /*0000*/ 	.byte	0x02, 0x09, 0x01, 0x00, 0x02, 0x02, 0x01, 0x00, 0x02, 0x05, 0x05, 0x00, 0x03, 0x07, 0x01, 0x01
        /*0010*/ 	.byte	0x02, 0x03, 0x00, 0x00, 0x02, 0x06, 0x01, 0x00, 0x04, 0x0b, 0x08, 0x00, 0x00, 0x00, 0x00, 0x00
        /*0020*/ 	.byte	0x00, 0x00, 0x00, 0x00


//--------------------- .nv.info._ZN2at6native18elementwise_kernelILi128ELi4EZNS0_15gpu_kernel_implIZZZNS0_16tanh_kernel_cudaERNS_18TensorIteratorBaseEENKUlvE0_clEvENKUlvE2_clEvEUlN3c108BFloat16EE_EEvS4_RKT_EUliE_EEviT1_ --------------------------
	.section	.nv.info._ZN2at6native18elementwise_kernelILi128ELi4EZNS0_15gpu_kernel_implIZZZNS0_16tanh_kernel_cudaERNS_18TensorIteratorBaseEENKUlvE0_clEvENKUlvE2_clEvEUlN3c108BFloat16EE_EEvS4_RKT_EUliE_EEviT1_,"",@"SHT_CUDA_INFO"
	.sectionflags	@""
	.align	4


	//----- nvinfo : EIATTR_CUDA_API_VERSION
	.align		4
        /*0000*/ 	.byte	0x04, 0x37
        /*0002*/ 	.short	(.L_377 - .L_376)
.L_376:
        /*0004*/ 	.word	0x00000082


	//----- nvinfo : EIATTR_KPARAM_INFO
	.align		4
.L_377:
        /*0008*/ 	.byte	0x04, 0x17
        /*000a*/ 	.short	(.L_379 - .L_378)
.L_378:
        /*000c*/ 	.word	0x00000000
        /*0010*/ 	.short	0x0001
        /*0012*/ 	.short	0x0008
        /*0014*/ 	.byte	0x00, 0xf0, 0x61, 0x08


	//----- nvinfo : EIATTR_KPARAM_INFO
	.align		4
.L_379:
        /*0018*/ 	.byte	0x04, 0x17
        /*001a*/ 	.short	(.L_381 - .L_380)
.L_380:
        /*001c*/ 	.word	0x00000000
        /*0020*/ 	.short	0x0000
        /*0022*/ 	.short	0x0000
        /*0024*/ 	.byte	0x00, 0xf0, 0x11, 0x00


	//----- nvinfo : EIATTR_SPARSE_MMA_MASK
	.align		4
.L_381:
        /*0028*/ 	.byte	0x03, 0x50
        /*002a*/ 	.short	0x0000


	//----- nvinfo : EIATTR_MAXREG_COUNT
	.align		4
        /*002c*/ 	.byte	0x03, 0x1b
        /*002e*/ 	.short	0x0080


	//----- nvinfo : EIATTR_EXTERNS
	.align		4
        /*0030*/ 	.byte	0x04, 0x0f
        /*0032*/ 	.short	(.L_383 - .L_382)


	//   ....[0]....
	.align		4
.L_382:
        /*0034*/ 	.word	index@(__assertfail)


	//----- nvinfo : EIATTR_MERCURY_ISA_VERSION
	.align		4
.L_383:
        /*0038*/ 	.byte	0x03, 0x5f
        /*003a*/ 	.short	0x0101


	//----- nvinfo : EIATTR_VRC_CTA_INIT_COUNT
	.align		4
        /*003c*/ 	.byte	0x02, 0x4a
	.zero		1
	.zero		1


	//----- nvinfo : EIATTR_SYSCALL_OFFSETS
	.align		4
        /*0040*/ 	.byte	0x04, 0x46
        /*0042*/ 	.short	(.L_385 - .L_384)


	//   ....[0]....
.L_384:
        /*0044*/ 	.word	0x00002290


	//   ....[1]....
        /*0048*/ 	.word	0x000031a0


	//   ....[2]....
        /*004c*/ 	.word	0x000055d0


	//   ....[3]....
        /*0050*/ 	.word	0x00006330


	//   ....[4]....
        /*0054*/ 	.word	0x00008850


	//   ....[5]....
        /*0058*/ 	.word	0x000095b0


	//   ....[6]....
        /*005c*/ 	.word	0x0000bae0


	//   ....[7]....
        /*0060*/ 	.word	0x0000c810


	//----- nvinfo : EIATTR_EXIT_INSTR_OFFSETS
	.align		4
.L_385:
        /*0064*/ 	.byte	0x04, 0x1c
        /*0066*/ 	.short	(.L_387 - .L_386)


	//   ....[0]....
.L_386:
        /*0068*/ 	.word	0x00009870


	//   ....[1]....
        /*006c*/ 	.word	0x0000bc90


	//   ....[2]....
        /*0070*/ 	.word	0x0000bcd0


	//   ....[3]....
        /*0074*/ 	.word	0x0000bd70


	//   ....[4]....
        /*0078*/ 	.word	0x0000bdb0


	//   ....[5]....
        /*007c*/ 	.word	0x0000bdf0


	//   ....[6]....
        /*0080*/ 	.word	0x0000be80


	//   ....[7]....
        /*0084*/ 	.word	0x0000bec0


	//   ....[8]....
        /*0088*/ 	.word	0x0000bf60


	//   ....[9]....
        /*008c*/ 	.word	0x0000bfb0


	//   ....[10]....
        /*0090*/ 	.word	0x0000c000


	//   ....[11]....
        /*0094*/ 	.word	0x0000c0e0


	//   ....[12]....
        /*0098*/ 	.word	0x0000c250


	//   ....[13]....
        /*009c*/ 	.word	0x0000c3c0


	//   ....[14]....
        /*00a0*/ 	.word	0x0000c520


	//   ....[15]....
        /*00a4*/ 	.word	0x0000c560


	//   ....[16]....
        /*00a8*/ 	.word	0x0000c5a0


	//   ....[17]....
        /*00ac*/ 	.word	0x0000c650


	//   ....[18]....
        /*00b0*/ 	.word	0x0000c6b0


	//   ....[19]....
        /*00b4*/ 	.word	0x0000c820


	//   ....[20]....
        /*00b8*/ 	.word	0x0000c930


	//   ....[21]....
        /*00bc*/ 	.word	0x0000ca70


	//   ....[22]....
        /*00c0*/ 	.word	0x0000ca90


	//----- nvinfo : EIATTR_MAX_THREADS
	.align		4
.L_387:
        /*00c4*/ 	.byte	0x04, 0x05
        /*00c6*/ 	.short	(.L_389 - .L_388)
.L_388:
        /*00c8*/ 	.word	0x00000080
        /*00cc*/ 	.word	0x00000001
        /*00d0*/ 	.word	0x00000001


	//----- nvinfo : EIATTR_CRS_STACK_SIZE
	.align		4
.L_389:
        /*00d4*/ 	.byte	0x04, 0x1e
        /*00d6*/ 	.short	(.L_391 - .L_390)
.L_390:
        /*00d8*/ 	.word	0x00000000


	//----- nvinfo : EIATTR_CBANK_PARAM_SIZE
	.align		4
.L_391:
        /*00dc*/ 	.byte	0x03, 0x19
        /*00de*/ 	.short	0x0220


	//----- nvinfo : EIATTR_PARAM_CBANK
	.align		4
        /*00e0*/ 	.byte	0x04, 0x0a
        /*00e2*/ 	.short	(.L_393 - .L_392)
	.align		4
.L_392:
        /*00e4*/ 	.word	index@(.nv.constant0._ZN2at6native18elementwise_kernelILi128ELi4EZNS0_15gpu_kernel_implIZZZNS0_16tanh_kernel_cudaERNS_18TensorIteratorBaseEENKUlvE0_clEvENKUlvE2_clEvEUlN3c108BFloat16EE_EEvS4_RKT_EUliE_EEviT1_)
        /*00e8*/ 	.short	0x0380
        /*00ea*/ 	.short	0x0220


	//----- nvinfo : EIATTR_SW_WAR
	.align		4
.L_393:
        /*00ec*/ 	.byte	0x04, 0x36
        /*00ee*/ 	.short	(.L_395 - .L_394)
.L_394:
        /*00f0*/ 	.word	0x00000008
.L_395:


//--------------------- .nv.info._ZN2at6native27unrolled_elementwise_kernelIZZZNS0_16tanh_kernel_cudaERNS_18TensorIteratorBaseEENKUlvE0_clEvENKUlvE2_clEvEUlN3c108BFloat16EE_St5arrayIPcLm2EELi4E23TrivialOffsetCalculatorILi1EjESD_NS0_6memory12LoadWithCastILi1EEENSE_13StoreWithCastILi1EEEEEviT_T0_T2_T3_T4_T5_ --------------------------
	.section	.nv.info._ZN2at6native27unrolled_elementwise_kernelIZZZNS0_16tanh_kernel_cudaERNS_18TensorIteratorBaseEENKUlvE0_clEvENKUlvE2_clEvEUlN3c108BFloat16EE_St5arrayIPcLm2EELi4E23TrivialOffsetCalculatorILi1EjESD_NS0_6memory12LoadWithCastILi1EEENSE_13StoreWithCastILi1EEEEEviT_T0_T2_T3_T4_T5_,"",@"SHT_CUDA_INFO"
	.sectionflags	@""
	.align	4


	//----- nvinfo : EIATTR_CUDA_API_VERSION
	.align		4
        /*0000*/ 	.byte	0x04, 0x37
        /*0002*/ 	.short	(.L_397 - .L_396)
.L_396:
        /*0004*/ 	.word	0x00000082


	//----- nvinfo : EIATTR_KPARAM_INFO
	.align		4
.L_397:
        /*0008*/ 	.byte	0x04, 0x17
        /*000a*/ 	.short	(.L_399 - .L_398)
.L_398:
        /*000c*/ 	.word	0x00000000
        /*0010*/ 	.short	0x0006
        /*0012*/ 	.short	0x0024
        /*0014*/ 	.byte	0x00, 0xf0, 0x21, 0x00


	//----- nvinfo : EIATTR_KPARAM_INFO
	.align		4
.L_399:
        /*0018*/ 	.byte	0x04, 0x17
        /*001a*/ 	.short	(.L_401 - .L_400)
.L_400:
        /*001c*/ 	.word	0x00000000
        /*0020*/ 	.short	0x0005
        /*0022*/ 	.short	0x001c
        /*0024*/ 	.byte	0x00, 0xf0, 0x21, 0x00


	//----- nvinfo : EIATTR_KPARAM_INFO
	.align		4
.L_401:
        /*0028*/ 	.byte	0x04, 0x17
        /*002a*/ 	.short	(.L_403 - .L_402)
.L_402:
        /*002c*/ 	.word	0x00000000
        /*0030*/ 	.short	0x0004
        /*0032*/ 	.short	0x0019
        /*0034*/ 	.byte	0x00, 0xf0, 0x05, 0x00


	//----- nvinfo : EIATTR_KPARAM_INFO
	.align		4
.L_403:
        /*0038*/ 	.byte	0x04, 0x17
        /*003a*/ 	.short	(.L_405 - .L_404)
.L_404:
        /*003c*/ 	.word	0x00000000
        /*0040*/ 	.short	0x0003
        /*0042*/ 	.short	0x0018
        /*0044*/ 	.byte	0x00, 0xf0, 0x05, 0x00


	//----- nvinfo : EIATTR_KPARAM_INFO
	.align		4
.L_405:
        /*0048*/ 	.byte	0x04, 0x17
        /*004a*/ 	.short	(.L_407 - .L_406)
.L_406:
        /*004c*/ 	.word	0x00000000
        /*0050*/ 	.short	0x0002
        /*0052*/ 	.short	0x0008
        /*0054*/ 	.byte	0x00, 0xf0, 0x41, 0x00


	//----- nvinfo : EIATTR_KPARAM_INFO
	.align		4
.L_407:
        /*0058*/ 	.byte	0x04, 0x17
        /*005a*/ 	.short	(.L_409 - .L_408)
.L_408:
        /*005c*/ 	.word	0x00000000
        /*0060*/ 	.short	0x0001
        /*0062*/ 	.short	0x0004
        /*0064*/ 	.byte	0x00, 0xf0, 0x05, 0x00


	//----- nvinfo : EIATTR_KPARAM_INFO
	.align		4
.L_409:
        /*0068*/ 	.byte	0x04, 0x17
        /*006a*/ 	.short	(.L_411 - .L_410)
.L_410:
        /*006c*/ 	.word	0x00000000
        /*0070*/ 	.short	0x0000
        /*0072*/ 	.short	0x0000
        /*0074*/ 	.byte	0x00, 0xf0, 0x11, 0x00


	//----- nvinfo : EIATTR_SPARSE_MMA_MASK
	.align		4
.L_411:
        /*0078*/ 	.byte	0x03, 0x50
        /*007a*/ 	.short	0x0000


	//----- nvinfo : EIATTR_MAXREG_COUNT
	.align		4
        /*007c*/ 	.byte	0x03, 0x1b
        /*007e*/ 	.short	0x00ff


	//----- nvinfo : EIATTR_EXTERNS
	.align		4
        /*0080*/ 	.byte	0x04, 0x0f
        /*0082*/ 	.short	(.L_413 - .L_412)


	//   ....[0]....
	.align		4
.L_412:
        /*0084*/ 	.word	index@(__assertfail)


	//----- nvinfo : EIATTR_MERCURY_ISA_VERSION
	.align		4
.L_413:
        /*0088*/ 	.byte	0x03, 0x5f
        /*008a*/ 	.short	0x0101


	//----- nvinfo : EIATTR_VRC_CTA_INIT_COUNT
	.align		4
        /*008c*/ 	.byte	0x02, 0x4a
	.zero		1
	.zero		1


	//----- nvinfo : EIATTR_SYSCALL_OFFSETS
	.align		4
        /*0090*/ 	.byte	0x04, 0x46
        /*0092*/ 	.short	(.L_415 - .L_414)


	//   ....[0]....
.L_414:
        /*0094*/ 	.word	0x00001080


	//   ....[1]....
        /*0098*/ 	.word	0x000022e0


	//   ....[2]....
        /*009c*/ 	.word	0x00003480


	//   ....[3]....
        /*00a0*/ 	.word	0x00004530


	//   ....[4]....
        /*00a4*/ 	.word	0x00005630


	//   ....[5]....
        /*00a8*/ 	.word	0x00006510


	//   ....[6]....
        /*00ac*/ 	.word	0x00007490


	//   ....[7]....
        /*00b0*/ 	.word	0x00008410


	//----- nvinfo : EIATTR_EXIT_INSTR_OFFSETS
	.align		4
.L_415:
        /*00b4*/ 	.byte	0x04, 0x1c
        /*00b6*/ 	.short	(.L_417 - .L_416)


	//   ....[0]....
.L_416:
        /*00b8*/ 	.word	0x00007740


	//   ....[1]....
        /*00bc*/ 	.word	0x00007890


	//   ....[2]....
        /*00c0*/ 	.word	0x000078d0


	//   ....[3]....
        /*00c4*/ 	.word	0x00007970


	//   ....[4]....
        /*00c8*/ 	.word	0x000079b0


	//   ....[5]....
        /*00cc*/ 	.word	0x000079f0


	//   ....[6]....
        /*00d0*/ 	.word	0x00007a80


	//   ....[7]....
        /*00d4*/ 	.word	0x00007ac0


	//   ....[8]....
        /*00d8*/ 	.word	0x00007b60


	//   ....[9]....
        /*00dc*/ 	.word	0x00007bb0


	//   ....[10]....
        /*00e0*/ 	.word	0x00007c00


	//   ....[11]....
        /*00e4*/ 	.word	0x00007ce0


	//   ....[12]....
        /*00e8*/ 	.word	0x00007e50


	//   ....[13]....
        /*00ec*/ 	.word	0x00007fc0


	//   ....[14]....
        /*00f0*/ 	.word	0x00008120


	//   ....[15]....
        /*00f4*/ 	.word	0x00008160


	//   ....[16]....
        /*00f8*/ 	.word	0x000081a0


	//   ....[17]....
        /*00fc*/ 	.word	0x00008250


	//   ....[18]....
        /*0100*/ 	.word	0x000082b0


	//   ....[19]....
        /*0104*/ 	.word	0x00008420


	//   ....[20]....
        /*0108*/ 	.word	0x00008530


	//   ....[21]....
        /*010c*/ 	.word	0x00008670


	//   ....[22]....
        /*0110*/ 	.word	0x00008690


	//----- nvinfo : EIATTR_MAX_THREADS
	.align		4
.L_417:
        /*0114*/ 	.byte	0x04, 0x05
        /*0116*/ 	.short	(.L_419 - .L_418)
.L_418:
        /*0118*/ 	.word	0x00000080
        /*011c*/ 	.word	0x00000001
        /*0120*/ 	.word	0x00000001


	//----- nvinfo : EIATTR_CRS_STACK_SIZE
	.align		4
.L_419:
        /*0124*/ 	.byte	0x04, 0x1e
        /*0126*/ 	.short	(.L_421 - .L_420)
.L_420:
        /*0128*/ 	.word	0x00000000


	//----- nvinfo : EIATTR_CBANK_PARAM_SIZE
	.align		4
.L_421:
        /*012c*/ 	.byte	0x03, 0x19
        /*012e*/ 	.short	0x002c


	//----- nvinfo : EIATTR_PARAM_CBANK
	.align		4
        /*0130*/ 	.byte	0x04, 0x0a
        /*0132*/ 	.short	(.L_423 - .L_422)
	.align		4
.L_422:
        /*0134*/ 	.word	index@(.nv.constant0._ZN2at6native27unrolled_elementwise_kernelIZZZNS0_16tanh_kernel_cudaERNS_18TensorIteratorBaseEENKUlvE0_clEvENKUlvE2_clEvEUlN3c108BFloat16EE_St5arrayIPcLm2EELi4E23TrivialOffsetCalculatorILi1EjESD_NS0_6memory12LoadWithCastILi1EEENSE_13StoreWithCastILi1EEEEEviT_T0_T2_T3_T4_T5_)
        /*0138*/ 	.short	0x0380
        /*013a*/ 	.short	0x002c


	//----- nvinfo : EIATTR_SW_WAR
	.align		4
.L_423:
        /*013c*/ 	.byte	0x04, 0x36
        /*013e*/ 	.short	(.L_425 - .L_424)
.L_424:
        /*0140*/ 	.word	0x00000008
.L_425:


//--------------------- .nv.info._ZN2at6native18elementwise_kernelILi128ELi4EZNS0_22gpu_kernel_impl_nocastIZZZNS0_16tanh_kernel_cudaERNS_18TensorIteratorBaseEENKUlvE0_clEvENKUlvE2_clEvEUlN3c108BFloat16EE_EEvS4_RKT_EUliE_EEviT1_ --------------------------
	.section	.nv.info._ZN2at6native18elementwise_kernelILi128ELi4EZNS0_22gpu_kernel_impl_nocastIZZZNS0_16tanh_kernel_cudaERNS_18TensorIteratorBaseEENKUlvE0_clEvENKUlvE2_clEvEUlN3c108BFloat16EE_EEvS4_RKT_EUliE_EEviT1_,"",@"SHT_CUDA_INFO"
	.sectionflags	@""
	.align	4


	//----- nvinfo : EIATTR_CUDA_API_VERSION
	.align		4
        /*0000*/ 	.byte	0x04, 0x37
        /*0002*/ 	.short	(.L_427 - .L_426)
.L_426:
        /*0004*/ 	.word	0x00000082


	//----- nvinfo : EIATTR_KPARAM_INFO
	.align		4
.L_427:
        /*0008*/ 	.byte	0x04, 0x17
        /*000a*/ 	.short	(.L_429 - .L_428)
.L_428:
        /*000c*/ 	.word	0x00000000
        /*0010*/ 	.short	0x0001
        /*0012*/ 	.short	0x0008
        /*0014*/ 	.byte	0x00, 0xf0, 0x61, 0x08


	//----- nvinfo : EIATTR_KPARAM_INFO
	.align		4
.L_429:
        /*0018*/ 	.byte	0x04, 0x17
        /*001a*/ 	.short	(.L_431 - .L_430)
.L_430:
        /*001c*/ 	.word	0x00000000
        /*0020*/ 	.short	0x0000
        /*0022*/ 	.short	0x0000
        /*0024*/ 	.byte	0x00, 0xf0, 0x11, 0x00


	//----- nvinfo : EIATTR_SPARSE_MMA_MASK
	.align		4
.L_431:
        /*0028*/ 	.byte	0x03, 0x50
        /*002a*/ 	.short	0x0000


	//----- nvinfo : EIATTR_MAXREG_COUNT
	.align		4
        /*002c*/ 	.byte	0x03, 0x1b
        /*002e*/ 	.short	0x0080


	//----- nvinfo : EIATTR_MERCURY_ISA_VERSION
	.align		4
        /*0030*/ 	.byte	0x03, 0x5f
        /*0032*/ 	.short	0x0101


	//----- nvinfo : EIATTR_VRC_CTA_INIT_COUNT
	.align		4
        /*0034*/ 	.byte	0x02, 0x4a
	.zero		1
	.zero		1


	//----- nvinfo : EIATTR_EXIT_INSTR_OFFSETS
	.align		4
        /*0038*/ 	.byte	0x04, 0x1c
        /*003a*/ 	.short	(.L_433 - .L_432)


	//   ....[0]....
.L_432:
        /*003c*/ 	.word	0x00000300


	//   ....[1]....
        /*0040*/ 	.word	0x00000380


	//   ....[2]....
        /*0044*/ 	.word	0x00003ea0


	//   ....[3]....
        /*0048*/ 	.word	0x000051f0


	//----- nvinfo : EIATTR_MAX_THREADS
	.align		4
.L_433:
        /*004c*/ 	.byte	0x04, 0x05
        /*004e*/ 	.short	(.L_435 - .L_434)
.L_434:
        /*0050*/ 	.word	0x00000080
        /*0054*/ 	.word	0x00000001
        /*0058*/ 	.word	0x00000001


	//----- nvinfo : EIATTR_CRS_STACK_SIZE
	.align		4
.L_435:
        /*005c*/ 	.byte	0x04, 0x1e
        /*005e*/ 	.short	(.L_437 - .L_436)
.L_436:
        /*0060*/ 	.word	0x00000000


	//----- nvinfo : EIATTR_CBANK_PARAM_SIZE
	.align		4
.L_437:
        /*0064*/ 	.byte	0x03, 0x19
        /*0066*/ 	.short	0x0220


	//----- nvinfo : EIATTR_PARAM_CBANK
	.align		4
        /*0068*/ 	.byte	0x04, 0x0a
        /*006a*/ 	.short	(.L_439 - .L_438)
	.align		4
.L_438:
        /*006c*/ 	.word	index@(.nv.constant0._ZN2at6native18elementwise_kernelILi128ELi4EZNS0_22gpu_kernel_impl_nocastIZZZNS0_16tanh_kernel_cudaERNS_18TensorIteratorBaseEENKUlvE0_clEvENKUlvE2_clEvEUlN3c108BFloat16EE_EEvS4_RKT_EUliE_EEviT1_)
        /*0070*/ 	.short	0x0380
        /*0072*/ 	.short	0x0220


	//----- nvinfo : EIATTR_SW_WAR
	.align		4
.L_439:
        /*0074*/ 	.byte	0x04, 0x36
        /*0076*/ 	.short	(.L_441 - .L_440)
.L_440:
        /*0078*/ 	.word	0x00000008
.L_441:


//--------------------- .nv.info._ZN2at6native27unrolled_elementwise_kernelIZZZNS0_16tanh_kernel_cudaERNS_18TensorIteratorBaseEENKUlvE0_clEvENKUlvE2_clEvEUlN3c108BFloat16EE_St5arrayIPcLm2EELi4E23TrivialOffsetCalculatorILi1EjESD_NS0_6memory15LoadWithoutCastENSE_16StoreWithoutCastEEEviT_T0_T2_T3_T4_T5_ --------------------------
	.section	.nv.info._ZN2at6native27unrolled_elementwise_kernelIZZZNS0_16tanh_kernel_cudaERNS_18TensorIteratorBaseEENKUlvE0_clEvENKUlvE2_clEvEUlN3c108BFloat16EE_St5arrayIPcLm2EELi4E23TrivialOffsetCalculatorILi1EjESD_NS0_6memory15LoadWithoutCastENSE_16StoreWithoutCastEEEviT_T0_T2_T3_T4_T5_,"",@"SHT_CUDA_INFO"
	.sectionflags	@""
	.align	4


	//----- nvinfo : EIATTR_CUDA_API_VERSION
	.align		4
        /*0000*/ 	.byte	0x04, 0x37
        /*0002*/ 	.short	(.L_443 - .L_442)
.L_442:
        /*0004*/ 	.word	0x00000082


	//----- nvinfo : EIATTR_KPARAM_INFO
	.align		4
.L_443:
        /*0008*/ 	.byte	0x04, 0x17
        /*000a*/ 	.short	(.L_445 - .L_444)
.L_444:
        /*000c*/ 	.word	0x00000000
        /*0010*/ 	.short	0x0006
        /*0012*/ 	.short	0x001b
        /*0014*/ 	.byte	0x00, 0xf0, 0x05, 0x00


	//----- nvinfo : EIATTR_KPARAM_INFO
	.align		4
.L_445:
        /*0018*/ 	.byte	0x04, 0x17
        /*001a*/ 	.short	(.L_447 - .L_446)
.L_446:
        /*001c*/ 	.word	0x00000000
        /*0020*/ 	.short	0x0005
        /*0022*/ 	.short	0x001a
        /*0024*/ 	.byte	0x00, 0xf0, 0x05, 0x00


	//----- nvinfo : EIATTR_KPARAM_INFO
	.align		4
.L_447:
        /*0028*/ 	.byte	0x04, 0x17
        /*002a*/ 	.short	(.L_449 - .L_448)
.L_448:
        /*002c*/ 	.word	0x00000000
        /*0030*/ 	.short	0x0004
        /*0032*/ 	.short	0x0019
        /*0034*/ 	.byte	0x00, 0xf0, 0x05, 0x00


	//----- nvinfo : EIATTR_KPARAM_INFO
	.align		4
.L_449:
        /*0038*/ 	.byte	0x04, 0x17
        /*003a*/ 	.short	(.L_451 - .L_450)
.L_450:
        /*003c*/ 	.word	0x00000000
        /*0040*/ 	.short	0x0003
        /*0042*/ 	.short	0x0018
        /*0044*/ 	.byte	0x00, 0xf0, 0x05, 0x00


	//----- nvinfo : EIATTR_KPARAM_INFO
	.align		4
.L_451:
        /*0048*/ 	.byte	0x04, 0x17
        /*004a*/ 	.short	(.L_453 - .L_452)
.L_452:
        /*004c*/ 	.word	0x00000000
        /*0050*/ 	.short	0x0002
        /*0052*/ 	.short	0x0008
        /*0054*/ 	.byte	0x00, 0xf0, 0x41, 0x00


	//----- nvinfo : EIATTR_KPARAM_INFO
	.align		4
.L_453:
        /*0058*/ 	.byte	0x04, 0x17
        /*005a*/ 	.short	(.L_455 - .L_454)
.L_454:
        /*005c*/ 	.word	0x00000000
        /*0060*/ 	.short	0x0001
        /*0062*/ 	.short	0x0004
        /*0064*/ 	.byte	0x00, 0xf0, 0x05, 0x00


	//----- nvinfo : EIATTR_KPARAM_INFO
	.align		4
.L_455:
        /*0068*/ 	.byte	0x04, 0x17
        /*006a*/ 	.short	(.L_457 - .L_456)
.L_456:
        /*006c*/ 	.word	0x00000000
        /*0070*/ 	.short	0x0000
        /*0072*/ 	.short	0x0000
        /*0074*/ 	.byte	0x00, 0xf0, 0x11, 0x00


	//----- nvinfo : EIATTR_SPARSE_MMA_MASK
	.align		4
.L_457:
        /*0078*/ 	.byte	0x03, 0x50
        /*007a*/ 	.short	0x0000


	//----- nvinfo : EIATTR_MAXREG_COUNT
	.align		4
        /*007c*/ 	.byte	0x03, 0x1b
        /*007e*/ 	.short	0x00ff


	//----- nvinfo : EIATTR_MERCURY_ISA_VERSION
	.align		4
        /*0080*/ 	.byte	0x03, 0x5f
        /*0082*/ 	.short	0x0101


	//----- nvinfo : EIATTR_VRC_CTA_INIT_COUNT
	.align		4
        /*0084*/ 	.byte	0x02, 0x4a
	.zero		1
	.zero		1


	//----- nvinfo : EIATTR_EXIT_INSTR_OFFSETS
	.align		4
        /*0088*/ 	.byte	0x04, 0x1c
        /*008a*/ 	.short	(.L_459 - .L_458)


	//   ....[0]....
.L_458:
        /*008c*/ 	.word	0x00000480


	//   ....[1]....
        /*0090*/ 	.word	0x000004f0


	//----- nvinfo : EIATTR_MAX_THREADS
	.align		4
.L_459:
        /*0094*/ 	.byte	0x04, 0x05
        /*0096*/ 	.short	(.L_461 - .L_460)
.L_460:
        /*0098*/ 	.word	0x00000080
        /*009c*/ 	.word	0x00000001
        /*00a0*/ 	.word	0x00000001


	//----- nvinfo : EIATTR_CRS_STACK_SIZE
	.align		4
.L_461:
        /*00a4*/ 	.byte	0x04, 0x1e
        /*00a6*/ 	.short	(.L_463 - .L_462)
.L_462:
        /*00a8*/ 	.word	0x00000000


	//----- nvinfo : EIATTR_CBANK_PARAM_SIZE
	.align		4
.L_463:
        /*00ac*/ 	.byte	0x03, 0x19
        /*00ae*/ 	.short	0x001c


	//----- nvinfo : EIATTR_PARAM_CBANK
	.align		4
        /*00b0*/ 	.byte	0x04, 0x0a
        /*00b2*/ 	.short	(.L_465 - .L_464)
	.align		4
.L_464:
        /*00b4*/ 	.word	index@(.nv.constant0._ZN2at6native27unrolled_elementwise_kernelIZZZNS0_16tanh_kernel_cudaERNS_18TensorIteratorBaseEENKUlvE0_clEvENKUlvE2_clEvEUlN3c108BFloat16EE_St5arrayIPcLm2EELi4E23TrivialOffsetCalculatorILi1EjESD_NS0_6memory15LoadWithoutCastENSE_16StoreWithoutCastEEEviT_T0_T2_T3_T4_T5_)
        /*00b8*/ 	.short	0x0380
        /*00ba*/ 	.short	0x001c


	//----- nvinfo : EIATTR_SW_WAR
	.align		4
.L_465:
        /*00bc*/ 	.byte	0x04, 0x36
        /*00be*/ 	.short	(.L_467 - .L_466)
.L_466:
        /*00c0*/ 	.word	0x00000008
.L_467:


//--------------------- .nv.info._ZN2at6native29vectorized_elementwise_kernelILi2EZZZNS0_16tanh_kernel_cudaERNS_18TensorIteratorBaseEENKUlvE0_clEvENKUlvE2_clEvEUlN3c108BFloat16EE_St5arrayIPcLm2EEEEviT0_T1_ --------------------------
	.section	.nv.info._ZN2at6native29vectorized_elementwise_kernelILi2EZZZNS0_16tanh_kernel_cudaERNS_18TensorIteratorBaseEENKUlvE0_clEvENKUlvE2_clEvEUlN3c108BFloat16EE_St5arrayIPcLm2EEEEviT0_T1_,"",@"SHT_CUDA_INFO"
	.sectionflags	@""
	.align	4


	//----- nvinfo : EIATTR_CUDA_API_VERSION
	.align		4
        /*0000*/ 	.byte	0x04, 0x37
        /*0002*/ 	.short	(.L_469 - .L_468)
.L_468:
        /*0004*/ 	.word	0x00000082


	//----- nvinfo : EIATTR_KPARAM_INFO
	.align		4
.L_469:
        /*0008*/ 	.byte	0x04, 0x17
        /*000a*/ 	.short	(.L_471 - .L_470)
.L_470:
        /*000c*/ 	.word	0x00000000
        /*0010*/ 	.short	0x0002
        /*0012*/ 	.short	0x0008
        /*0014*/ 	.byte	0x00, 0xf0, 0x41, 0x00


	//----- nvinfo : EIATTR_KPARAM_INFO
	.align		4
.L_471:
        /*0018*/ 	.byte	0x04, 0x17
        /*001a*/ 	.short	(.L_473 - .L_472)
.L_472:
        /*001c*/ 	.word	0x00000000
        /*0020*/ 	.short	0x0001
        /*0022*/ 	.short	0x0004
        /*0024*/ 	.byte	0x00, 0xf0, 0x05, 0x00


	//----- nvinfo : EIATTR_KPARAM_INFO
	.align		4
.L_473:
        /*0028*/ 	.byte	0x04, 0x17
        /*002a*/ 	.short	(.L_475 - .L_474)
.L_474:
        /*002c*/ 	.word	0x00000000
        /*0030*/ 	.short	0x0000
        /*0032*/ 	.short	0x0000
        /*0034*/ 	.byte	0x00, 0xf0, 0x11, 0x00


	//----- nvinfo : EIATTR_SPARSE_MMA_MASK
	.align		4
.L_475:
        /*0038*/ 	.byte	0x03, 0x50
        /*003a*/ 	.short	0x0000


	//----- nvinfo : EIATTR_MAXREG_COUNT
	.align		4
        /*003c*/ 	.byte	0x03, 0x1b
        /*003e*/ 	.short	0x00ff


	//----- nvinfo : EIATTR_MERCURY_ISA_VERSION
	.align		4
        /*0040*/ 	.byte	0x03, 0x5f
        /*0042*/ 	.short	0x0101


	//----- nvinfo : EIATTR_VRC_CTA_INIT_COUNT
	.align		4
        /*0044*/ 	.byte	0x02, 0x4a
	.zero		1
	.zero		1


	//----- nvinfo : EIATTR_EXIT_INSTR_OFFSETS
	.align		4
        /*0048*/ 	.byte	0x04, 0x1c
        /*004a*/ 	.short	(.L_477 - .L_476)


	//   ....[0]....
.L_476:
        /*004c*/ 	.word	0x000009d0


	//   ....[1]....
        /*0050*/ 	.word	0x00000a20


	//   ....[2]....
        /*0054*/ 	.word	0x00000ca0


	//----- nvinfo : EIATTR_MAX_THREADS
	.align		4
.L_477:
        /*0058*/ 	.byte	0x04, 0x05
        /*005a*/ 	.short	(.L_479 - .L_478)
.L_478:
        /*005c*/ 	.word	0x00000080
        /*0060*/ 	.word	0x00000001
        /*0064*/ 	.word	0x00000001


	//----- nvinfo : EIATTR_CRS_STACK_SIZE
	.align		4
.L_479:
        /*0068*/ 	.byte	0x04, 0x1e
        /*006a*/ 	.short	(.L_481 - .L_480)
.L_480:
        /*006c*/ 	.word	0x00000000


	//----- nvinfo : EIATTR_CBANK_PARAM_SIZE
	.align		4
.L_481:
        /*0070*/ 	.byte	0x03, 0x19
        /*0072*/ 	.short	0x0018


	//----- nvinfo : EIATTR_PARAM_CBANK
	.align		4
        /*0074*/ 	.byte	0x04, 0x0a
        /*0076*/ 	.short	(.L_483 - .L_482)
	.align		4
.L_482:
        /*0078*/ 	.word	index@(.nv.constant0._ZN2at6native29vectorized_elementwise_kernelILi2EZZZNS0_16tanh_kernel_cudaERNS_18TensorIteratorBaseEENKUlvE0_clEvENKUlvE2_clEvEUlN3c108BFloat16EE_St5arrayIPcLm2EEEEviT0_T1_)
        /*007c*/ 	.short	0x0380
        /*007e*/ 	.short	0x0018


	//----- nvinfo : EIATTR_SW_WAR
	.align		4
.L_483:
        /*0080*/ 	.byte	0x04, 0x36
        /*0082*/ 	.short	(.L_485 - .L_484)
.L_484:
        /*0084*/ 	.word	0x00000008
.L_485:


//--------------------- .nv.info._ZN2at6native29vectorized_elementwise_kernelILi4EZZZNS0_16tanh_kernel_cudaERNS_18TensorIteratorBaseEENKUlvE0_clEvENKUlvE2_clEvEUlN3c108BFloat16EE_St5arrayIPcLm2EEEEviT0_T1_ --------------------------
	.section	.nv.info._ZN2at6native29vectorized_elementwise_kernelILi4EZZZNS0_16tanh_kernel_cudaERNS_18TensorIteratorBaseEENKUlvE0_clEvENKUlvE2_clEvEUlN3c108BFloat16EE_St5arrayIPcLm2EEEEviT0_T1_,"",@"SHT_CUDA_INFO"
	.sectionflags	@""
	.align	4


	//----- nvinfo : EIATTR_CUDA_API_VERSION
	.align		4
        /*0000*/ 	.byte	0x04, 0x37
        /*0002*/ 	.short	(.L_487 - .L_486)
.L_486:
        /*0004*/ 	.word	0x00000082


	//----- nvinfo : EIATTR_KPARAM_INFO
	.align		4
.L_487:
        /*0008*/ 	.byte	0x04, 0x17
        /*000a*/ 	.short	(.L_489 - .L_488)
.L_488:
        /*000c*/ 	.word	0x00000000
        /*0010*/ 	.short	0x0002
        /*0012*/ 	.short	0x0008
        /*0014*/ 	.byte	0x00, 0xf0, 0x41, 0x00


	//----- nvinfo : EIATTR_KPARAM_INFO
	.align		4
.L_489:
        /*0018*/ 	.byte	0x04, 0x17
        /*001a*/ 	.short	(.L_491 - .L_490)
.L_490:
        /*001c*/ 	.word	0x00000000
        /*0020*/ 	.short	0x0001
        /*0022*/ 	.short	0x0004
        /*0024*/ 	.byte	0x00, 0xf0, 0x05, 0x00


	//----- nvinfo : EIATTR_KPARAM_INFO
	.align		4
.L_491:
        /*0028*/ 	.byte	0x04, 0x17
        /*002a*/ 	.short	(.L_493 - .L_492)
.L_492:
        /*002c*/ 	.word	0x00000000
        /*0030*/ 	.short	0x0000
        /*0032*/ 	.short	0x0000
        /*0034*/ 	.byte	0x00, 0xf0, 0x11, 0x00


	//----- nvinfo : EIATTR_SPARSE_MMA_MASK
	.align		4
.L_493:
        /*0038*/ 	.byte	0x03, 0x50
        /*003a*/ 	.short	0x0000


	//----- nvinfo : EIATTR_MAXREG_COUNT
	.align		4
        /*003c*/ 	.byte	0x03, 0x1b
        /*003e*/ 	.short	0x00ff


	//----- nvinfo : EIATTR_MERCURY_ISA_VERSION
	.align		4
        /*0040*/ 	.byte	0x03, 0x5f
        /*0042*/ 	.short	0x0101


	//----- nvinfo : EIATTR_VRC_CTA_INIT_COUNT
	.align		4
        /*0044*/ 	.byte	0x02, 0x4a
	.zero		1
	.zero		1


	//----- nvinfo : EIATTR_EXIT_INSTR_OFFSETS
	.align		4
        /*0048*/ 	.byte	0x04, 0x1c
        /*004a*/ 	.short	(.L_495 - .L_494)


	//   ....[0]....
.L_494:
        /*004c*/ 	.word	0x000009d0


	//   ....[1]....
        /*0050*/ 	.word	0x00000a20


	//   ....[2]....
        /*0054*/ 	.word	0x00000c60


	//----- nvinfo : EIATTR_MAX_THREADS
	.align		4
.L_495:
        /*0058*/ 	.byte	0x04, 0x05
        /*005a*/ 	.short	(.L_497 - .L_496)
.L_496:
        /*005c*/ 	.word	0x00000080
        /*0060*/ 	.word	0x00000001
        /*0064*/ 	.word	0x00000001


	//----- nvinfo : EIATTR_CRS_STACK_SIZE
	.align		4
.L_497:
        /*0068*/ 	.byte	0x04, 0x1e
        /*006a*/ 	.short	(.L_499 - .L_498)
.L_498:
        /*006c*/ 	.word	0x00000000


	//----- nvinfo : EIATTR_CBANK_PARAM_SIZE
	.align		4
.L_499:
        /*0070*/ 	.byte	0x03, 0x19
        /*0072*/ 	.short	0x0018


	//----- nvinfo : EIATTR_PARAM_CBANK
	.align		4
        /*0074*/ 	.byte	0x04, 0x0a
        /*0076*/ 	.short	(.L_501 - .L_500)
	.align		4
.L_500:
        /*0078*/ 	.word	index@(.nv.constant0._ZN2at6native29vectorized_elementwise_kernelILi4EZZZNS0_16tanh_kernel_cudaERNS_18TensorIteratorBaseEENKUlvE0_clEvENKUlvE2_clEvEUlN3c108BFloat16EE_St5arrayIPcLm2EEEEviT0_T1_)
        /*007c*/ 	.short	0x0380
        /*007e*/ 	.short	0x0018


	//----- nvinfo : EIATTR_SW_WAR
	.align		4
.L_501:
        /*0080*/ 	.byte	0x04, 0x36
        /*0082*/ 	.short	(.L_503 - .L_502)
.L_502:
        /*0084*/ 	.word	0x00000008
.L_503:


//--------------------- .nv.info._ZN2at6native29vectorized_elementwise_kernelILi8EZZZNS0_16tanh_kernel_cudaERNS_18TensorIteratorBaseEENKUlvE0_clEvENKUlvE2_clEvEUlN3c108BFloat16EE_St5arrayIPcLm2EEEEviT0_T1_ --------------------------
	.section	.nv.info._ZN2at6native29vectorized_elementwise_kernelILi8EZZZNS0_16tanh_kernel_cudaERNS_18TensorIteratorBaseEENKUlvE0_clEvENKUlvE2_clEvEUlN3c108BFloat16EE_St5arrayIPcLm2EEEEviT0_T1_,"",@"SHT_CUDA_INFO"
	.sectionflags	@""
	.align	4


	//----- nvinfo : EIATTR_CUDA_API_VERSION
	.align		4
        /*0000*/ 	.byte	0x04, 0x37
        /*0002*/ 	.short	(.L_505 - .L_504)
.L_504:
        /*0004*/ 	.word	0x00000082


	//----- nvinfo : EIATTR_KPARAM_INFO
	.align		4
.L_505:
        /*0008*/ 	.byte	0x04, 0x17
        /*000a*/ 	.short	(.L_507 - .L_506)
.L_506:
        /*000c*/ 	.word	0x00000000
        /*0010*/ 	.short	0x0002
        /*0012*/ 	.short	0x0008
        /*0014*/ 	.byte	0x00, 0xf0, 0x41, 0x00


	//----- nvinfo : EIATTR_KPARAM_INFO
	.align		4
.L_507:
        /*0018*/ 	.byte	0x04, 0x17
        /*001a*/ 	.short	(.L_509 - .L_508)
.L_508:
        /*001c*/ 	.word	0x00000000
        /*0020*/ 	.short	0x0001
        /*0022*/ 	.short	0x0004
        /*0024*/ 	.byte	0x00, 0xf0, 0x05, 0x00


	//----- nvinfo : EIATTR_KPARAM_INFO
	.align		4
.L_509:
        /*0028*/ 	.byte	0x04, 0x17
        /*002a*/ 	.short	(.L_511 - .L_510)
.L_510:
        /*002c*/ 	.word	0x00000000
        /*0030*/ 	.short	0x0000
        /*0032*/ 	.short	0x0000
        /*0034*/ 	.byte	0x00, 0xf0, 0x11, 0x00


	//----- nvinfo : EIATTR_SPARSE_MMA_MASK
	.align		4
.L_511:
        /*0038*/ 	.byte	0x03, 0x50
        /*003a*/ 	.short	0x0000


	//----- nvinfo : EIATTR_MAXREG_COUNT
	.align		4
        /*003c*/ 	.byte	0x03, 0x1b
        /*003e*/ 	.short	0x00ff


	//----- nvinfo : EIATTR_MERCURY_ISA_VERSION
	.align		4
        /*0040*/ 	.byte	0x03, 0x5f
        /*0042*/ 	.short	0x0101


	//----- nvinfo : EIATTR_VRC_CTA_INIT_COUNT
	.align		4
        /*0044*/ 	.byte	0x02, 0x4a
	.zero		1
	.zero		1


	//----- nvinfo : EIATTR_EXIT_INSTR_OFFSETS
	.align		4
        /*0048*/ 	.byte	0x04, 0x1c
        /*004a*/ 	.short	(.L_513 - .L_512)


	//   ....[0]....
.L_512:
        /*004c*/ 	.word	0x00000010


	//----- nvinfo : EIATTR_MAX_THREADS
	.align		4
.L_513:
        /*0050*/ 	.byte	0x04, 0x05
        /*0052*/ 	.short	(.L_515 - .L_514)
.L_514:
        /*0054*/ 	.word	0x00000080
        /*0058*/ 	.word	0x00000001
        /*005c*/ 	.word	0x00000001


	//----- nvinfo : EIATTR_CBANK_PARAM_SIZE
	.align		4
.L_515:
        /*0060*/ 	.byte	0x03, 0x19
        /*0062*/ 	.short	0x0018


	//----- nvinfo : EIATTR_PARAM_CBANK
	.align		4
        /*0064*/ 	.byte	0x04, 0x0a
        /*0066*/ 	.short	(.L_517 - .L_516)
	.align		4
.L_516:
        /*0068*/ 	.word	index@(.nv.constant0._ZN2at6native29vectorized_elementwise_kernelILi8EZZZNS0_16tanh_kernel_cudaERNS_18TensorIteratorBaseEENKUlvE0_clEvENKUlvE2_clEvEUlN3c108BFloat16EE_St5arrayIPcLm2EEEEviT0_T1_)
        /*006c*/ 	.short	0x0380
        /*006e*/ 	.short	0x0018


	//----- nvinfo : EIATTR_SW_WAR
	.align		4
.L_517:
        /*0070*/ 	.byte	0x04, 0x36
        /*0072*/ 	.short	(.L_519 - .L_518)
.L_518:
        /*0074*/ 	.word	0x00000008
.L_519:


//--------------------- .nv.info._ZN2at6native18elementwise_kernelILi128ELi4EZNS0_15gpu_kernel_implIZZZNS0_16tanh_kernel_cudaERNS_18TensorIteratorBaseEENKUlvE0_clEvENKUlvE1_clEvEUlN3c104HalfEE_EEvS4_RKT_EUliE_EEviT1_ --------------------------
	.section	.nv.info._ZN2at6native18elementwise_kernelILi128ELi4EZNS0_15gpu_kernel_implIZZZNS0_16tanh_kernel_cudaERNS_18TensorIteratorBaseEENKUlvE0_clEvENKUlvE1_clEvEUlN3c104HalfEE_EEvS4_RKT_EUliE_EEviT1_,"",@"SHT_CUDA_INFO"
	.sectionflags	@""
	.align	4


	//----- nvinfo : EIATTR_CUDA_API_VERSION
	.align		4
        /*0000*/ 	.byte	0x04, 0x37
        /*0002*/ 	.short	(.L_521 - .L_520)
.L_520:
        /*0004*/ 	.word	0x00000082


	//----- nvinfo : EIATTR_KPARAM_INFO
	.align		4
.L_521:
        /*0008*/ 	.byte	0x04, 0x17
        /*000a*/ 	.short	(.L_523 - .L_522)
.L_522:
        /*000c*/ 	.word	0x00000000
        /*0010*/ 	.short	0x0001
        /*0012*/ 	.short	0x0008
        /*0014*/ 	.byte	0x00, 0xf0, 0x61, 0x08


	//----- nvinfo : EIATTR_KPARAM_INFO
	.align		4
.L_523:
        /*0018*/ 	.byte	0x04, 0x17
        /*001a*/ 	.short	(.L_525 - .L_524)
.L_524:
        /*001c*/ 	.word	0x00000000
        /*0020*/ 	.short	0x0000
        /*0022*/ 	.short	0x0000
        /*0024*/ 	.byte	0x00, 0xf0, 0x11, 0x00


	//----- nvinfo : EIATTR_SPARSE_MMA_MASK
	.align		4
.L_525:
        /*0028*/ 	.byte	0x03, 0x50
        /*002a*/ 	.short	0x0000


	//----- nvinfo : EIATTR_MAXREG_COUNT
	.align		4
        /*002c*/ 	.byte	0x03, 0x1b
        /*002e*/ 	.short	0x0080


	//----- nvinfo : EIATTR_EXTERNS
	.align		4
        /*0030*/ 	.byte	0x04, 0x0f
        /*0032*/ 	.short	(.L_527 - .L_526)


	//   ....[0]....
	.align		4
.L_526:
        /*0034*/ 	.word	index@(__assertfail)


	//----- nvinfo : EIATTR_MERCURY_ISA_VERSION
	.align		4
.L_527:
        /*0038*/ 	.byte	0x03, 0x5f
        /*003a*/ 	.short	0x0101


	//----- nvinfo : EIATTR_VRC_CTA_INIT_COUNT
	.align		4
        /*003c*/ 	.byte	0x02, 0x4a
	.zero		1
	.zero		1


	//----- nvinfo : EIATTR_SYSCALL_OFFSETS
	.align		4
        /*0040*/ 	.byte	0x04, 0x46
        /*0042*/ 	.short	(.L_529 - .L_528)


	//   ....[0]....
.L_528:
        /*0044*/ 	.word	0x00002270


	//   ....[1]....
        /*0048*/ 	.word	0x00003180


	//   ....[2]....
        /*004c*/ 	.word	0x00005590


	//   ....[3]....
        /*0050*/ 	.word	0x000062d0


	//   ....[4]....
        /*0054*/ 	.word	0x000087f0


	//   ....[5]....
        /*0058*/ 	.word	0x00009530


	//   ....[6]....
        /*005c*/ 	.word	0x0000ba60


	//   ....[7]....
        /*0060*/ 	.word	0x0000c770


	//----- nvinfo : EIATTR_EXIT_INSTR_OFFSETS
	.align		4
.L_529:
        /*0064*/ 	.byte	0x04, 0x1c
        /*0066*/ 	.short	(.L_531 - .L_530)


	//   ....[0]....
.L_530:
        /*0068*/ 	.word	0x00009810


	//   ....[1]....
        /*006c*/ 	.word	0x0000bc10


	//   ....[2]....
        /*0070*/ 	.word	0x0000bc50


	//   ....[3]....
        /*0074*/ 	.word	0x0000bcf0


	//   ....[4]....
        /*0078*/ 	.word	0x0000bd30


	//   ....[5]....
        /*007c*/ 	.word	0x0000bd70


	//   ....[6]....
        /*0080*/ 	.word	0x0000be00


	//   ....[7]....
        /*0084*/ 	.word	0x0000be20


	//   ....[8]....
        /*0088*/ 	.word	0x0000bec0


	//   ....[9]....
        /*008c*/ 	.word	0x0000bf10


	//   ....[10]....
        /*0090*/ 	.word	0x0000bf60


	//   ....[11]....
        /*0094*/ 	.word	0x0000c040


	//   ....[12]....
        /*0098*/ 	.word	0x0000c1b0


	//   ....[13]....
        /*009c*/ 	.word	0x0000c320


	//   ....[14]....
        /*00a0*/ 	.word	0x0000c480


	//   ....[15]....
        /*00a4*/ 	.word	0x0000c4c0


	//   ....[16]....
        /*00a8*/ 	.word	0x0000c500


	//   ....[17]....
        /*00ac*/ 	.word	0x0000c5b0


	//   ....[18]....
        /*00b0*/ 	.word	0x0000c610


	//   ....[19]....
        /*00b4*/ 	.word	0x0000c780


	//   ....[20]....
        /*00b8*/ 	.word	0x0000c890


	//   ....[21]....
        /*00bc*/ 	.word	0x0000c9d0


	//   ....[22]....
        /*00c0*/ 	.word	0x0000ca10


	//----- nvinfo : EIATTR_MAX_THREADS
	.align		4
.L_531:
        /*00c4*/ 	.byte	0x04, 0x05
        /*00c6*/ 	.short	(.L_533 - .L_532)
.L_532:
        /*00c8*/ 	.word	0x00000080
        /*00cc*/ 	.word	0x00000001
        /*00d0*/ 	.word	0x00000001


	//----- nvinfo : EIATTR_CRS_STACK_SIZE
	.align		4
.L_533:
        /*00d4*/ 	.byte	0x04, 0x1e
        /*00d6*/ 	.short	(.L_535 - .L_534)
.L_534:
        /*00d8*/ 	.word	0x00000000


	//----- nvinfo : EIATTR_CBANK_PARAM_SIZE
	.align		4
.L_535:
        /*00dc*/ 	.byte	0x03, 0x19
        /*00de*/ 	.short	0x0220


	//----- nvinfo : EIATTR_PARAM_CBANK
	.align		4
        /*00e0*/ 	.byte	0x04, 0x0a
        /*00e2*/ 	.short	(.L_537 - .L_536)
	.align		4
.L_536:
        /*00e4*/ 	.word	index@(.nv.constant0._ZN2at6native18elementwise_kernelILi128ELi4EZNS0_15gpu_kernel_implIZZZNS0_16tanh_kernel_cudaERNS_18TensorIteratorBaseEENKUlvE0_clEvENKUlvE1_clEvEUlN3c104HalfEE_EEvS4_RKT_EUliE_EEviT1_)
        /*00e8*/ 	.short	0x0380
        /*00ea*/ 	.short	0x0220


	//----- nvinfo : EIATTR_SW_WAR
	.align		4
.L_537:
        /*00ec*/ 	.byte	0x04, 0x36
        /*00ee*/ 	.short	(.L_539 - .L_538)
.L_538:
        /*00f0*/ 	.word	0x00000008
.L_539:


//--------------------- .nv.info._ZN2at6native27unrolled_elementwise_kernelIZZZNS0_16tanh_kernel_cudaERNS_18TensorIteratorBaseEENKUlvE0_clEvENKUlvE1_clEvEUlN3c104HalfEE_St5arrayIPcLm2EELi4E23TrivialOffsetCalculatorILi1EjESD_NS0_6memory12LoadWithCastILi1EEENSE_13StoreWithCastILi1EEEEEviT_T0_T2_T3_T4_T5_ --------------------------
	.section	.nv.info._ZN2at6native27unrolled_elementwise_kernelIZZZNS0_16tanh_kernel_cudaERNS_18TensorIteratorBaseEENKUlvE0_clEvENKUlvE1_clEvEUlN3c104HalfEE_St5arrayIPcLm2EELi4E23TrivialOffsetCalculatorILi1EjESD_NS0_6memory12LoadWithCastILi1EEENSE_13StoreWithCastILi1EEEEEviT_T0_T2_T3_T4_T5_,"",@"SHT_CUDA_INFO"
	.sectionflags	@""
	.align	4


	//----- nvinfo : EIATTR_CUDA_API_VERSION
	.align		4
        /*0000*/ 	.byte	0x04, 0x37
        /*0002*/ 	.short	(.L_541 - .L_540)
.L_540:
        /*0004*/ 	.word	0x00000082


	//----- nvinfo : EIATTR_KPARAM_INFO
	.align		4
.L_541:
        /*0008*/ 	.byte	0x04, 0x17
        /*000a*/ 	.short	(.L_543 - .L_542)
.L_542:
        /*000c*/ 	.word	0x00000000
        /*0010*/ 	.short	0x0006
        /*0012*/ 	.short	0x0024
        /*0014*/ 	.byte	0x00, 0xf0, 0x21, 0x00


	//----- nvinfo : EIATTR_KPARAM_INFO
	.align		4
.L_543:
        /*0018*/ 	.byte	0x04, 0x17
        /*001a*/ 	.short	(.L_545 - .L_544)
.L_544:
        /*001c*/ 	.word	0x00000000
        /*0020*/ 	.short	0x0005
        /*0022*/ 	.short	0x001c
        /*0024*/ 	.byte	0x00, 0xf0, 0x21, 0x00


	//----- nvinfo : EIATTR_KPARAM_INFO
	.align		4
.L_545:
        /*0028*/ 	.byte	0x04, 0x17
        /*002a*/ 	.short	(.L_547 - .L_546)
.L_546:
        /*002c*/ 	.word	0x00000000
        /*0030*/ 	.short	0x0004
        /*0032*/ 	.short	0x0019
        /*0034*/ 	.byte	0x00, 0xf0, 0x05, 0x00


	//----- nvinfo : EIATTR_KPARAM_INFO
	.align		4
.L_547:
        /*0038*/ 	.byte	0x04, 0x17
        /*003a*/ 	.short	(.L_549 - .L_548)
.L_548:
        /*003c*/ 	.word	0x00000000
        /*0040*/ 	.short	0x0003
        /*0042*/ 	.short	0x0018
        /*0044*/ 	.byte	0x00, 0xf0, 0x05, 0x00


	//----- nvinfo : EIATTR_KPARAM_INFO
	.align		4
.L_549:
        /*0048*/ 	.byte	0x04, 0x17
        /*004a*/ 	.short	(.L_551 - .L_550)
.L_550:
        /*004c*/ 	.word	0x00000000
        /*0050*/ 	.short	0x0002
        /*0052*/ 	.short	0x0008
        /*0054*/ 	.byte	0x00, 0xf0, 0x41, 0x00


	//----- nvinfo : EIATTR_KPARAM_INFO
	.align		4
.L_551:
        /*0058*/ 	.byte	0x04, 0x17
        /*005a*/ 	.short	(.L_553 - .L_552)
.L_552:
        /*005c*/ 	.word	0x00000000
        /*0060*/ 	.short	0x0001
        /*0062*/ 	.short	0x0004
        /*0064*/ 	.byte	0x00, 0xf0, 0x05, 0x00


	//----- nvinfo : EIATTR_KPARAM_INFO
	.align		4
.L_553:
        /*0068*/ 	.byte	0x04, 0x17
        /*006a*/ 	.short	(.L_555 - .L_554)
.L_554:
        /*006c*/ 	.word	0x00000000
        /*0070*/ 	.short	0x0000
        /*0072*/ 	.short	0x0000
        /*0074*/ 	.byte	0x00, 0xf0, 0x11, 0x00


	//----- nvinfo : EIATTR_SPARSE_MMA_MASK
	.align		4
.L_555:
        /*0078*/ 	.byte	0x03, 0x50
        /*007a*/ 	.short	0x0000


	//----- nvinfo : EIATTR_MAXREG_COUNT
	.align		4
        /*007c*/ 	.byte	0x03, 0x1b
        /*007e*/ 	.short	0x00ff


	//----- nvinfo : EIATTR_EXTERNS
	.align		4
        /*0080*/ 	.byte	0x04, 0x0f
        /*0082*/ 	.short	(.L_557 - .L_556)


	//   ....[0]....
	.align		4
.L_556:
        /*0084*/ 	.word	index@(__assertfail)


	//----- nvinfo : EIATTR_MERCURY_ISA_VERSION
	.align		4
.L_557:
        /*0088*/ 	.byte	0x03, 0x5f
        /*008a*/ 	.short	0x0101


	//----- nvinfo : EIATTR_VRC_CTA_INIT_COUNT
	.align		4
        /*008c*/ 	.byte	0x02, 0x4a
	.zero		1
	.zero		1


	//----- nvinfo : EIATTR_SYSCALL_OFFSETS
	.align		4
        /*0090*/ 	.byte	0x04, 0x46
        /*0092*/ 	.short	(.L_559 - .L_558)


	//   ....[0]....
.L_558:
        /*0094*/ 	.word	0x00001040


	//   ....[1]....
        /*0098*/ 	.word	0x00002260


	//   ....[2]....
        /*009c*/ 	.word	0x000033c0


	//   ....[3]....
        /*00a0*/ 	.word	0x00004440


	//   ....[4]....
        /*00a4*/ 	.word	0x00005540


	//   ....[5]....
        /*00a8*/ 	.word	0x00006400


	//   ....[6]....
        /*00ac*/ 	.word	0x00007380


	//   ....[7]....
        /*00b0*/ 	.word	0x00008300


	//----- nvinfo : EIATTR_EXIT_INSTR_OFFSETS
	.align		4
.L_559:
        /*00b4*/ 	.byte	0x04, 0x1c
        /*00b6*/ 	.short	(.L_561 - .L_560)


	//   ....[0]....
.L_560:
        /*00b8*/ 	.word	0x00007650


	//   ....[1]....
        /*00bc*/ 	.word	0x000077a0


	//   ....[2]....
        /*00c0*/ 	.word	0x000077e0


	//   ....[3]....
        /*00c4*/ 	.word	0x00007880


	//   ....[4]....
        /*00c8*/ 	.word	0x000078c0


	//   ....[5]....
        /*00cc*/ 	.word	0x00007900


	//   ....[6]....
        /*00d0*/ 	.word	0x00007990


	//   ....[7]....
        /*00d4*/ 	.word	0x000079b0


	//   ....[8]....
        /*00d8*/ 	.word	0x00007a50


	//   ....[9]....
        /*00dc*/ 	.word	0x00007aa0


	//   ....[10]....
        /*00e0*/ 	.word	0x00007af0


	//   ....[11]....
        /*00e4*/ 	.word	0x00007bd0


	//   ....[12]....
        /*00e8*/ 	.word	0x00007d40


	//   ....[13]....
        /*00ec*/ 	.word	0x00007eb0


	//   ....[14]....
        /*00f0*/ 	.word	0x00008010


	//   ....[15]....
        /*00f4*/ 	.word	0x00008050


	//   ....[16]....
        /*00f8*/ 	.word	0x00008090


	//   ....[17]....
        /*00fc*/ 	.word	0x00008140


	//   ....[18]....
        /*0100*/ 	.word	0x000081a0


	//   ....[19]....
        /*0104*/ 	.word	0x00008310


	//   ....[20]....
        /*0108*/ 	.word	0x00008420


	//   ....[21]....
        /*010c*/ 	.word	0x00008560


	//   ....[22]....
        /*0110*/ 	.word	0x000085a0


	//----- nvinfo : EIATTR_MAX_THREADS
	.align		4
.L_561:
        /*0114*/ 	.byte	0x04, 0x05
        /*0116*/ 	.short	(.L_563 - .L_562)
.L_562:
        /*0118*/ 	.word	0x00000080
        /*011c*/ 	.word	0x00000001
        /*0120*/ 	.word	0x00000001


	//----- nvinfo : EIATTR_CRS_STACK_SIZE
	.align		4
.L_563:
        /*0124*/ 	.byte	0x04, 0x1e
        /*0126*/ 	.short	(.L_565 - .L_564)
.L_564:
        /*0128*/ 	.word	0x00000000


	//----- nvinfo : EIATTR_CBANK_PARAM_SIZE
	.align		4
.L_565:
        /*012c*/ 	.byte	0x03, 0x19
        /*012e*/ 	.short	0x002c


	//----- nvinfo : EIATTR_PARAM_CBANK
	.align		4
        /*0130*/ 	.byte	0x04, 0x0a
        /*0132*/ 	.short	(.L_567 - .L_566)
	.align		4
.L_566:
        /*0134*/ 	.word	index@(.nv.constant0._ZN2at6native27unrolled_elementwise_kernelIZZZNS0_16tanh_kernel_cudaERNS_18TensorIteratorBaseEENKUlvE0_clEvENKUlvE1_clEvEUlN3c104HalfEE_St5arrayIPcLm2EELi4E23TrivialOffsetCalculatorILi1EjESD_NS0_6memory12LoadWithCastILi1EEENSE_13StoreWithCastILi1EEEEEviT_T0_T2_T3_T4_T5_)
        /*0138*/ 	.short	0x0380
        /*013a*/ 	.short	0x002c


	//----- nvinfo : EIATTR_SW_WAR
	.align		4
.L_567:
        /*013c*/ 	.byte	0x04, 0x36
        /*013e*/ 	.short	(.L_569 - .L_568)
.L_568:
        /*0140*/ 	.word	0x00000008
.L_569:


//--------------------- .nv.info._ZN2at6native18elementwise_kernelILi128ELi4EZNS0_22gpu_kernel_impl_nocastIZZZNS0_16tanh_kernel_cudaERNS_18TensorIteratorBaseEENKUlvE0_clEvENKUlvE1_clEvEUlN3c104HalfEE_EEvS4_RKT_EUliE_EEviT1_ --------------------------
	.section	.nv.info._ZN2at6native18elementwise_kernelILi128ELi4EZNS0_22gpu_kernel_impl_nocastIZZZNS0_16tanh_kernel_cudaERNS_18TensorIteratorBaseEENKUlvE0_clEvENKUlvE1_clEvEUlN3c104HalfEE_EEvS4_RKT_EUliE_EEviT1_,"",@"SHT_CUDA_INFO"
	.sectionflags	@""
	.align	4


	//----- nvinfo : EIATTR_CUDA_API_VERSION
	.align		4
        /*0000*/ 	.byte	0x04, 0x37
        /*0002*/ 	.short	(.L_571 - .L_570)
.L_570:
        /*0004*/ 	.word	0x00000082


	//----- nvinfo : EIATTR_KPARAM_INFO
	.align		4
.L_571:
        /*0008*/ 	.byte	0x04, 0x17
        /*000a*/ 	.short	(.L_573 - .L_572)
.L_572:
        /*000c*/ 	.word	0x00000000
        /*0010*/ 	.short	0x0001
        /*0012*/ 	.short	0x0008
        /*0014*/ 	.byte	0x00, 0xf0, 0x61, 0x08


	//----- nvinfo : EIATTR_KPARAM_INFO
	.align		4
.L_573:
        /*0018*/ 	.byte	0x04, 0x17
        /*001a*/ 	.short	(.L_575 - .L_574)
.L_574:
        /*001c*/ 	.word	0x00000000
        /*0020*/ 	.short	0x0000
        /*0022*/ 	.short	0x0000
        /*0024*/ 	.byte	0x00, 0xf0, 0x11, 0x00


	//----- nvinfo : EIATTR_SPARSE_MMA_MASK
	.align		4
.L_575:
        /*0028*/ 	.byte	0x03, 0x50
        /*002a*/ 	.short	0x0000


	//----- nvinfo : EIATTR_MAXREG_COUNT
	.align		4
        /*002c*/ 	.byte	0x03, 0x1b
        /*002e*/ 	.short	0x0080


	//----- nvinfo : EIATTR_MERCURY_ISA_VERSION
	.align		4
        /*0030*/ 	.byte	0x03, 0x5f
        /*0032*/ 	.short	0x0101


	//----- nvinfo : EIATTR_VRC_CTA_INIT_COUNT
	.align		4
        /*0034*/ 	.byte	0x02, 0x4a
	.zero		1
	.zero		1


	//----- nvinfo : EIATTR_EXIT_INSTR_OFFSETS
	.align		4
        /*0038*/ 	.byte	0x04, 0x1c
        /*003a*/ 	.short	(.L_577 - .L_576)


	//   ....[0]....
.L_576:
        /*003c*/ 	.word	0x00000300


	//   ....[1]....
        /*0040*/ 	.word	0x00000380


	//   ....[2]....
        /*0044*/ 	.word	0x00003ea0


	//   ....[3]....
        /*0048*/ 	.word	0x000051f0


	//----- nvinfo : EIATTR_MAX_THREADS
	.align		4
.L_577:
        /*004c*/ 	.byte	0x04, 0x05
        /*004e*/ 	.short	(.L_579 - .L_578)
.L_578:
        /*0050*/ 	.word	0x00000080
        /*0054*/ 	.word	0x00000001
        /*0058*/ 	.word	0x00000001


	//----- nvinfo : EIATTR_CRS_STACK_SIZE
	.align		4
.L_579:
        /*005c*/ 	.byte	0x04, 0x1e
        /*005e*/ 	.short	(.L_581 - .L_580)
.L_580:
        /*0060*/ 	.word	0x00000000


	//----- nvinfo : EIATTR_CBANK_PARAM_SIZE
	.align		4
.L_581:
        /*0064*/ 	.byte	0x03, 0x19
        /*0066*/ 	.short	0x0220


	//----- nvinfo : EIATTR_PARAM_CBANK
	.align		4
        /*0068*/ 	.byte	0x04, 0x0a
        /*006a*/ 	.short	(.L_583 - .L_582)
	.align		4
.L_582:
        /*006c*/ 	.word	index@(.nv.constant0._ZN2at6native18elementwise_kernelILi128ELi4EZNS0_22gpu_kernel_impl_nocastIZZZNS0_16tanh_kernel_cudaERNS_18TensorIteratorBaseEENKUlvE0_clEvENKUlvE1_clEvEUlN3c104HalfEE_EEvS4_RKT_EUliE_EEviT1_)
        /*0070*/ 	.short	0x0380
        /*0072*/ 	.short	0x0220


	//----- nvinfo : EIATTR_SW_WAR
	.align		4
.L_583:
        /*0074*/ 	.byte	0x04, 0x36
        /*0076*/ 	.short	(.L_585 - .L_584)
.L_584:
        /*0078*/ 	.word	0x00000008
.L_585:


//--------------------- .nv.info._ZN2at6native27unrolled_elementwise_kernelIZZZNS0_16tanh_kernel_cudaERNS_18TensorIteratorBaseEENKUlvE0_clEvENKUlvE1_clEvEUlN3c104HalfEE_St5arrayIPcLm2EELi4E23TrivialOffsetCalculatorILi1EjESD_NS0_6memory15LoadWithoutCastENSE_16StoreWithoutCastEEEviT_T0_T2_T3_T4_T5_ --------------------------
	.section	.nv.info._ZN2at6native27unrolled_elementwise_kernelIZZZNS0_16tanh_kernel_cudaERNS_18TensorIteratorBaseEENKUlvE0_clEvENKUlvE1_clEvEUlN3c104HalfEE_St5arrayIPcLm2EELi4E23TrivialOffsetCalculatorILi1EjESD_NS0_6memory15LoadWithoutCastENSE_16StoreWithoutCastEEEviT_T0_T2_T3_T4_T5_,"",@"SHT_CUDA_INFO"
	.sectionflags	@""
	.align	4


	//----- nvinfo : EIATTR_CUDA_API_VERSION
	.align		4
        /*0000*/ 	.byte	0x04, 0x37
        /*0002*/ 	.short	(.L_587 - .L_586)
.L_586:
        /*0004*/ 	.word	0x00000082


	//----- nvinfo : EIATTR_KPARAM_INFO
	.align		4
.L_587:
        /*0008*/ 	.byte	0x04, 0x17
        /*000a*/ 	.short	(.L_589 - .L_588)
.L_588:
        /*000c*/ 	.word	0x00000000
        /*0010*/ 	.short	0x0006
        /*0012*/ 	.short	0x001b
        /*0014*/ 	.byte	0x00, 0xf0, 0x05, 0x00


	//----- nvinfo : EIATTR_KPARAM_INFO
	.align		4
.L_589:
        /*0018*/ 	.byte	0x04, 0x17
        /*001a*/ 	.short	(.L_591 - .L_590)
.L_590:
        /*001c*/ 	.word	0x00000000
        /*0020*/ 	.short	0x0005
        /*0022*/ 	.short	0x001a
        /*0024*/ 	.byte	0x00, 0xf0, 0x05, 0x00


	//----- nvinfo : EIATTR_KPARAM_INFO
	.align		4
.L_591:
        /*0028*/ 	.byte	0x04, 0x17
        /*002a*/ 	.short	(.L_593 - .L_592)
.L_592:
        /*002c*/ 	.word	0x00000000
        /*0030*/ 	.short	0x0004
        /*0032*/ 	.short	0x0019
        /*0034*/ 	.byte	0x00, 0xf0, 0x05, 0x00


	//----- nvinfo : EIATTR_KPARAM_INFO
	.align		4
.L_593:
        /*0038*/ 	.byte	0x04, 0x17
        /*003a*/ 	.short	(.L_595 - .L_594)
.L_594:
        /*003c*/ 	.word	0x00000000
        /*0040*/ 	.short	0x0003
        /*0042*/ 	.short	0x0018
        /*0044*/ 	.byte	0x00, 0xf0, 0x05, 0x00


	//----- nvinfo : EIATTR_KPARAM_INFO
	.align		4
.L_595:
        /*0048*/ 	.byte	0x04, 0x17
        /*004a*/ 	.short	(.L_597 - .L_596)
.L_596:
        /*004c*/ 	.word	0x00000000
        /*0050*/ 	.short	0x0002
        /*0052*/ 	.short	0x0008
        /*0054*/ 	.byte	0x00, 0xf0, 0x41, 0x00


	//----- nvinfo : EIATTR_KPARAM_INFO
	.align		4
.L_597:
        /*0058*/ 	.byte	0x04, 0x17
        /*005a*/ 	.short	(.L_599 - .L_598)
.L_598:
        /*005c*/ 	.word	0x00000000
        /*0060*/ 	.short	0x0001
        /*0062*/ 	.short	0x0004
        /*0064*/ 	.byte	0x00, 0xf0, 0x05, 0x00


	//----- nvinfo : EIATTR_KPARAM_INFO
	.align		4
.L_599:
        /*0068*/ 	.byte	0x04, 0x17
        /*006a*/ 	.short	(.L_601 - .L_600)
.L_600:
        /*006c*/ 	.word	0x00000000
        /*0070*/ 	.short	0x0000
        /*0072*/ 	.short	0x0000
        /*0074*/ 	.byte	0x00, 0xf0, 0x11, 0x00


	//----- nvinfo : EIATTR_SPARSE_MMA_MASK
	.align		4
.L_601:
        /*0078*/ 	.byte	0x03, 0x50
        /*007a*/ 	.short	0x0000


	//----- nvinfo : EIATTR_MAXREG_COUNT
	.align		4
        /*007c*/ 	.byte	0x03, 0x1b
        /*007e*/ 	.short	0x00ff


	//----- nvinfo : EIATTR_MERCURY_ISA_VERSION
	.align		4
        /*0080*/ 	.byte	0x03, 0x5f
        /*0082*/ 	.short	0x0101


	//----- nvinfo : EIATTR_VRC_CTA_INIT_COUNT
	.align		4
        /*0084*/ 	.byte	0x02, 0x4a
	.zero		1
	.zero		1


	//----- nvinfo : EIATTR_EXIT_INSTR_OFFSETS
	.align		4
        /*0088*/ 	.byte	0x04, 0x1c
        /*008a*/ 	.short	(.L_603 - .L_602)


	//   ....[0]....
.L_602:
        /*008c*/ 	.word	0x00000480


	//   ....[1]....
        /*0090*/ 	.word	0x000004f0


	//----- nvinfo : EIATTR_MAX_THREADS
	.align		4
.L_603:
        /*0094*/ 	.byte	0x04, 0x05
        /*0096*/ 	.short	(.L_605 - .L_604)
.L_604:
        /*0098*/ 	.word	0x00000080
        /*009c*/ 	.word	0x00000001
        /*00a0*/ 	.word	0x00000001


	//----- nvinfo : EIATTR_CRS_STACK_SIZE
	.align		4
.L_605:
        /*00a4*/ 	.byte	0x04, 0x1e
        /*00a6*/ 	.short	(.L_607 - .L_606)
.L_606:
        /*00a8*/ 	.word	0x00000000


	//----- nvinfo : EIATTR_CBANK_PARAM_SIZE
	.align		4
.L_607:
        /*00ac*/ 	.byte	0x03, 0x19
        /*00ae*/ 	.short	0x001c


	//----- nvinfo : EIATTR_PARAM_CBANK
	.align		4
        /*00b0*/ 	.byte	0x04, 0x0a
        /*00b2*/ 	.short	(.L_609 - .L_608)
	.align		4
.L_608:
        /*00b4*/ 	.word	index@(.nv.constant0._ZN2at6native27unrolled_elementwise_kernelIZZZNS0_16tanh_kernel_cudaERNS_18TensorIteratorBaseEENKUlvE0_clEvENKUlvE1_clEvEUlN3c104HalfEE_St5arrayIPcLm2EELi4E23TrivialOffsetCalculatorILi1EjESD_NS0_6memory15LoadWithoutCastENSE_16StoreWithoutCastEEEviT_T0_T2_T3_T4_T5_)
        /*00b8*/ 	.short	0x0380
        /*00ba*/ 	.short	0x001c


	//----- nvinfo : EIATTR_SW_WAR
	.align		4
.L_609:
        /*00bc*/ 	.byte	0x04, 0x36
        /*00be*/ 	.short	(.L_611 - .L_610)
.L_610:
        /*00c0*/ 	.word	0x00000008
.L_611:


//--------------------- .nv.info._ZN2at6native29vectorized_elementwise_kernelILi2EZZZNS0_16tanh_kernel_cudaERNS_18TensorIteratorBaseEENKUlvE0_clEvENKUlvE1_clEvEUlN3c104HalfEE_St5arrayIPcLm2EEEEviT0_T1_ --------------------------
	.section	.nv.info._ZN2at6native29vectorized_elementwise_kernelILi2EZZZNS0_16tanh_kernel_cudaERNS_18TensorIteratorBaseEENKUlvE0_clEvENKUlvE1_clEvEUlN3c104HalfEE_St5arrayIPcLm2EEEEviT0_T1_,"",@"SHT_CUDA_INFO"
	.sectionflags	@""
	.align	4


	//----- nvinfo : EIATTR_CUDA_API_VERSION
	.align		4
        /*0000*/ 	.byte	0x04, 0x37
        /*0002*/ 	.short	(.L_613 - .L_612)
.L_612:
        /*0004*/ 	.word	0x00000082


	//----- nvinfo : EIATTR_KPARAM_INFO
	.align		4
.L_613:
        /*0008*/ 	.byte	0x04, 0x17
        /*000a*/ 	.short	(.L_615 - .L_614)
.L_614:
        /*000c*/ 	.word	0x00000000
        /*0010*/ 	.short	0x0002
        /*0012*/ 	.short	0x0008
        /*0014*/ 	.byte	0x00, 0xf0, 0x41, 0x00


	//----- nvinfo : EIATTR_KPARAM_INFO
	.align		4
.L_615:
        /*0018*/ 	.byte	0x04, 0x17
        /*001a*/ 	.short	(.L_617 - .L_616)
.L_616:
        /*001c*/ 	.word	0x00000000
        /*0020*/ 	.short	0x0001
        /*0022*/ 	.short	0x0004
        /*0024*/ 	.byte	0x00, 0xf0, 0x05, 0x00


	//----- nvinfo : EIATTR_KPARAM_INFO
	.align		4
.L_617:
        /*0028*/ 	.byte	0x04, 0x17
        /*002a*/ 	.short	(.L_619 - .L_618)
.L_618:
        /*002c*/ 	.word	0x00000000
        /*0030*/ 	.short	0x0000
        /*0032*/ 	.short	0x0000
        /*0034*/ 	.byte	0x00, 0xf0, 0x11, 0x00


	//----- nvinfo : EIATTR_SPARSE_MMA_MASK
	.align		4
.L_619:
        /*0038*/ 	.byte	0x03, 0x50
        /*003a*/ 	.short	0x0000


	//----- nvinfo : EIATTR_MAXREG_COUNT
	.align		4
        /*003c*/ 	.byte	0x03, 0x1b
        /*003e*/ 	.short	0x00ff


	//----- nvinfo : EIATTR_MERCURY_ISA_VERSION
	.align		4
        /*0040*/ 	.byte	0x03, 0x5f
        /*0042*/ 	.short	0x0101


	//----- nvinfo : EIATTR_VRC_CTA_INIT_COUNT
	.align		4
        /*0044*/ 	.byte	0x02, 0x4a
	.zero		1
	.zero		1


	//----- nvinfo : EIATTR_EXIT_INSTR_OFFSETS
	.align		4
        /*0048*/ 	.byte	0x04, 0x1c
        /*004a*/ 	.short	(.L_621 - .L_620)


	//   ....[0]....
.L_620:
        /*004c*/ 	.word	0x000009d0


	//   ....[1]....
        /*0050*/ 	.word	0x00000a20


	//   ....[2]....
        /*0054*/ 	.word	0x00000c60


	//----- nvinfo : EIATTR_MAX_THREADS
	.align		4
.L_621:
        /*0058*/ 	.byte	0x04, 0x05
        /*005a*/ 	.short	(.L_623 - .L_622)
.L_622:
        /*005c*/ 	.word	0x00000080
        /*0060*/ 	.word	0x00000001
        /*0064*/ 	.word	0x00000001


	//----- nvinfo : EIATTR_CRS_STACK_SIZE
	.align		4
.L_623:
        /*0068*/ 	.byte	0x04, 0x1e
        /*006a*/ 	.short	(.L_625 - .L_624)
.L_624:
        /*006c*/ 	.word	0x00000000


	//----- nvinfo : EIATTR_CBANK_PARAM_SIZE
	.align		4
.L_625:
        /*0070*/ 	.byte	0x03, 0x19
        /*0072*/ 	.short	0x0018


	//----- nvinfo : EIATTR_PARAM_CBANK
	.align		4
        /*0074*/ 	.byte	0x04, 0x0a
        /*0076*/ 	.short	(.L_627 - .L_626)
	.align		4
.L_626:
        /*0078*/ 	.word	index@(.nv.constant0._ZN2at6native29vectorized_elementwise_kernelILi2EZZZNS0_16tanh_kernel_cudaERNS_18TensorIteratorBaseEENKUlvE0_clEvENKUlvE1_clEvEUlN3c104HalfEE_St5arrayIPcLm2EEEEviT0_T1_)
        /*007c*/ 	.short	0x0380
        /*007e*/ 	.short	0x0018


	//----- nvinfo : EIATTR_SW_WAR
	.align		4
.L_627:
        /*0080*/ 	.byte	0x04, 0x36
        /*0082*/ 	.short	(.L_629 - .L_628)
.L_628:
        /*0084*/ 	.word	0x00000008
.L_629:


//--------------------- .nv.info._ZN2at6native29vectorized_elementwise_kernelILi4EZZZNS0_16tanh_kernel_cudaERNS_18TensorIteratorBaseEENKUlvE0_clEvENKUlvE1_clEvEUlN3c104HalfEE_St5arrayIPcLm2EEEEviT0_T1_ --------------------------
	.section	.nv.info._ZN2at6native29vectorized_elementwise_kernelILi4EZZZNS0_16tanh_kernel_cudaERNS_18TensorIteratorBaseEENKUlvE0_clEvENKUlvE1_clEvEUlN3c104HalfEE_St5arrayIPcLm2EEEEviT0_T1_,"",@"SHT_CUDA_INFO"
	.sectionflags	@""
	.align	4


	//----- nvinfo : EIATTR_CUDA_API_VERSION
	.align		4
        /*0000*/ 	.byte	0x04, 0x37
        /*0002*/ 	.short	(.L_631 - .L_630)
.L_630:
        /*0004*/ 	.word	0x00000082


	//----- nvinfo : EIATTR_KPARAM_INFO
	.align		4
.L_631:
        /*0008*/ 	.byte	0x04, 0x17
        /*000a*/ 	.short	(.L_633 - .L_632)
.L_632:
        /*000c*/ 	.word	0x00000000
        /*0010*/ 	.short	0x0002
        /*0012*/ 	.short	0x0008
        /*0014*/ 	.byte	0x00, 0xf0, 0x41, 0x00


	//----- nvinfo : EIATTR_KPARAM_INFO
	.align		4
.L_633:
        /*0018*/ 	.byte	0x04, 0x17
        /*001a*/ 	.short	(.L_635 - .L_634)
.L_634:
        /*001c*/ 	.word	0x00000000
        /*0020*/ 	.short	0x0001
        /*0022*/ 	.short	0x0004
        /*0024*/ 	.byte	0x00, 0xf0, 0x05, 0x00


	//----- nvinfo : EIATTR_KPARAM_INFO
	.align		4
.L_635:
        /*0028*/ 	.byte	0x04, 0x17
        /*002a*/ 	.short	(.L_637 - .L_636)
.L_636:
        /*002c*/ 	.word	0x00000000
        /*0030*/ 	.short	0x0000
        /*0032*/ 	.short	0x0000
        /*0034*/ 	.byte	0x00, 0xf0, 0x11, 0x00


	//----- nvinfo : EIATTR_SPARSE_MMA_MASK
	.align		4
.L_637:
        /*0038*/ 	.byte	0x03, 0x50
        /*003a*/ 	.short	0x0000


	//----- nvinfo : EIATTR_MAXREG_COUNT
	.align		4
        /*003c*/ 	.byte	0x03, 0x1b
        /*003e*/ 	.short	0x00ff


	//----- nvinfo : EIATTR_MERCURY_ISA_VERSION
	.align		4
        /*0040*/ 	.byte	0x03, 0x5f
        /*0042*/ 	.short	0x0101


	//----- nvinfo : EIATTR_VRC_CTA_INIT_COUNT
	.align		4
        /*0044*/ 	.byte	0x02, 0x4a
	.zero		1
	.zero		1


	//----- nvinfo : EIATTR_EXIT_INSTR_OFFSETS
	.align		4
        /*0048*/ 	.byte	0x04, 0x1c
        /*004a*/ 	.short	(.L_639 - .L_638)


	//   ....[0]....
.L_638:
        /*004c*/ 	.word	0x000009d0


	//   ....[1]....
        /*0050*/ 	.word	0x00000a20


	//   ....[2]....
        /*0054*/ 	.word	0x00000c20


	//----- nvinfo : EIATTR_MAX_THREADS
	.align		4
.L_639:
        /*0058*/ 	.byte	0x04, 0x05
        /*005a*/ 	.short	(.L_641 - .L_640)
.L_640:
        /*005c*/ 	.word	0x00000080
        /*0060*/ 	.word	0x00000001
        /*0064*/ 	.word	0x00000001


	//----- nvinfo : EIATTR_CRS_STACK_SIZE
	.align		4
.L_641:
        /*0068*/ 	.byte	0x04, 0x1e
        /*006a*/ 	.short	(.L_643 - .L_642)
.L_642:
        /*006c*/ 	.word	0x00000000


	//----- nvinfo : EIATTR_CBANK_PARAM_SIZE
	.align		4
.L_643:
        /*0070*/ 	.byte	0x03, 0x19
        /*0072*/ 	.short	0x0018


	//----- nvinfo : EIATTR_PARAM_CBANK
	.align		4
        /*0074*/ 	.byte	0x04, 0x0a
        /*0076*/ 	.short	(.L_645 - .L_644)
	.align		4
.L_644:
        /*0078*/ 	.word	index@(.nv.constant0._ZN2at6native29vectorized_elementwise_kernelILi4EZZZNS0_16tanh_kernel_cudaERNS_18TensorIteratorBaseEENKUlvE0_clEvENKUlvE1_clEvEUlN3c104HalfEE_St5arrayIPcLm2EEEEviT0_T1_)
        /*007c*/ 	.short	0x0380
        /*007e*/ 	.short	0x0018


	//----- nvinfo : EIATTR_SW_WAR
	.align		4
.L_645:
        /*0080*/ 	.byte	0x04, 0x36
        /*0082*/ 	.short	(.L_647 - .L_646)
.L_646:
        /*0084*/ 	.word	0x00000008
.L_647:


//--------------------- .nv.info._ZN2at6native29vectorized_elementwise_kernelILi8EZZZNS0_16tanh_kernel_cudaERNS_18TensorIteratorBaseEENKUlvE0_clEvENKUlvE1_clEvEUlN3c104HalfEE_St5arrayIPcLm2EEEEviT0_T1_ --------------------------
	.section	.nv.info._ZN2at6native29vectorized_elementwise_kernelILi8EZZZNS0_16tanh_kernel_cudaERNS_18TensorIteratorBaseEENKUlvE0_clEvENKUlvE1_clEvEUlN3c104HalfEE_St5arrayIPcLm2EEEEviT0_T1_,"",@"SHT_CUDA_INFO"
	.sectionflags	@""
	.align	4


	//----- nvinfo : EIATTR_CUDA_API_VERSION
	.align		4
        /*0000*/ 	.byte	0x04, 0x37
        /*0002*/ 	.short	(.L_649 - .L_648)
.L_648:
        /*0004*/ 	.word	0x00000082


	//----- nvinfo : EIATTR_KPARAM_INFO
	.align		4
.L_649:
        /*0008*/ 	.byte	0x04, 0x17
        /*000a*/ 	.short	(.L_651 - .L_650)
.L_650:
        /*000c*/ 	.word	0x00000000
        /*0010*/ 	.short	0x0002
        /*0012*/ 	.short	0x0008
        /*0014*/ 	.byte	0x00, 0xf0, 0x41, 0x00


	//----- nvinfo : EIATTR_KPARAM_INFO
	.align		4
.L_651:
        /*0018*/ 	.byte	0x04, 0x17
        /*001a*/ 	.short	(.L_653 - .L_652)
.L_652:
        /*001c*/ 	.word	0x00000000
        /*0020*/ 	.short	0x0001
        /*0022*/ 	.short	0x0004
        /*0024*/ 	.byte	0x00, 0xf0, 0x05, 0x00


	//----- nvinfo : EIATTR_KPARAM_INFO
	.align		4
.L_653:
        /*0028*/ 	.byte	0x04, 0x17
        /*002a*/ 	.short	(.L_655 - .L_654)
.L_654:
        /*002c*/ 	.word	0x00000000
        /*0030*/ 	.short	0x0000
        /*0032*/ 	.short	0x0000
        /*0034*/ 	.byte	0x00, 0xf0, 0x11, 0x00


	//----- nvinfo : EIATTR_SPARSE_MMA_MASK
	.align		4
.L_655:
        /*0038*/ 	.byte	0x03, 0x50
        /*003a*/ 	.short	0x0000


	//----- nvinfo : EIATTR_MAXREG_COUNT
	.align		4
        /*003c*/ 	.byte	0x03, 0x1b
        /*003e*/ 	.short	0x00ff


	//----- nvinfo : EIATTR_MERCURY_ISA_VERSION
	.align		4
        /*0040*/ 	.byte	0x03, 0x5f
        /*0042*/ 	.short	0x0101


	//----- nvinfo : EIATTR_VRC_CTA_INIT_COUNT
	.align		4
        /*0044*/ 	.byte	0x02, 0x4a
	.zero		1
	.zero		1


	//----- nvinfo : EIATTR_EXIT_INSTR_OFFSETS
	.align		4
        /*0048*/ 	.byte	0x04, 0x1c
        /*004a*/ 	.short	(.L_657 - .L_656)


	//   ....[0]....
.L_656:
        /*004c*/ 	.word	0x00000010


	//----- nvinfo : EIATTR_MAX_THREADS
	.align		4
.L_657:
        /*0050*/ 	.byte	0x04, 0x05
        /*0052*/ 	.short	(.L_659 - .L_658)
.L_658:
        /*0054*/ 	.word	0x00000080
        /*0058*/ 	.word	0x00000001
        /*005c*/ 	.word	0x00000001


	//----- nvinfo : EIATTR_CBANK_PARAM_SIZE
	.align		4
.L_659:
        /*0060*/ 	.byte	0x03, 0x19
        /*0062*/ 	.short	0x0018


	//----- nvinfo : EIATTR_PARAM_CBANK
	.align		4
        /*0064*/ 	.byte	0x04, 0x0a
        /*0066*/ 	.short	(.L_661 - .L_660)
	.align		4
.L_660:
        /*0068*/ 	.word	index@(.nv.constant0._ZN2at6native29vectorized_elementwise_kernelILi8EZZZNS0_16tanh_kernel_cudaERNS_18TensorIteratorBaseEENKUlvE0_clEvENKUlvE1_clEvEUlN3c104HalfEE_St5arrayIPcLm2EEEEviT0_T1_)
        /*006c*/ 	.short	0x0380
        /*006e*/ 	.short	0x0018


	//----- nvinfo : EIATTR_SW_WAR
	.align		4
.L_661:
        /*0070*/ 	.byte	0x04, 0x36
        /*0072*/ 	.short	(.L_663 - .L_662)
.L_662:
        /*0074*/ 	.word	0x00000008
.L_663:


//--------------------- .nv.info._ZN2at6native18elementwise_kernelILi128ELi4EZNS0_15gpu_kernel_implIZZZNS0_16tanh_kernel_cudaERNS_18TensorIteratorBaseEENKUlvE0_clEvENKUlvE0_clEvEUlfE_EEvS4_RKT_EUliE_EEviT1_ --------------------------
	.section	.nv.info._ZN2at6native18elementwise_kernelILi128ELi4EZNS0_15gpu_kernel_implIZZZNS0_16tanh_kernel_cudaERNS_18TensorIteratorBaseEENKUlvE0_clEvENKUlvE0_clEvEUlfE_EEvS4_RKT_EUliE_EEviT1_,"",@"SHT_CUDA_INFO"
	.sectionflags	@""
	.align	4


	//----- nvinfo : EIATTR_CUDA_API_VERSION
	.align		4
        /*0000*/ 	.byte	0x04, 0x37
        /*0002*/ 	.short	(.L_665 - .L_664)
.L_664:
        /*0004*/ 	.word	0x00000082


	//----- nvinfo : EIATTR_KPARAM_INFO
	.align		4
.L_665:
        /*0008*/ 	.byte	0x04, 0x17
        /*000a*/ 	.short	(.L_667 - .L_666)
.L_666:
        /*000c*/ 	.word	0x00000000
        /*0010*/ 	.short	0x0001
        /*0012*/ 	.short	0x0008
        /*0014*/ 	.byte	0x00, 0xf0, 0x61, 0x08


	//----- nvinfo : EIATTR_KPARAM_INFO
	.align		4
.L_667:
        /*0018*/ 	.byte	0x04, 0x17
        /*001a*/ 	.short	(.L_669 - .L_668)
.L_668:
        /*001c*/ 	.word	0x00000000
        /*0020*/ 	.short	0x0000
        /*0022*/ 	.short	0x0000
        /*0024*/ 	.byte	0x00, 0xf0, 0x11, 0x00


	//----- nvinfo : EIATTR_SPARSE_MMA_MASK
	.align		4
.L_669:
        /*0028*/ 	.byte	0x03, 0x50
        /*002a*/ 	.short	0x0000


	//----- nvinfo : EIATTR_MAXREG_COUNT
	.align		4
        /*002c*/ 	.byte	0x03, 0x1b
        /*002e*/ 	.short	0x0080


	//----- nvinfo : EIATTR_EXTERNS
	.align		4
        /*0030*/ 	.byte	0x04, 0x0f
        /*0032*/ 	.short	(.L_671 - .L_670)


	//   ....[0]....
	.align		4
.L_670:
        /*0034*/ 	.word	index@(__assertfail)


	//----- nvinfo : EIATTR_MERCURY_ISA_VERSION
	.align		4
.L_671:
        /*0038*/ 	.byte	0x03, 0x5f
        /*003a*/ 	.short	0x0101


	//----- nvinfo : EIATTR_VRC_CTA_INIT_COUNT
	.align		4
        /*003c*/ 	.byte	0x02, 0x4a
	.zero		1
	.zero		1


	//----- nvinfo : EIATTR_SYSCALL_OFFSETS
	.align		4
        /*0040*/ 	.byte	0x04, 0x46
        /*0042*/ 	.short	(.L_673 - .L_672)


	//   ....[0]....
.L_672:
        /*0044*/ 	.word	0x00002150


	//   ....[1]....
        /*0048*/ 	.word	0x00002f10


	//   ....[2]....
        /*004c*/ 	.word	0x000051a0


	//   ....[3]....
        /*0050*/ 	.word	0x00005dc0


	//   ....[4]....
        /*0054*/ 	.word	0x00008160


	//   ....[5]....
        /*0058*/ 	.word	0x00008d80


	//   ....[6]....
        /*005c*/ 	.word	0x0000b130


	//   ....[7]....
        /*0060*/ 	.word	0x0000bd20


	//----- nvinfo : EIATTR_EXIT_INSTR_OFFSETS
	.align		4
.L_673:
        /*0064*/ 	.byte	0x04, 0x1c
        /*0066*/ 	.short	(.L_675 - .L_674)


	//   ....[0]....
.L_674:
        /*0068*/ 	.word	0x00009030


	//   ....[1]....
        /*006c*/ 	.word	0x0000b2a0


	//   ....[2]....
        /*0070*/ 	.word	0x0000b2e0


	//   ....[3]....
        /*0074*/ 	.word	0x0000b370


	//   ....[4]....
        /*0078*/ 	.word	0x0000b3a0


	//   ....[5]....
        /*007c*/ 	.word	0x0000b3d0


	//   ....[6]....
        /*0080*/ 	.word	0x0000b450


	//   ....[7]....
        /*0084*/ 	.word	0x0000b480


	//   ....[8]....
        /*0088*/ 	.word	0x0000b510


	//   ....[9]....
        /*008c*/ 	.word	0x0000b550


	//   ....[10]....
        /*0090*/ 	.word	0x0000b590


	//   ....[11]....
        /*0094*/ 	.word	0x0000b660


	//   ....[12]....
        /*0098*/ 	.word	0x0000b7c0


	//   ....[13]....
        /*009c*/ 	.word	0x0000b920


	//   ....[14]....
        /*00a0*/ 	.word	0x0000ba70


	//   ....[15]....
        /*00a4*/ 	.word	0x0000baa0


	//   ....[16]....
        /*00a8*/ 	.word	0x0000bad0


	//   ....[17]....
        /*00ac*/ 	.word	0x0000bb70


	//   ....[18]....
        /*00b0*/ 	.word	0x0000bbc0


	//   ....[19]....
        /*00b4*/ 	.word	0x0000bd30


	//   ....[20]....
        /*00b8*/ 	.word	0x0000be30


	//   ....[21]....
        /*00bc*/ 	.word	0x0000bf60


	//   ....[22]....
        /*00c0*/ 	.word	0x0000bf90


	//----- nvinfo : EIATTR_MAX_THREADS
	.align		4
.L_675:
        /*00c4*/ 	.byte	0x04, 0x05
        /*00c6*/ 	.short	(.L_677 - .L_676)
.L_676:
        /*00c8*/ 	.word	0x00000080
        /*00cc*/ 	.word	0x00000001
        /*00d0*/ 	.word	0x00000001


	//----- nvinfo : EIATTR_CRS_STACK_SIZE
	.align		4
.L_677:
        /*00d4*/ 	.byte	0x04, 0x1e
        /*00d6*/ 	.short	(.L_679 - .L_678)
.L_678:
        /*00d8*/ 	.word	0x00000000


	//----- nvinfo : EIATTR_CBANK_PARAM_SIZE
	.align		4
.L_679:
        /*00dc*/ 	.byte	0x03, 0x19
        /*00de*/ 	.short	0x0220


	//----- nvinfo : EIATTR_PARAM_CBANK
	.align		4
        /*00e0*/ 	.byte	0x04, 0x0a
        /*00e2*/ 	.short	(.L_681 - .L_680)
	.align		4
.L_680:
        /*00e4*/ 	.word	index@(.nv.constant0._ZN2at6native18elementwise_kernelILi128ELi4EZNS0_15gpu_kernel_implIZZZNS0_16tanh_kernel_cudaERNS_18TensorIteratorBaseEENKUlvE0_clEvENKUlvE0_clEvEUlfE_EEvS4_RKT_EUliE_EEviT1_)
        /*00e8*/ 	.short	0x0380
        /*00ea*/ 	.short	0x0220


	//----- nvinfo : EIATTR_SW_WAR
	.align		4
.L_681:
        /*00ec*/ 	.byte	0x04, 0x36
        /*00ee*/ 	.short	(.L_683 - .L_682)
.L_682:
        /*00f0*/ 	.word	0x00000008
.L_683:


//--------------------- .nv.info._ZN2at6native27unrolled_elementwise_kernelIZZZNS0_16tanh_kernel_cudaERNS_18TensorIteratorBaseEENKUlvE0_clEvENKUlvE0_clEvEUlfE_St5arrayIPcLm2EELi4E23TrivialOffsetCalculatorILi1EjESB_NS0_6memory12LoadWithCastILi1EEENSC_13StoreWithCastILi1EEEEEviT_T0_T2_T3_T4_T5_ --------------------------
	.section	.nv.info._ZN2at6native27unrolled_elementwise_kernelIZZZNS0_16tanh_kernel_cudaERNS_18TensorIteratorBaseEENKUlvE0_clEvENKUlvE0_clEvEUlfE_St5arrayIPcLm2EELi4E23TrivialOffsetCalculatorILi1EjESB_NS0_6memory12LoadWithCastILi1EEENSC_13StoreWithCastILi1EEEEEviT_T0_T2_T3_T4_T5_,"",@"SHT_CUDA_INFO"
	.sectionflags	@""
	.align	4


	//----- nvinfo : EIATTR_CUDA_API_VERSION
	.align		4
        /*0000*/ 	.byte	0x04, 0x37
        /*0002*/ 	.short	(.L_685 - .L_684)
.L_684:
        /*0004*/ 	.word	0x00000082


	//----- nvinfo : EIATTR_KPARAM_INFO
	.align		4
.L_685:
        /*0008*/ 	.byte	0x04, 0x17
        /*000a*/ 	.short	(.L_687 - .L_686)
.L_686:
        /*000c*/ 	.word	0x00000000
        /*0010*/ 	.short	0x0006
        /*0012*/ 	.short	0x0024
        /*0014*/ 	.byte	0x00, 0xf0, 0x21, 0x00


	//----- nvinfo : EIATTR_KPARAM_INFO
	.align		4
.L_687:
        /*0018*/ 	.byte	0x04, 0x17
        /*001a*/ 	.short	(.L_689 - .L_688)
.L_688:
        /*001c*/ 	.word	0x00000000
        /*0020*/ 	.short	0x0005
        /*0022*/ 	.short	0x001c
        /*0024*/ 	.byte	0x00, 0xf0, 0x21, 0x00


	//----- nvinfo : EIATTR_KPARAM_INFO
	.align		4
.L_689:
        /*0028*/ 	.byte	0x04, 0x17
        /*002a*/ 	.short	(.L_691 - .L_690)
.L_690:
        /*002c*/ 	.word	0x00000000
        /*0030*/ 	.short	0x0004
        /*0032*/ 	.short	0x0019
        /*0034*/ 	.byte	0x00, 0xf0, 0x05, 0x00


	//----- nvinfo : EIATTR_KPARAM_INFO
	.align		4
.L_691:
        /*0038*/ 	.byte	0x04, 0x17
        /*003a*/ 	.short	(.L_693 - .L_692)
.L_692:
        /*003c*/ 	.word	0x00000000
        /*0040*/ 	.short	0x0003
        /*0042*/ 	.short	0x0018
        /*0044*/ 	.byte	0x00, 0xf0, 0x05, 0x00


	//----- nvinfo : EIATTR_KPARAM_INFO
	.align		4
.L_693:
        /*0048*/ 	.byte	0x04, 0x17
        /*004a*/ 	.short	(.L_695 - .L_694)
.L_694:
        /*004c*/ 	.word	0x00000000
        /*0050*/ 	.short	0x0002
        /*0052*/ 	.short	0x0008
        /*0054*/ 	.byte	0x00, 0xf0, 0x41, 0x00


	//----- nvinfo : EIATTR_KPARAM_INFO
	.align		4
.L_695:
        /*0058*/ 	.byte	0x04, 0x17
        /*005a*/ 	.short	(.L_697 - .L_696)
.L_696:
        /*005c*/ 	.word	0x00000000
        /*0060*/ 	.short	0x0001
        /*0062*/ 	.short	0x0004
        /*0064*/ 	.byte	0x00, 0xf0, 0x05, 0x00


	//----- nvinfo : EIATTR_KPARAM_INFO
	.align		4
.L_697:
        /*0068*/ 	.byte	0x04, 0x17
        /*006a*/ 	.short	(.L_699 - .L_698)
.L_698:
        /*006c*/ 	.word	0x00000000
        /*0070*/ 	.short	0x0000
        /*0072*/ 	.short	0x0000
        /*0074*/ 	.byte	0x00, 0xf0, 0x11, 0x00


	//----- nvinfo : EIATTR_SPARSE_MMA_MASK
	.align		4
.L_699:
        /*0078*/ 	.byte	0x03, 0x50
        /*007a*/ 	.short	0x0000


	//----- nvinfo : EIATTR_MAXREG_COUNT
	.align		4
        /*007c*/ 	.byte	0x03, 0x1b
        /*007e*/ 	.short	0x00ff


	//----- nvinfo : EIATTR_EXTERNS
	.align		4
        /*0080*/ 	.byte	0x04, 0x0f
        /*0082*/ 	.short	(.L_701 - .L_700)


	//   ....[0]....
	.align		4
.L_700:
        /*0084*/ 	.word	index@(__assertfail)


	//----- nvinfo : EIATTR_MERCURY_ISA_VERSION
	.align		4
.L_701:
        /*0088*/ 	.byte	0x03, 0x5f
        /*008a*/ 	.short	0x0101


	//----- nvinfo : EIATTR_VRC_CTA_INIT_COUNT
	.align		4
        /*008c*/ 	.byte	0x02, 0x4a
	.zero		1
	.zero		1


	//----- nvinfo : EIATTR_SYSCALL_OFFSETS
	.align		4
        /*0090*/ 	.byte	0x04, 0x46
        /*0092*/ 	.short	(.L_703 - .L_702)


	//   ....[0]....
.L_702:
        /*0094*/ 	.word	0x00000e50


	//   ....[1]....
        /*0098*/ 	.word	0x00001de0


	//   ....[2]....
        /*009c*/ 	.word	0x00002cf0


	//   ....[3]....
        /*00a0*/ 	.word	0x00003bd0


	//   ....[4]....
        /*00a4*/ 	.word	0x000049d0


	//   ....[5]....
        /*00a8*/ 	.word	0x00005720


	//   ....[6]....
        /*00ac*/ 	.word	0x000065a0


	//   ....[7]....
        /*00b0*/ 	.word	0x00007400


	//----- nvinfo : EIATTR_EXIT_INSTR_OFFSETS
	.align		4
.L_703:
        /*00b4*/ 	.byte	0x04, 0x1c
        /*00b6*/ 	.short	(.L_705 - .L_704)


	//   ....[0]....
.L_704:
        /*00b8*/ 	.word	0x00006840


	//   ....[1]....
        /*00bc*/ 	.word	0x00006980


	//   ....[2]....
        /*00c0*/ 	.word	0x000069c0


	//   ....[3]....
        /*00c4*/ 	.word	0x00006a50


	//   ....[4]....
        /*00c8*/ 	.word	0x00006a80


	//   ....[5]....
        /*00cc*/ 	.word	0x00006ab0


	//   ....[6]....
        /*00d0*/ 	.word	0x00006b30


	//   ....[7]....
        /*00d4*/ 	.word	0x00006b60


	//   ....[8]....
        /*00d8*/ 	.word	0x00006bf0


	//   ....[9]....
        /*00dc*/ 	.word	0x00006c30


	//   ....[10]....
        /*00e0*/ 	.word	0x00006c70


	//   ....[11]....
        /*00e4*/ 	.word	0x00006d40


	//   ....[12]....
        /*00e8*/ 	.word	0x00006ea0


	//   ....[13]....
        /*00ec*/ 	.word	0x00007000


	//   ....[14]....
        /*00f0*/ 	.word	0x00007150


	//   ....[15]....
        /*00f4*/ 	.word	0x00007180


	//   ....[16]....
        /*00f8*/ 	.word	0x000071b0


	//   ....[17]....
        /*00fc*/ 	.word	0x00007250


	//   ....[18]....
        /*0100*/ 	.word	0x000072a0


	//   ....[19]....
        /*0104*/ 	.word	0x00007410


	//   ....[20]....
        /*0108*/ 	.word	0x00007510


	//   ....[21]....
        /*010c*/ 	.word	0x00007640


	//   ....[22]....
        /*0110*/ 	.word	0x00007670


	//----- nvinfo : EIATTR_MAX_THREADS
	.align		4
.L_705:
        /*0114*/ 	.byte	0x04, 0x05
        /*0116*/ 	.short	(.L_707 - .L_706)
.L_706:
        /*0118*/ 	.word	0x00000080
        /*011c*/ 	.word	0x00000001
        /*0120*/ 	.word	0x00000001


	//----- nvinfo : EIATTR_CRS_STACK_SIZE
	.align		4
.L_707:
        /*0124*/ 	.byte	0x04, 0x1e
        /*0126*/ 	.short	(.L_709 - .L_708)
.L_708:
        /*0128*/ 	.word	0x00000000


	//----- nvinfo : EIATTR_CBANK_PARAM_SIZE
	.align		4
.L_709:
        /*012c*/ 	.byte	0x03, 0x19
        /*012e*/ 	.short	0x002c


	//----- nvinfo : EIATTR_PARAM_CBANK
	.align		4
        /*0130*/ 	.byte	0x04, 0x0a
        /*0132*/ 	.short	(.L_711 - .L_710)
	.align		4
.L_710:
        /*0134*/ 	.word	index@(.nv.constant0._ZN2at6native27unrolled_elementwise_kernelIZZZNS0_16tanh_kernel_cudaERNS_18TensorIteratorBaseEENKUlvE0_clEvENKUlvE0_clEvEUlfE_St5arrayIPcLm2EELi4E23TrivialOffsetCalculatorILi1EjESB_NS0_6memory12LoadWithCastILi1EEENSC_13StoreWithCastILi1EEEEEviT_T0_T2_T3_T4_T5_)
        /*0138*/ 	.short	0x0380
        /*013a*/ 	.short	0x002c


	//----- nvinfo : EIATTR_SW_WAR
	.align		4
.L_711:
        /*013c*/ 	.byte	0x04, 0x36
        /*013e*/ 	.short	(.L_713 - .L_712)
.L_712:
        /*0140*/ 	.word	0x00000008
.L_713:


//--------------------- .nv.info._ZN2at6native18elementwise_kernelILi128ELi2EZNS0_22gpu_kernel_impl_nocastIZZZNS0_16tanh_kernel_cudaERNS_18TensorIteratorBaseEENKUlvE0_clEvENKUlvE0_clEvEUlfE_EEvS4_RKT_EUliE_EEviT1_ --------------------------
	.section	.nv.info._ZN2at6native18elementwise_kernelILi128ELi2EZNS0_22gpu_kernel_impl_nocastIZZZNS0_16tanh_kernel_cudaERNS_18TensorIteratorBaseEENKUlvE0_clEvENKUlvE0_clEvEUlfE_EEvS4_RKT_EUliE_EEviT1_,"",@"SHT_CUDA_INFO"
	.sectionflags	@""
	.align	4


	//----- nvinfo : EIATTR_CUDA_API_VERSION
	.align		4
        /*0000*/ 	.byte	0x04, 0x37
        /*0002*/ 	.short	(.L_715 - .L_714)
.L_714:
        /*0004*/ 	.word	0x00000082


	//----- nvinfo : EIATTR_KPARAM_INFO
	.align		4
.L_715:
        /*0008*/ 	.byte	0x04, 0x17
        /*000a*/ 	.short	(.L_717 - .L_716)
.L_716:
        /*000c*/ 	.word	0x00000000
        /*0010*/ 	.short	0x0001
        /*0012*/ 	.short	0x0008
        /*0014*/ 	.byte	0x00, 0xf0, 0x61, 0x08


	//----- nvinfo : EIATTR_KPARAM_INFO
	.align		4
.L_717:
        /*0018*/ 	.byte	0x04, 0x17
        /*001a*/ 	.short	(.L_719 - .L_718)
.L_718:
        /*001c*/ 	.word	0x00000000
        /*0020*/ 	.short	0x0000
        /*0022*/ 	.short	0x0000
        /*0024*/ 	.byte	0x00, 0xf0, 0x11, 0x00


	//----- nvinfo : EIATTR_SPARSE_MMA_MASK
	.align		4
.L_719:
        /*0028*/ 	.byte	0x03, 0x50
        /*002a*/ 	.short	0x0000


	//----- nvinfo : EIATTR_MAXREG_COUNT
	.align		4
        /*002c*/ 	.byte	0x03, 0x1b
        /*002e*/ 	.short	0x0080


	//----- nvinfo : EIATTR_MERCURY_ISA_VERSION
	.align		4
        /*0030*/ 	.byte	0x03, 0x5f
        /*0032*/ 	.short	0x0101


	//----- nvinfo : EIATTR_VRC_CTA_INIT_COUNT
	.align		4
        /*0034*/ 	.byte	0x02, 0x4a
	.zero		1
	.zero		1


	//----- nvinfo : EIATTR_EXIT_INSTR_OFFSETS
	.align		4
        /*0038*/ 	.byte	0x04, 0x1c
        /*003a*/ 	.short	(.L_721 - .L_720)


	//   ....[0]....
.L_720:
        /*003c*/ 	.word	0x00000150


	//   ....[1]....
        /*0040*/ 	.word	0x000001b0


	//   ....[2]....
        /*0044*/ 	.word	0x00001580


	//   ....[3]....
        /*0048*/ 	.word	0x000028b0


	//----- nvinfo : EIATTR_MAX_THREADS
	.align		4
.L_721:
        /*004c*/ 	.byte	0x04, 0x05
        /*004e*/ 	.short	(.L_723 - .L_722)
.L_722:
        /*0050*/ 	.word	0x00000080
        /*0054*/ 	.word	0x00000001
        /*0058*/ 	.word	0x00000001


	//----- nvinfo : EIATTR_CRS_STACK_SIZE
	.align		4
.L_723:
        /*005c*/ 	.byte	0x04, 0x1e
        /*005e*/ 	.short	(.L_725 - .L_724)
.L_724:
        /*0060*/ 	.word	0x00000000


	//----- nvinfo : EIATTR_CBANK_PARAM_SIZE
	.align		4
.L_725:
        /*0064*/ 	.byte	0x03, 0x19
        /*0066*/ 	.short	0x0220


	//----- nvinfo : EIATTR_PARAM_CBANK
	.align		4
        /*0068*/ 	.byte	0x04, 0x0a
        /*006a*/ 	.short	(.L_727 - .L_726)
	.align		4
.L_726:
        /*006c*/ 	.word	index@(.nv.constant0._ZN2at6native18elementwise_kernelILi128ELi2EZNS0_22gpu_kernel_impl_nocastIZZZNS0_16tanh_kernel_cudaERNS_18TensorIteratorBaseEENKUlvE0_clEvENKUlvE0_clEvEUlfE_EEvS4_RKT_EUliE_EEviT1_)
        /*0070*/ 	.short	0x0380
        /*0072*/ 	.short	0x0220


	//----- nvinfo : EIATTR_SW_WAR
	.align		4
.L_727:
        /*0074*/ 	.byte	0x04, 0x36
        /*0076*/ 	.short	(.L_729 - .L_728)
.L_728:
        /*0078*/ 	.word	0x00000008
.L_729:


//--------------------- .nv.info._ZN2at6native27unrolled_elementwise_kernelIZZZNS0_16tanh_kernel_cudaERNS_18TensorIteratorBaseEENKUlvE0_clEvENKUlvE0_clEvEUlfE_St5arrayIPcLm2EELi4E23TrivialOffsetCalculatorILi1EjESB_NS0_6memory15LoadWithoutCastENSC_16StoreWithoutCastEEEviT_T0_T2_T3_T4_T5_ --------------------------
	.section	.nv.info._ZN2at6native27unrolled_elementwise_kernelIZZZNS0_16tanh_kernel_cudaERNS_18TensorIteratorBaseEENKUlvE0_clEvENKUlvE0_clEvEUlfE_St5arrayIPcLm2EELi4E23TrivialOffsetCalculatorILi1EjESB_NS0_6memory15LoadWithoutCastENSC_16StoreWithoutCastEEEviT_T0_T2_T3_T4_T5_,"",@"SHT_CUDA_INFO"
	.sectionflags	@""
	.align	4


	//----- nvinfo : EIATTR_CUDA_API_VERSION
	.align		4
        /*0000*/ 	.byte	0x04, 0x37
        /*0002*/ 	.short	(.L_731 - .L_730)
.L_730:
        /*0004*/ 	.word	0x00000082


	//----- nvinfo : EIATTR_KPARAM_INFO
	.align		4
.L_731:
        /*0008*/ 	.byte	0x04, 0x17
        /*000a*/ 	.short	(.L_733 - .L_732)
.L_732:
        /*000c*/ 	.word	0x00000000
        /*0010*/ 	.short	0x0006
        /*0012*/ 	.short	0x001b
        /*0014*/ 	.byte	0x00, 0xf0, 0x05, 0x00


	//----- nvinfo : EIATTR_KPARAM_INFO
	.align		4
.L_733:
        /*0018*/ 	.byte	0x04, 0x17
        /*001a*/ 	.short	(.L_735 - .L_734)
.L_734:
        /*001c*/ 	.word	0x00000000
        /*0020*/ 	.short	0x0005
        /*0022*/ 	.short	0x001a
        /*0024*/ 	.byte	0x00, 0xf0, 0x05, 0x00


	//----- nvinfo : EIATTR_KPARAM_INFO
	.align		4
.L_735:
        /*0028*/ 	.byte	0x04, 0x17
        /*002a*/ 	.short	(.L_737 - .L_736)
.L_736:
        /*002c*/ 	.word	0x00000000
        /*0030*/ 	.short	0x0004
        /*0032*/ 	.short	0x0019
        /*0034*/ 	.byte	0x00, 0xf0, 0x05, 0x00


	//----- nvinfo : EIATTR_KPARAM_INFO
	.align		4
.L_737:
        /*0038*/ 	.byte	0x04, 0x17
        /*003a*/ 	.short	(.L_739 - .L_738)
.L_738:
        /*003c*/ 	.word	0x00000000
        /*0040*/ 	.short	0x0003
        /*0042*/ 	.short	0x0018
        /*0044*/ 	.byte	0x00, 0xf0, 0x05, 0x00


	//----- nvinfo : EIATTR_KPARAM_INFO
	.align		4
.L_739:
        /*0048*/ 	.byte	0x04, 0x17
        /*004a*/ 	.short	(.L_741 - .L_740)
.L_740:
        /*004c*/ 	.word	0x00000000
        /*0050*/ 	.short	0x0002
        /*0052*/ 	.short	0x0008
        /*0054*/ 	.byte	0x00, 0xf0, 0x41, 0x00


	//----- nvinfo : EIATTR_KPARAM_INFO
	.align		4
.L_741:
        /*0058*/ 	.byte	0x04, 0x17
        /*005a*/ 	.short	(.L_743 - .L_742)
.L_742:
        /*005c*/ 	.word	0x00000000
        /*0060*/ 	.short	0x0001
        /*0062*/ 	.short	0x0004
        /*0064*/ 	.byte	0x00, 0xf0, 0x05, 0x00


	//----- nvinfo : EIATTR_KPARAM_INFO
	.align		4
.L_743:
        /*0068*/ 	.byte	0x04, 0x17
        /*006a*/ 	.short	(.L_745 - .L_744)
.L_744:
        /*006c*/ 	.word	0x00000000
        /*0070*/ 	.short	0x0000
        /*0072*/ 	.short	0x0000
        /*0074*/ 	.byte	0x00, 0xf0, 0x11, 0x00


	//----- nvinfo : EIATTR_SPARSE_MMA_MASK
	.align		4
.L_745:
        /*0078*/ 	.byte	0x03, 0x50
        /*007a*/ 	.short	0x0000


	//----- nvinfo : EIATTR_MAXREG_COUNT
	.align		4
        /*007c*/ 	.byte	0x03, 0x1b
        /*007e*/ 	.short	0x00ff


	//----- nvinfo : EIATTR_MERCURY_ISA_VERSION
	.align		4
        /*0080*/ 	.byte	0x03, 0x5f
        /*0082*/ 	.short	0x0101


	//----- nvinfo : EIATTR_VRC_CTA_INIT_COUNT
	.align		4
        /*0084*/ 	.byte	0x02, 0x4a
	.zero		1
	.zero		1


	//----- nvinfo : EIATTR_EXIT_INSTR_OFFSETS
	.align		4
        /*0088*/ 	.byte	0x04, 0x1c
        /*008a*/ 	.short	(.L_747 - .L_746)


	//   ....[0]....
.L_746:
        /*008c*/ 	.word	0x000003e0


	//   ....[1]....
        /*0090*/ 	.word	0x00000440


	//----- nvinfo : EIATTR_MAX_THREADS
	.align		4
.L_747:
        /*0094*/ 	.byte	0x04, 0x05
        /*0096*/ 	.short	(.L_749 - .L_748)
.L_748:
        /*0098*/ 	.word	0x00000080
        /*009c*/ 	.word	0x00000001
        /*00a0*/ 	.word	0x00000001


	//----- nvinfo : EIATTR_CRS_STACK_SIZE
	.align		4
.L_749:
        /*00a4*/ 	.byte	0x04, 0x1e
        /*00a6*/ 	.short	(.L_751 - .L_750)
.L_750:
        /*00a8*/ 	.word	0x00000000


	//----- nvinfo : EIATTR_CBANK_PARAM_SIZE
	.align		4
.L_751:
        /*00ac*/ 	.byte	0x03, 0x19
        /*00ae*/ 	.short	0x001c


	//----- nvinfo : EIATTR_PARAM_CBANK
	.align		4
        /*00b0*/ 	.byte	0x04, 0x0a
        /*00b2*/ 	.short	(.L_753 - .L_752)
	.align		4
.L_752:
        /*00b4*/ 	.word	index@(.nv.constant0._ZN2at6native27unrolled_elementwise_kernelIZZZNS0_16tanh_kernel_cudaERNS_18TensorIteratorBaseEENKUlvE0_clEvENKUlvE0_clEvEUlfE_St5arrayIPcLm2EELi4E23TrivialOffsetCalculatorILi1EjESB_NS0_6memory15LoadWithoutCastENSC_16StoreWithoutCastEEEviT_T0_T2_T3_T4_T5_)
        /*00b8*/ 	.short	0x0380
        /*00ba*/ 	.short	0x001c


	//----- nvinfo : EIATTR_SW_WAR
	.align		4
.L_753:
        /*00bc*/ 	.byte	0x04, 0x36
        /*00be*/ 	.short	(.L_755 - .L_754)
.L_754:
        /*00c0*/ 	.word	0x00000008
.L_755:


//--------------------- .nv.info._ZN2at6native29vectorized_elementwise_kernelILi2EZZZNS0_16tanh_kernel_cudaERNS_18TensorIteratorBaseEENKUlvE0_clEvENKUlvE0_clEvEUlfE_St5arrayIPcLm2EEEEviT0_T1_ --------------------------
	.section	.nv.info._ZN2at6native29vectorized_elementwise_kernelILi2EZZZNS0_16tanh_kernel_cudaERNS_18TensorIteratorBaseEENKUlvE0_clEvENKUlvE0_clEvEUlfE_St5arrayIPcLm2EEEEviT0_T1_,"",@"SHT_CUDA_INFO"
	.sectionflags	@""
	.align	4


	//----- nvinfo : EIATTR_CUDA_API_VERSION
	.align		4
        /*0000*/ 	.byte	0x04, 0x37
        /*0002*/ 	.short	(.L_757 - .L_756)
.L_756:
        /*0004*/ 	.word	0x00000082


	//----- nvinfo : EIATTR_KPARAM_INFO
	.align		4
.L_757:
        /*0008*/ 	.byte	0x04, 0x17
        /*000a*/ 	.short	(.L_759 - .L_758)
.L_758:
        /*000c*/ 	.word	0x00000000
        /*0010*/ 	.short	0x0002
        /*0012*/ 	.short	0x0008
        /*0014*/ 	.byte	0x00, 0xf0, 0x41, 0x00


	//----- nvinfo : EIATTR_KPARAM_INFO
	.align		4
.L_759:
        /*0018*/ 	.byte	0x04, 0x17
        /*001a*/ 	.short	(.L_761 - .L_760)
.L_760:
        /*001c*/ 	.word	0x00000000
        /*0020*/ 	.short	0x0001
        /*0022*/ 	.short	0x0004
        /*0024*/ 	.byte	0x00, 0xf0, 0x05, 0x00


	//----- nvinfo : EIATTR_KPARAM_INFO
	.align		4
.L_761:
        /*0028*/ 	.byte	0x04, 0x17
        /*002a*/ 	.short	(.L_763 - .L_762)
.L_762:
        /*002c*/ 	.word	0x00000000
        /*0030*/ 	.short	0x0000
        /*0032*/ 	.short	0x0000
        /*0034*/ 	.byte	0x00, 0xf0, 0x11, 0x00


	//----- nvinfo : EIATTR_SPARSE_MMA_MASK
	.align		4
.L_763:
        /*0038*/ 	.byte	0x03, 0x50
        /*003a*/ 	.short	0x0000


	//----- nvinfo : EIATTR_MAXREG_COUNT
	.align		4
        /*003c*/ 	.byte	0x03, 0x1b
        /*003e*/ 	.short	0x00ff


	//----- nvinfo : EIATTR_MERCURY_ISA_VERSION
	.align		4
        /*0040*/ 	.byte	0x03, 0x5f
        /*0042*/ 	.short	0x0101


	//----- nvinfo : EIATTR_VRC_CTA_INIT_COUNT
	.align		4
        /*0044*/ 	.byte	0x02, 0x4a
	.zero		1
	.zero		1


	//----- nvinfo : EIATTR_EXIT_INSTR_OFFSETS
	.align		4
        /*0048*/ 	.byte	0x04, 0x1c
        /*004a*/ 	.short	(.L_765 - .L_764)


	//   ....[0]....
.L_764:
        /*004c*/ 	.word	0x000007e0


	//   ....[1]....
        /*0050*/ 	.word	0x00000840


	//   ....[2]....
        /*0054*/ 	.word	0x000009c0


	//----- nvinfo : EIATTR_MAX_THREADS
	.align		4
.L_765:
        /*0058*/ 	.byte	0x04, 0x05
        /*005a*/ 	.short	(.L_767 - .L_766)
.L_766:
        /*005c*/ 	.word	0x00000080
        /*0060*/ 	.word	0x00000001
        /*0064*/ 	.word	0x00000001


	//----- nvinfo : EIATTR_CRS_STACK_SIZE
	.align		4
.L_767:
        /*0068*/ 	.byte	0x04, 0x1e
        /*006a*/ 	.short	(.L_769 - .L_768)
.L_768:
        /*006c*/ 	.word	0x00000000


	//----- nvinfo : EIATTR_CBANK_PARAM_SIZE
	.align		4
.L_769:
        /*0070*/ 	.byte	0x03, 0x19
        /*0072*/ 	.short	0x0018


	//----- nvinfo : EIATTR_PARAM_CBANK
	.align		4
        /*0074*/ 	.byte	0x04, 0x0a
        /*0076*/ 	.short	(.L_771 - .L_770)
	.align		4
.L_770:
        /*0078*/ 	.word	index@(.nv.constant0._ZN2at6native29vectorized_elementwise_kernelILi2EZZZNS0_16tanh_kernel_cudaERNS_18TensorIteratorBaseEENKUlvE0_clEvENKUlvE0_clEvEUlfE_St5arrayIPcLm2EEEEviT0_T1_)
        /*007c*/ 	.short	0x0380
        /*007e*/ 	.short	0x0018


	//----- nvinfo : EIATTR_SW_WAR
	.align		4
.L_771:
        /*0080*/ 	.byte	0x04, 0x36
        /*0082*/ 	.short	(.L_773 - .L_772)
.L_772:
        /*0084*/ 	.word	0x00000008
.L_773:


//--------------------- .nv.info._ZN2at6native29vectorized_elementwise_kernelILi4EZZZNS0_16tanh_kernel_cudaERNS_18TensorIteratorBaseEENKUlvE0_clEvENKUlvE0_clEvEUlfE_St5arrayIPcLm2EEEEviT0_T1_ --------------------------
	.section	.nv.info._ZN2at6native29vectorized_elementwise_kernelILi4EZZZNS0_16tanh_kernel_cudaERNS_18TensorIteratorBaseEENKUlvE0_clEvENKUlvE0_clEvEUlfE_St5arrayIPcLm2EEEEviT0_T1_,"",@"SHT_CUDA_INFO"
	.sectionflags	@""
	.align	4


	//----- nvinfo : EIATTR_CUDA_API_VERSION
	.align		4
        /*0000*/ 	.byte	0x04, 0x37
        /*0002*/ 	.short	(.L_775 - .L_774)
.L_774:
        /*0004*/ 	.word	0x00000082


	//----- nvinfo : EIATTR_KPARAM_INFO
	.align		4
.L_775:
        /*0008*/ 	.byte	0x04, 0x17
        /*000a*/ 	.short	(.L_777 - .L_776)
.L_776:
        /*000c*/ 	.word	0x00000000
        /*0010*/ 	.short	0x0002
        /*0012*/ 	.short	0x0008
        /*0014*/ 	.byte	0x00, 0xf0, 0x41, 0x00


	//----- nvinfo : EIATTR_KPARAM_INFO
	.align		4
.L_777:
        /*0018*/ 	.byte	0x04, 0x17
        /*001a*/ 	.short	(.L_779 - .L_778)
.L_778:
        /*001c*/ 	.word	0x00000000
        /*0020*/ 	.short	0x0001
        /*0022*/ 	.short	0x0004
        /*0024*/ 	.byte	0x00, 0xf0, 0x05, 0x00


	//----- nvinfo : EIATTR_KPARAM_INFO
	.align		4
.L_779:
        /*0028*/ 	.byte	0x04, 0x17
        /*002a*/ 	.short	(.L_781 - .L_780)
.L_780:
        /*002c*/ 	.word	0x00000000
        /*0030*/ 	.short	0x0000
        /*0032*/ 	.short	0x0000
        /*0034*/ 	.byte	0x00, 0xf0, 0x11, 0x00


	//----- nvinfo : EIATTR_SPARSE_MMA_MASK
	.align		4
.L_781:
        /*0038*/ 	.byte	0x03, 0x50
        /*003a*/ 	.short	0x0000


	//----- nvinfo : EIATTR_MAXREG_COUNT
	.align		4
        /*003c*/ 	.byte	0x03, 0x1b
        /*003e*/ 	.short	0x00ff


	//----- nvinfo : EIATTR_MERCURY_ISA_VERSION
	.align		4
        /*0040*/ 	.byte	0x03, 0x5f
        /*0042*/ 	.short	0x0101


	//----- nvinfo : EIATTR_VRC_CTA_INIT_COUNT
	.align		4
        /*0044*/ 	.byte	0x02, 0x4a
	.zero		1
	.zero		1


	//----- nvinfo : EIATTR_EXIT_INSTR_OFFSETS
	.align		4
        /*0048*/ 	.byte	0x04, 0x1c
        /*004a*/ 	.short	(.L_783 - .L_782)


	//   ....[0]....
.L_782:
        /*004c*/ 	.word	0x000007e0


	//   ....[1]....
        /*0050*/ 	.word	0x00000840


	//   ....[2]....
        /*0054*/ 	.word	0x00000980


	//----- nvinfo : EIATTR_MAX_THREADS
	.align		4
.L_783:
        /*0058*/ 	.byte	0x04, 0x05
        /*005a*/ 	.short	(.L_785 - .L_784)
.L_784:
        /*005c*/ 	.word	0x00000080
        /*0060*/ 	.word	0x00000001
        /*0064*/ 	.word	0x00000001


	//----- nvinfo : EIATTR_CRS_STACK_SIZE
	.align		4
.L_785:
        /*0068*/ 	.byte	0x04, 0x1e
        /*006a*/ 	.short	(.L_787 - .L_786)
.L_786:
        /*006c*/ 	.word	0x00000000


	//----- nvinfo : EIATTR_CBANK_PARAM_SIZE
	.align		4
.L_787:
        /*0070*/ 	.byte	0x03, 0x19
        /*0072*/ 	.short	0x0018


	//----- nvinfo : EIATTR_PARAM_CBANK
	.align		4
        /*0074*/ 	.byte	0x04, 0x0a
        /*0076*/ 	.short	(.L_789 - .L_788)
	.align		4
.L_788:
        /*0078*/ 	.word	index@(.nv.constant0._ZN2at6native29vectorized_elementwise_kernelILi4EZZZNS0_16tanh_kernel_cudaERNS_18TensorIteratorBaseEENKUlvE0_clEvENKUlvE0_clEvEUlfE_St5arrayIPcLm2EEEEviT0_T1_)
        /*007c*/ 	.short	0x0380
        /*007e*/ 	.short	0x0018


	//----- nvinfo : EIATTR_SW_WAR
	.align		4
.L_789:
        /*0080*/ 	.byte	0x04, 0x36
        /*0082*/ 	.short	(.L_791 - .L_790)
.L_790:
        /*0084*/ 	.word	0x00000008
.L_791:


//--------------------- .nv.info._ZN2at6native29vectorized_elementwise_kernelILi8EZZZNS0_16tanh_kernel_cudaERNS_18TensorIteratorBaseEENKUlvE0_clEvENKUlvE0_clEvEUlfE_St5arrayIPcLm2EEEEviT0_T1_ --------------------------
	.section	.nv.info._ZN2at6native29vectorized_elementwise_kernelILi8EZZZNS0_16tanh_kernel_cudaERNS_18TensorIteratorBaseEENKUlvE0_clEvENKUlvE0_clEvEUlfE_St5arrayIPcLm2EEEEviT0_T1_,"",@"SHT_CUDA_INFO"
	.sectionflags	@""
	.align	4


	//----- nvinfo : EIATTR_CUDA_API_VERSION
	.align		4
        /*0000*/ 	.byte	0x04, 0x37
        /*0002*/ 	.short	(.L_793 - .L_792)
.L_792:
        /*0004*/ 	.word	0x00000082


	//----- nvinfo : EIATTR_KPARAM_INFO
	.align		4
.L_793:
        /*0008*/ 	.byte	0x04, 0x17
        /*000a*/ 	.short	(.L_795 - .L_794)
.L_794:
        /*000c*/ 	.word	0x00000000
        /*0010*/ 	.short	0x0002
        /*0012*/ 	.short	0x0008
        /*0014*/ 	.byte	0x00, 0xf0, 0x41, 0x00


	//----- nvinfo : EIATTR_KPARAM_INFO
	.align		4
.L_795:
        /*0018*/ 	.byte	0x04, 0x17
        /*001a*/ 	.short	(.L_797 - .L_796)
.L_796:
        /*001c*/ 	.word	0x00000000
        /*0020*/ 	.short	0x0001
        /*0022*/ 	.short	0x0004
        /*0024*/ 	.byte	0x00, 0xf0, 0x05, 0x00


	//----- nvinfo : EIATTR_KPARAM_INFO
	.align		4
.L_797:
        /*0028*/ 	.byte	0x04, 0x17
        /*002a*/ 	.short	(.L_799 - .L_798)
.L_798:
        /*002c*/ 	.word	0x00000000
        /*0030*/ 	.short	0x0000
        /*0032*/ 	.short	0x0000
        /*0034*/ 	.byte	0x00, 0xf0, 0x11, 0x00


	//----- nvinfo : EIATTR_SPARSE_MMA_MASK
	.align		4
.L_799:
        /*0038*/ 	.byte	0x03, 0x50
        /*003a*/ 	.short	0x0000


	//----- nvinfo : EIATTR_MAXREG_COUNT
	.align		4
        /*003c*/ 	.byte	0x03, 0x1b
        /*003e*/ 	.short	0x00ff


	//----- nvinfo : EIATTR_MERCURY_ISA_VERSION
	.align		4
        /*0040*/ 	.byte	0x03, 0x5f
        /*0042*/ 	.short	0x0101


	//----- nvinfo : EIATTR_VRC_CTA_INIT_COUNT
	.align		4
        /*0044*/ 	.byte	0x02, 0x4a
	.zero		1
	.zero		1


	//----- nvinfo : EIATTR_EXIT_INSTR_OFFSETS
	.align		4
        /*0048*/ 	.byte	0x04, 0x1c
        /*004a*/ 	.short	(.L_801 - .L_800)


	//   ....[0]....
.L_800:
        /*004c*/ 	.word	0x00000010


	//----- nvinfo : EIATTR_MAX_THREADS
	.align		4
.L_801:
        /*0050*/ 	.byte	0x04, 0x05
        /*0052*/ 	.short	(.L_803 - .L_802)
.L_802:
        /*0054*/ 	.word	0x00000080
        /*0058*/ 	.word	0x00000001
        /*005c*/ 	.word	0x00000001


	//----- nvinfo : EIATTR_CBANK_PARAM_SIZE
	.align		4
.L_803:
        /*0060*/ 	.byte	0x03, 0x19
        /*0062*/ 	.short	0x0018


	//----- nvinfo : EIATTR_PARAM_CBANK
	.align		4
        /*0064*/ 	.byte	0x04, 0x0a
        /*0066*/ 	.short	(.L_805 - .L_804)
	.align		4
.L_804:
        /*0068*/ 	.word	index@(.nv.constant0._ZN2at6native29vectorized_elementwise_kernelILi8EZZZNS0_16tanh_kernel_cudaERNS_18TensorIteratorBaseEENKUlvE0_clEvENKUlvE0_clEvEUlfE_St5arrayIPcLm2EEEEviT0_T1_)
        /*006c*/ 	.short	0x0380
        /*006e*/ 	.short	0x0018


	//----- nvinfo : EIATTR_SW_WAR
	.align		4
.L_805:
        /*0070*/ 	.byte	0x04, 0x36
        /*0072*/ 	.short	(.L_807 - .L_806)
.L_806:
        /*0074*/ 	.word	0x00000008
.L_807:


//--------------------- .nv.info._ZN2at6native18elementwise_kernelILi128ELi4EZNS0_15gpu_kernel_implIZZZNS0_16tanh_kernel_cudaERNS_18TensorIteratorBaseEENKUlvE0_clEvENKUlvE_clEvEUldE_EEvS4_RKT_EUliE_EEviT1_ --------------------------
	.section	.nv.info._ZN2at6native18elementwise_kernelILi128ELi4EZNS0_15gpu_kernel_implIZZZNS0_16tanh_kernel_cudaERNS_18TensorIteratorBaseEENKUlvE0_clEvENKUlvE_clEvEUldE_EEvS4_RKT_EUliE_EEviT1_,"",@"SHT_CUDA_INFO"
	.sectionflags	@""
	.align	4


	//----- nvinfo : EIATTR_CUDA_API_VERSION
	.align		4
        /*0000*/ 	.byte	0x04, 0x37
        /*0002*/ 	.short	(.L_809 - .L_808)
.L_808:
        /*0004*/ 	.word	0x00000082


	//----- nvinfo : EIATTR_KPARAM_INFO
	.align		4
.L_809:
        /*0008*/ 	.byte	0x04, 0x17
        /*000a*/ 	.short	(.L_811 - .L_810)
.L_810:
        /*000c*/ 	.word	0x00000000
        /*0010*/ 	.short	0x0001
        /*0012*/ 	.short	0x0008
        /*0014*/ 	.byte	0x00, 0xf0, 0x61, 0x08


	//----- nvinfo : EIATTR_KPARAM_INFO
	.align		4
.L_811:
        /*0018*/ 	.byte	0x04, 0x17
        /*001a*/ 	.short	(.L_813 - .L_812)
.L_812:
        /*001c*/ 	.word	0x00000000
        /*0020*/ 	.short	0x0000
        /*0022*/ 	.short	0x0000
        /*0024*/ 	.byte	0x00, 0xf0, 0x11, 0x00


	//----- nvinfo : EIATTR_SPARSE_MMA_MASK
	.align		4
.L_813:
        /*0028*/ 	.byte	0x03, 0x50
        /*002a*/ 	.short	0x0000


	//----- nvinfo : EIATTR_MAXREG_COUNT
	.align		4
        /*002c*/ 	.byte	0x03, 0x1b
        /*002e*/ 	.short	0x0080


	//----- nvinfo : EIATTR_EXTERNS
	.align		4
        /*0030*/ 	.byte	0x04, 0x0f
        /*0032*/ 	.short	(.L_815 - .L_814)


	//   ....[0]....
	.align		4
.L_814:
        /*0034*/ 	.word	index@(__assertfail)


	//----- nvinfo : EIATTR_MERCURY_ISA_VERSION
	.align		4
.L_815:
        /*0038*/ 	.byte	0x03, 0x5f
        /*003a*/ 	.short	0x0101


	//----- nvinfo : EIATTR_VRC_CTA_INIT_COUNT
	.align		4
        /*003c*/ 	.byte	0x02, 0x4a
	.zero		1
	.zero		1


	//----- nvinfo : EIATTR_SYSCALL_OFFSETS
	.align		4
        /*0040*/ 	.byte	0x04, 0x46
        /*0042*/ 	.short	(.L_817 - .L_816)


	//   ....[0]....
.L_816:
        /*0044*/ 	.word	0x00002180


	//   ....[1]....
        /*0048*/ 	.word	0x00004380


	//   ....[2]....
        /*004c*/ 	.word	0x00006710


	//   ....[3]....
        /*0050*/ 	.word	0x00008610


	//   ....[4]....
        /*0054*/ 	.word	0x0000abd0


	//   ....[5]....
        /*0058*/ 	.word	0x0000cad0


	//   ....[6]....
        /*005c*/ 	.word	0x0000f0a0


	//   ....[7]....
        /*0060*/ 	.word	0x00010f70


	//----- nvinfo : EIATTR_EXIT_INSTR_OFFSETS
	.align		4
.L_817:
        /*0064*/ 	.byte	0x04, 0x1c
        /*0066*/ 	.short	(.L_819 - .L_818)


	//   ....[0]....
.L_818:
        /*0068*/ 	.word	0x0000cf30


	//   ....[1]....
        /*006c*/ 	.word	0x00010140


	//   ....[2]....
        /*0070*/ 	.word	0x00010180


	//   ....[3]....
        /*0074*/ 	.word	0x00010210


	//   ....[4]....
        /*0078*/ 	.word	0x00010240


	//   ....[5]....
        /*007c*/ 	.word	0x00010270


	//   ....[6]....
        /*0080*/ 	.word	0x00010380


	//   ....[7]....
        /*0084*/ 	.word	0x00010440


	//   ....[8]....
        /*0088*/ 	.word	0x00010560


	//   ....[9]....
        /*008c*/ 	.word	0x00010630


	//   ....[10]....
        /*0090*/ 	.word	0x00010650


	//   ....[11]....
        /*0094*/ 	.word	0x00010720


	//   ....[12]....
        /*0098*/ 	.word	0x00010910


	//   ....[13]....
        /*009c*/ 	.word	0x00010b00


	//   ....[14]....
        /*00a0*/ 	.word	0x00010ce0


	//   ....[15]....
        /*00a4*/ 	.word	0x00010d10


	//   ....[16]....
        /*00a8*/ 	.word	0x00010d40


	//   ....[17]....
        /*00ac*/ 	.word	0x00010de0


	//   ....[18]....
        /*00b0*/ 	.word	0x00010e10


	//   ....[19]....
        /*00b4*/ 	.word	0x00010f80


	//   ....[20]....
        /*00b8*/ 	.word	0x00011110


	//   ....[21]....
        /*00bc*/ 	.word	0x000112d0


	//   ....[22]....
        /*00c0*/ 	.word	0x00011390


	//----- nvinfo : EIATTR_MAX_THREADS
	.align		4
.L_819:
        /*00c4*/ 	.byte	0x04, 0x05
        /*00c6*/ 	.short	(.L_821 - .L_820)
.L_820:
        /*00c8*/ 	.word	0x00000080
        /*00cc*/ 	.word	0x00000001
        /*00d0*/ 	.word	0x00000001


	//----- nvinfo : EIATTR_CRS_STACK_SIZE
	.align		4
.L_821:
        /*00d4*/ 	.byte	0x04, 0x1e
        /*00d6*/ 	.short	(.L_823 - .L_822)
.L_822:
        /*00d8*/ 	.word	0x00000000


	//----- nvinfo : EIATTR_CBANK_PARAM_SIZE
	.align		4
.L_823:
        /*00dc*/ 	.byte	0x03, 0x19
        /*00de*/ 	.short	0x0220


	//----- nvinfo : EIATTR_PARAM_CBANK
	.align		4
        /*00e0*/ 	.byte	0x04, 0x0a
        /*00e2*/ 	.short	(.L_825 - .L_824)
	.align		4
.L_824:
        /*00e4*/ 	.word	index@(.nv.constant0._ZN2at6native18elementwise_kernelILi128ELi4EZNS0_15gpu_kernel_implIZZZNS0_16tanh_kernel_cudaERNS_18TensorIteratorBaseEENKUlvE0_clEvENKUlvE_clEvEUldE_EEvS4_RKT_EUliE_EEviT1_)
        /*00e8*/ 	.short	0x0380
        /*00ea*/ 	.short	0x0220


	//----- nvinfo : EIATTR_SW_WAR
	.align		4
.L_825:
        /*00ec*/ 	.byte	0x04, 0x36
        /*00ee*/ 	.short	(.L_827 - .L_826)
.L_826:
        /*00f0*/ 	.word	0x00000008
.L_827:


//--------------------- .nv.info._ZN2at6native27unrolled_elementwise_kernelIZZZNS0_16tanh_kernel_cudaERNS_18TensorIteratorBaseEENKUlvE0_clEvENKUlvE_clEvEUldE_St5arrayIPcLm2EELi4E23TrivialOffsetCalculatorILi1EjESB_NS0_6memory12LoadWithCastILi1EEENSC_13StoreWithCastILi1EEEEEviT_T0_T2_T3_T4_T5_ --------------------------
	.section	.nv.info._ZN2at6native27unrolled_elementwise_kernelIZZZNS0_16tanh_kernel_cudaERNS_18TensorIteratorBaseEENKUlvE0_clEvENKUlvE_clEvEUldE_St5arrayIPcLm2EELi4E23TrivialOffsetCalculatorILi1EjESB_NS0_6memory12LoadWithCastILi1EEENSC_13StoreWithCastILi1EEEEEviT_T0_T2_T3_T4_T5_,"",@"SHT_CUDA_INFO"
	.sectionflags	@""
	.align	4


	//----- nvinfo : EIATTR_CUDA_API_VERSION
	.align		4
        /*0000*/ 	.byte	0x04, 0x37
        /*0002*/ 	.short	(.L_829 - .L_828)
.L_828:
        /*0004*/ 	.word	0x00000082


	//----- nvinfo : EIATTR_KPARAM_INFO
	.align		4
.L_829:
        /*0008*/ 	.byte	0x04, 0x17
        /*000a*/ 	.short	(.L_831 - .L_830)
.L_830:
        /*000c*/ 	.word	0x00000000
        /*0010*/ 	.short	0x0006
        /*0012*/ 	.short	0x0024
        /*0014*/ 	.byte	0x00, 0xf0, 0x21, 0x00


	//----- nvinfo : EIATTR_KPARAM_INFO
	.align		4
.L_831:
        /*0018*/ 	.byte	0x04, 0x17
        /*001a*/ 	.short	(.L_833 - .L_832)
.L_832:
        /*001c*/ 	.word	0x00000000
        /*0020*/ 	.short	0x0005
        /*0022*/ 	.short	0x001c
        /*0024*/ 	.byte	0x00, 0xf0, 0x21, 0x00


	//----- nvinfo : EIATTR_KPARAM_INFO
	.align		4
.L_833:
        /*0028*/ 	.byte	0x04, 0x17
        /*002a*/ 	.short	(.L_835 - .L_834)
.L_834:
        /*002c*/ 	.word	0x00000000
        /*0030*/ 	.short	0x0004
        /*0032*/ 	.short	0x0019
        /*0034*/ 	.byte	0x00, 0xf0, 0x05, 0x00


	//----- nvinfo : EIATTR_KPARAM_INFO
	.align		4
.L_835:
        /*0038*/ 	.byte	0x04, 0x17
        /*003a*/ 	.short	(.L_837 - .L_836)
.L_836:
        /*003c*/ 	.word	0x00000000
        /*0040*/ 	.short	0x0003
        /*0042*/ 	.short	0x0018
        /*0044*/ 	.byte	0x00, 0xf0, 0x05, 0x00


	//----- nvinfo : EIATTR_KPARAM_INFO
	.align		4
.L_837:
        /*0048*/ 	.byte	0x04, 0x17
        /*004a*/ 	.short	(.L_839 - .L_838)
.L_838:
        /*004c*/ 	.word	0x00000000
        /*0050*/ 	.short	0x0002
        /*0052*/ 	.short	0x0008
        /*0054*/ 	.byte	0x00, 0xf0, 0x41, 0x00


	//----- nvinfo : EIATTR_KPARAM_INFO
	.align		4
.L_839:
        /*0058*/ 	.byte	0x04, 0x17
        /*005a*/ 	.short	(.L_841 - .L_840)
.L_840:
        /*005c*/ 	.word	0x00000000
        /*0060*/ 	.short	0x0001
        /*0062*/ 	.short	0x0004
        /*0064*/ 	.byte	0x00, 0xf0, 0x05, 0x00


	//----- nvinfo : EIATTR_KPARAM_INFO
	.align		4
.L_841:
        /*0068*/ 	.byte	0x04, 0x17
        /*006a*/ 	.short	(.L_843 - .L_842)
.L_842:
        /*006c*/ 	.word	0x00000000
        /*0070*/ 	.short	0x0000
        /*0072*/ 	.short	0x0000
        /*0074*/ 	.byte	0x00, 0xf0, 0x11, 0x00


	//----- nvinfo : EIATTR_SPARSE_MMA_MASK
	.align		4
.L_843:
        /*0078*/ 	.byte	0x03, 0x50
        /*007a*/ 	.short	0x0000


	//----- nvinfo : EIATTR_MAXREG_COUNT
	.align		4
        /*007c*/ 	.byte	0x03, 0x1b
        /*007e*/ 	.short	0x00ff


	//----- nvinfo : EIATTR_EXTERNS
	.align		4
        /*0080*/ 	.byte	0x04, 0x0f
        /*0082*/ 	.short	(.L_845 - .L_844)


	//   ....[0]....
	.align		4
.L_844:
        /*0084*/ 	.word	index@(__assertfail)


	//----- nvinfo : EIATTR_MERCURY_ISA_VERSION
	.align		4
.L_845:
        /*0088*/ 	.byte	0x03, 0x5f
        /*008a*/ 	.short	0x0101


	//----- nvinfo : EIATTR_VRC_CTA_INIT_COUNT
	.align		4
        /*008c*/ 	.byte	0x02, 0x4a
	.zero		1
	.zero		1


	//----- nvinfo : EIATTR_SYSCALL_OFFSETS
	.align		4
        /*0090*/ 	.byte	0x04, 0x46
        /*0092*/ 	.short	(.L_847 - .L_846)


	//   ....[0]....
.L_846:
        /*0094*/ 	.word	0x00000e80


	//   ....[1]....
        /*0098*/ 	.word	0x00001ec0


	//   ....[2]....
        /*009c*/ 	.word	0x00002e40


	//   ....[3]....
        /*00a0*/ 	.word	0x00003d80


	//   ....[4]....
        /*00a4*/ 	.word	0x00008e50


	//   ....[5]....
        /*00a8*/ 	.word	0x0000a030


	//   ....[6]....
        /*00ac*/ 	.word	0x0000b3f0


	//   ....[7]....
        /*00b0*/ 	.word	0x0000c7b0


	//----- nvinfo : EIATTR_EXIT_INSTR_OFFSETS
	.align		4
.L_847:
        /*00b4*/ 	.byte	0x04, 0x1c
        /*00b6*/ 	.short	(.L_849 - .L_848)


	//   ....[0]....
.L_848:
        /*00b8*/ 	.word	0x0000b840


	//   ....[1]....
        /*00bc*/ 	.word	0x0000b980


	//   ....[2]....
        /*00c0*/ 	.word	0x0000b9c0


	//   ....[3]....
        /*00c4*/ 	.word	0x0000ba50


	//   ....[4]....
        /*00c8*/ 	.word	0x0000ba80


	//   ....[5]....
        /*00cc*/ 	.word	0x0000bab0


	//   ....[6]....
        /*00d0*/ 	.word	0x0000bbc0


	//   ....[7]....
        /*00d4*/ 	.word	0x0000bc80


	//   ....[8]....
        /*00d8*/ 	.word	0x0000bda0


	//   ....[9]....
        /*00dc*/ 	.word	0x0000be70


	//   ....[10]....
        /*00e0*/ 	.word	0x0000be90


	//   ....[11]....
        /*00e4*/ 	.word	0x0000bf60


	//   ....[12]....
        /*00e8*/ 	.word	0x0000c150


	//   ....[13]....
        /*00ec*/ 	.word	0x0000c340


	//   ....[14]....
        /*00f0*/ 	.word	0x0000c520


	//   ....[15]....
        /*00f4*/ 	.word	0x0000c550


	//   ....[16]....
        /*00f8*/ 	.word	0x0000c580


	//   ....[17]....
        /*00fc*/ 	.word	0x0000c620


	//   ....[18]....
        /*0100*/ 	.word	0x0000c650


	//   ....[19]....
        /*0104*/ 	.word	0x0000c7c0


	//   ....[20]....
        /*0108*/ 	.word	0x0000c950


	//   ....[21]....
        /*010c*/ 	.word	0x0000cb10


	//   ....[22]....
        /*0110*/ 	.word	0x0000cbd0


	//----- nvinfo : EIATTR_MAX_THREADS
	.align		4
.L_849:
        /*0114*/ 	.byte	0x04, 0x05
        /*0116*/ 	.short	(.L_851 - .L_850)
.L_850:
        /*0118*/ 	.word	0x00000080
        /*011c*/ 	.word	0x00000001
        /*0120*/ 	.word	0x00000001


	//----- nvinfo : EIATTR_CRS_STACK_SIZE
	.align		4
.L_851:
        /*0124*/ 	.byte	0x04, 0x1e
        /*0126*/ 	.short	(.L_853 - .L_852)
.L_852:
        /*0128*/ 	.word	0x00000000


	//----- nvinfo : EIATTR_CBANK_PARAM_SIZE
	.align		4
.L_853:
        /*012c*/ 	.byte	0x03, 0x19
        /*012e*/ 	.short	0x002c


	//----- nvinfo : EIATTR_PARAM_CBANK
	.align		4
        /*0130*/ 	.byte	0x04, 0x0a
        /*0132*/ 	.short	(.L_855 - .L_854)
	.align		4
.L_854:
        /*0134*/ 	.word	index@(.nv.constant0._ZN2at6native27unrolled_elementwise_kernelIZZZNS0_16tanh_kernel_cudaERNS_18TensorIteratorBaseEENKUlvE0_clEvENKUlvE_clEvEUldE_St5arrayIPcLm2EELi4E23TrivialOffsetCalculatorILi1EjESB_NS0_6memory12LoadWithCastILi1EEENSC_13StoreWithCastILi1EEEEEviT_T0_T2_T3_T4_T5_)
        /*0138*/ 	.short	0x0380
        /*013a*/ 	.short	0x002c


	//----- nvinfo : EIATTR_SW_WAR
	.align		4
.L_855:
        /*013c*/ 	.byte	0x04, 0x36
        /*013e*/ 	.short	(.L_857 - .L_856)
.L_856:
        /*0140*/ 	.word	0x00000008
.L_857:


//--------------------- .nv.info._ZN2at6native18elementwise_kernelILi128ELi2EZNS0_22gpu_kernel_impl_nocastIZZZNS0_16tanh_kernel_cudaERNS_18TensorIteratorBaseEENKUlvE0_clEvENKUlvE_clEvEUldE_EEvS4_RKT_EUliE_EEviT1_ --------------------------
	.section	.nv.info._ZN2at6native18elementwise_kernelILi128ELi2EZNS0_22gpu_kernel_impl_nocastIZZZNS0_16tanh_kernel_cudaERNS_18TensorIteratorBaseEENKUlvE0_clEvENKUlvE_clEvEUldE_EEvS4_RKT_EUliE_EEviT1_,"",@"SHT_CUDA_INFO"
	.sectionflags	@""
	.align	4


	//----- nvinfo : EIATTR_CUDA_API_VERSION
	.align		4
        /*0000*/ 	.byte	0x04, 0x37
        /*0002*/ 	.short	(.L_859 - .L_858)
.L_858:
        /*0004*/ 	.word	0x00000082


	//----- nvinfo : EIATTR_KPARAM_INFO
	.align		4
.L_859:
        /*0008*/ 	.byte	0x04, 0x17
        /*000a*/ 	.short	(.L_861 - .L_860)
.L_860:
        /*000c*/ 	.word	0x00000000
        /*0010*/ 	.short	0x0001
        /*0012*/ 	.short	0x0008
        /*0014*/ 	.byte	0x00, 0xf0, 0x61, 0x08


	//----- nvinfo : EIATTR_KPARAM_INFO
	.align		4
.L_861:
        /*0018*/ 	.byte	0x04, 0x17
        /*001a*/ 	.short	(.L_863 - .L_862)
.L_862:
        /*001c*/ 	.word	0x00000000
        /*0020*/ 	.short	0x0000
        /*0022*/ 	.short	0x0000
        /*0024*/ 	.byte	0x00, 0xf0, 0x11, 0x00


	//----- nvinfo : EIATTR_SPARSE_MMA_MASK
	.align		4
.L_863:
        /*0028*/ 	.byte	0x03, 0x50
        /*002a*/ 	.short	0x0000


	//----- nvinfo : EIATTR_MAXREG_COUNT
	.align		4
        /*002c*/ 	.byte	0x03, 0x1b
        /*002e*/ 	.short	0x0080


	//----- nvinfo : EIATTR_MERCURY_ISA_VERSION
	.align		4
        /*0030*/ 	.byte	0x03, 0x5f
        /*0032*/ 	.short	0x0101


	//----- nvinfo : EIATTR_VRC_CTA_INIT_COUNT
	.align		4
        /*0034*/ 	.byte	0x02, 0x4a
	.zero		1
	.zero		1


	//----- nvinfo : EIATTR_EXIT_INSTR_OFFSETS
	.align		4
        /*0038*/ 	.byte	0x04, 0x1c
        /*003a*/ 	.short	(.L_865 - .L_864)


	//   ....[0]....
.L_864:
        /*003c*/ 	.word	0x00001060


	//   ....[1]....
        /*0040*/ 	.word	0x00001a90


	//   ....[2]....
        /*0044*/ 	.word	0x00001ff0


	//   ....[3]....
        /*0048*/ 	.word	0x000042f0


	//   ....[4]....
        /*004c*/ 	.word	0x00006540


	//----- nvinfo : EIATTR_MAX_THREADS
	.align		4
.L_865:
        /*0050*/ 	.byte	0x04, 0x05
        /*0052*/ 	.short	(.L_867 - .L_866)
.L_866:
        /*0054*/ 	.word	0x00000080
        /*0058*/ 	.word	0x00000001
        /*005c*/ 	.word	0x00000001


	//----- nvinfo : EIATTR_CRS_STACK_SIZE
	.align		4
.L_867:
        /*0060*/ 	.byte	0x04, 0x1e
        /*0062*/ 	.short	(.L_869 - .L_868)
.L_868:
        /*0064*/ 	.word	0x00000000


	//----- nvinfo : EIATTR_CBANK_PARAM_SIZE
	.align		4
.L_869:
        /*0068*/ 	.byte	0x03, 0x19
        /*006a*/ 	.short	0x0220


	//----- nvinfo : EIATTR_PARAM_CBANK
	.align		4
        /*006c*/ 	.byte	0x04, 0x0a
        /*006e*/ 	.short	(.L_871 - .L_870)
	.align		4
.L_870:
        /*0070*/ 	.word	index@(.nv.constant0._ZN2at6native18elementwise_kernelILi128ELi2EZNS0_22gpu_kernel_impl_nocastIZZZNS0_16tanh_kernel_cudaERNS_18TensorIteratorBaseEENKUlvE0_clEvENKUlvE_clEvEUldE_EEvS4_RKT_EUliE_EEviT1_)
        /*0074*/ 	.short	0x0380
        /*0076*/ 	.short	0x0220


	//----- nvinfo : EIATTR_SW_WAR
	.align		4
.L_871:
        /*0078*/ 	.byte	0x04, 0x36
        /*007a*/ 	.short	(.L_873 - .L_872)
.L_872:
        /*007c*/ 	.word	0x00000008
.L_873:


//--------------------- .nv.info._ZN2at6native27unrolled_elementwise_kernelIZZZNS0_16tanh_kernel_cudaERNS_18TensorIteratorBaseEENKUlvE0_clEvENKUlvE_clEvEUldE_St5arrayIPcLm2EELi4E23TrivialOffsetCalculatorILi1EjESB_NS0_6memory15LoadWithoutCastENSC_16StoreWithoutCastEEEviT_T0_T2_T3_T4_T5_ --------------------------
	.section	.nv.info._ZN2at6native27unrolled_elementwise_kernelIZZZNS0_16tanh_kernel_cudaERNS_18TensorIteratorBaseEENKUlvE0_clEvENKUlvE_clEvEUldE_St5arrayIPcLm2EELi4E23TrivialOffsetCalculatorILi1EjESB_NS0_6memory15LoadWithoutCastENSC_16StoreWithoutCastEEEviT_T0_T2_T3_T4_T5_,"",@"SHT_CUDA_INFO"
	.sectionflags	@""
	.align	4


	//----- nvinfo : EIATTR_CUDA_API_VERSION
	.align		4
        /*0000*/ 	.byte	0x04, 0x37
        /*0002*/ 	.short	(.L_875 - .L_874)
.L_874:
        /*0004*/ 	.word	0x00000082


	//----- nvinfo : EIATTR_KPARAM_INFO
	.align		4
.L_875:
        /*0008*/ 	.byte	0x04, 0x17
        /*000a*/ 	.short	(.L_877 - .L_876)
.L_876:
        /*000c*/ 	.word	0x00000000
        /*0010*/ 	.short	0x0006
        /*0012*/ 	.short	0x001b
        /*0014*/ 	.byte	0x00, 0xf0, 0x05, 0x00


	//----- nvinfo : EIATTR_KPARAM_INFO
	.align		4
.L_877:
        /*0018*/ 	.byte	0x04, 0x17
        /*001a*/ 	.short	(.L_879 - .L_878)
.L_878:
        /*001c*/ 	.word	0x00000000
        /*0020*/ 	.short	0x0005
        /*0022*/ 	.short	0x001a
        /*0024*/ 	.byte	0x00, 0xf0, 0x05, 0x00


	//----- nvinfo : EIATTR_KPARAM_INFO
	.align		4
.L_879:
        /*0028*/ 	.byte	0x04, 0x17
        /*002a*/ 	.short	(.L_881 - .L_880)
.L_880:
        /*002c*/ 	.word	0x00000000
        /*0030*/ 	.short	0x0004
        /*0032*/ 	.short	0x0019
        /*0034*/ 	.byte	0x00, 0xf0, 0x05, 0x00


	//----- nvinfo : EIATTR_KPARAM_INFO
	.align		4
.L_881:
        /*0038*/ 	.byte	0x04, 0x17
        /*003a*/ 	.short	(.L_883 - .L_882)
.L_882:
        /*003c*/ 	.word	0x00000000
        /*0040*/ 	.short	0x0003
        /*0042*/ 	.short	0x0018
        /*0044*/ 	.byte	0x00, 0xf0, 0x05, 0x00


	//----- nvinfo : EIATTR_KPARAM_INFO
	.align		4
.L_883:
        /*0048*/ 	.byte	0x04, 0x17
        /*004a*/ 	.short	(.L_885 - .L_884)
.L_884:
        /*004c*/ 	.word	0x00000000
        /*0050*/ 	.short	0x0002
        /*0052*/ 	.short	0x0008
        /*0054*/ 	.byte	0x00, 0xf0, 0x41, 0x00


	//----- nvinfo : EIATTR_KPARAM_INFO
	.align		4
.L_885:
        /*0058*/ 	.byte	0x04, 0x17
        /*005a*/ 	.short	(.L_887 - .L_886)
.L_886:
        /*005c*/ 	.word	0x00000000
        /*0060*/ 	.short	0x0001
        /*0062*/ 	.short	0x0004
        /*0064*/ 	.byte	0x00, 0xf0, 0x05, 0x00


	//----- nvinfo : EIATTR_KPARAM_INFO
	.align		4
.L_887:
        /*0068*/ 	.byte	0x04, 0x17
        /*006a*/ 	.short	(.L_889 - .L_888)
.L_888:
        /*006c*/ 	.word	0x00000000
        /*0070*/ 	.short	0x0000
        /*0072*/ 	.short	0x0000
        /*0074*/ 	.byte	0x00, 0xf0, 0x11, 0x00


	//----- nvinfo : EIATTR_SPARSE_MMA_MASK
	.align		4
.L_889:
        /*0078*/ 	.byte	0x03, 0x50
        /*007a*/ 	.short	0x0000


	//----- nvinfo : EIATTR_MAXREG_COUNT
	.align		4
        /*007c*/ 	.byte	0x03, 0x1b
        /*007e*/ 	.short	0x00ff


	//----- nvinfo : EIATTR_MERCURY_ISA_VERSION
	.align		4
        /*0080*/ 	.byte	0x03, 0x5f
        /*0082*/ 	.short	0x0101


	//----- nvinfo : EIATTR_VRC_CTA_INIT_COUNT
	.align		4
        /*0084*/ 	.byte	0x02, 0x4a
	.zero		1
	.zero		1


	//----- nvinfo : EIATTR_EXIT_INSTR_OFFSETS
	.align		4
        /*0088*/ 	.byte	0x04, 0x1c
        /*008a*/ 	.short	(.L_891 - .L_890)


	//   ....[0]....
.L_890:
        /*008c*/ 	.word	0x000040f0


	//   ....[1]....
        /*0090*/ 	.word	0x00004140


	//----- nvinfo : EIATTR_MAX_THREADS
	.align		4
.L_891:
        /*0094*/ 	.byte	0x04, 0x05
        /*0096*/ 	.short	(.L_893 - .L_892)
.L_892:
        /*0098*/ 	.word	0x00000080
        /*009c*/ 	.word	0x00000001
        /*00a0*/ 	.word	0x00000001


	//----- nvinfo : EIATTR_CRS_STACK_SIZE
	.align		4
.L_893:
        /*00a4*/ 	.byte	0x04, 0x1e
        /*00a6*/ 	.short	(.L_895 - .L_894)
.L_894:
        /*00a8*/ 	.word	0x00000000


	//----- nvinfo : EIATTR_CBANK_PARAM_SIZE
	.align		4
.L_895:
        /*00ac*/ 	.byte	0x03, 0x19
        /*00ae*/ 	.short	0x001c


	//----- nvinfo : EIATTR_PARAM_CBANK
	.align		4
        /*00b0*/ 	.byte	0x04, 0x0a
        /*00b2*/ 	.short	(.L_897 - .L_896)
	.align		4
.L_896:
        /*00b4*/ 	.word	index@(.nv.constant0._ZN2at6native27unrolled_elementwise_kernelIZZZNS0_16tanh_kernel_cudaERNS_18TensorIteratorBaseEENKUlvE0_clEvENKUlvE_clEvEUldE_St5arrayIPcLm2EELi4E23TrivialOffsetCalculatorILi1EjESB_NS0_6memory15LoadWithoutCastENSC_16StoreWithoutCastEEEviT_T0_T2_T3_T4_T5_)
        /*00b8*/ 	.short	0x0380
        /*00ba*/ 	.short	0x001c


	//----- nvinfo : EIATTR_SW_WAR
	.align		4
.L_897:
        /*00bc*/ 	.byte	0x04, 0x36
        /*00be*/ 	.short	(.L_899 - .L_898)
.L_898:
        /*00c0*/ 	.word	0x00000008
.L_899:


//--------------------- .nv.info._ZN2at6native29vectorized_elementwise_kernelILi2EZZZNS0_16tanh_kernel_cudaERNS_18TensorIteratorBaseEENKUlvE0_clEvENKUlvE_clEvEUldE_St5arrayIPcLm2EEEEviT0_T1_ --------------------------
	.section	.nv.info._ZN2at6native29vectorized_elementwise_kernelILi2EZZZNS0_16tanh_kernel_cudaERNS_18TensorIteratorBaseEENKUlvE0_clEvENKUlvE_clEvEUldE_St5arrayIPcLm2EEEEviT0_T1_,"",@"SHT_CUDA_INFO"
	.sectionflags	@""
	.align	4


	//----- nvinfo : EIATTR_CUDA_API_VERSION
	.align		4
        /*0000*/ 	.byte	0x04, 0x37
        /*0002*/ 	.short	(.L_901 - .L_900)
.L_900:
        /*0004*/ 	.word	0x00000082


	//----- nvinfo : EIATTR_KPARAM_INFO
	.align		4
.L_901:
        /*0008*/ 	.byte	0x04, 0x17
        /*000a*/ 	.short	(.L_903 - .L_902)
.L_902:
        /*000c*/ 	.word	0x00000000
        /*0010*/ 	.short	0x0002
        /*0012*/ 	.short	0x0008
        /*0014*/ 	.byte	0x00, 0xf0, 0x41, 0x00


	//----- nvinfo : EIATTR_KPARAM_INFO
	.align		4
.L_903:
        /*0018*/ 	.byte	0x04, 0x17
        /*001a*/ 	.short	(.L_905 - .L_904)
.L_904:
        /*001c*/ 	.word	0x00000000
        /*0020*/ 	.short	0x0001
        /*0022*/ 	.short	0x0004
        /*0024*/ 	.byte	0x00, 0xf0, 0x05, 0x00


	//----- nvinfo : EIATTR_KPARAM_INFO
	.align		4
.L_905:
        /*0028*/ 	.byte	0x04, 0x17
        /*002a*/ 	.short	(.L_907 - .L_906)
.L_906:
        /*002c*/ 	.word	0x00000000
        /*0030*/ 	.short	0x0000
        /*0032*/ 	.short	0x0000
        /*0034*/ 	.byte	0x00, 0xf0, 0x11, 0x00


	//----- nvinfo : EIATTR_SPARSE_MMA_MASK
	.align		4
.L_907:
        /*0038*/ 	.byte	0x03, 0x50
        /*003a*/ 	.short	0x0000


	//----- nvinfo : EIATTR_MAXREG_COUNT
	.align		4
        /*003c*/ 	.byte	0x03, 0x1b
        /*003e*/ 	.short	0x00ff


	//----- nvinfo : EIATTR_MERCURY_ISA_VERSION
	.align		4
        /*0040*/ 	.byte	0x03, 0x5f
        /*0042*/ 	.short	0x0101


	//----- nvinfo : EIATTR_VRC_CTA_INIT_COUNT
	.align		4
        /*0044*/ 	.byte	0x02, 0x4a
	.zero		1
	.zero		1


	//----- nvinfo : EIATTR_EXIT_INSTR_OFFSETS
	.align		4
        /*0048*/ 	.byte	0x04, 0x1c
        /*004a*/ 	.short	(.L_909 - .L_908)


	//   ....[0]....
.L_908:
        /*004c*/ 	.word	0x000082d0


	//   ....[1]....
        /*0050*/ 	.word	0x00008320


	//   ....[2]....
        /*0054*/ 	.word	0x0000fd70


	//----- nvinfo : EIATTR_MAX_THREADS
	.align		4
.L_909:
        /*0058*/ 	.byte	0x04, 0x05
        /*005a*/ 	.short	(.L_911 - .L_910)
.L_910:
        /*005c*/ 	.word	0x00000080
        /*0060*/ 	.word	0x00000001
        /*0064*/ 	.word	0x00000001


	//----- nvinfo : EIATTR_CRS_STACK_SIZE
	.align		4
.L_911:
        /*0068*/ 	.byte	0x04, 0x1e
        /*006a*/ 	.short	(.L_913 - .L_912)
.L_912:
        /*006c*/ 	.word	0x00000000


	//----- nvinfo : EIATTR_CBANK_PARAM_SIZE
	.align		4
.L_913:
        /*0070*/ 	.byte	0x03, 0x19
        /*0072*/ 	.short	0x0018


	//----- nvinfo : EIATTR_PARAM_CBANK
	.align		4
        /*0074*/ 	.byte	0x04, 0x0a
        /*0076*/ 	.short	(.L_915 - .L_914)
	.align		4
.L_914:
        /*0078*/ 	.word	index@(.nv.constant0._ZN2at6native29vectorized_elementwise_kernelILi2EZZZNS0_16tanh_kernel_cudaERNS_18TensorIteratorBaseEENKUlvE0_clEvENKUlvE_clEvEUldE_St5arrayIPcLm2EEEEviT0_T1_)
        /*007c*/ 	.short	0x0380
        /*007e*/ 	.short	0x0018


	//----- nvinfo : EIATTR_SW_WAR
	.align		4
.L_915:
        /*0080*/ 	.byte	0x04, 0x36
        /*0082*/ 	.short	(.L_917 - .L_916)
.L_916:
        /*0084*/ 	.word	0x00000008
.L_917:


//--------------------- .nv.info._ZN2at6native29vectorized_elementwise_kernelILi4EZZZNS0_16tanh_kernel_cudaERNS_18TensorIteratorBaseEENKUlvE0_clEvENKUlvE_clEvEUldE_St5arrayIPcLm2EEEEviT0_T1_ --------------------------
	.section	.nv.info._ZN2at6native29vectorized_elementwise_kernelILi4EZZZNS0_16tanh_kernel_cudaERNS_18TensorIteratorBaseEENKUlvE0_clEvENKUlvE_clEvEUldE_St5arrayIPcLm2EEEEviT0_T1_,"",@"SHT_CUDA_INFO"
	.sectionflags	@""
	.align	4


	//----- nvinfo : EIATTR_CUDA_API_VERSION
	.align		4
        /*0000*/ 	.byte	0x04, 0x37
        /*0002*/ 	.short	(.L_919 - .L_918)
.L_918:
        /*0004*/ 	.word	0x00000082


	//----- nvinfo : EIATTR_KPARAM_INFO
	.align		4
.L_919:
        /*0008*/ 	.byte	0x04, 0x17
        /*000a*/ 	.short	(.L_921 - .L_920)
.L_920:
        /*000c*/ 	.word	0x00000000
        /*0010*/ 	.short	0x0002
        /*0012*/ 	.short	0x0008
        /*0014*/ 	.byte	0x00, 0xf0, 0x41, 0x00


	//----- nvinfo : EIATTR_KPARAM_INFO
	.align		4
.L_921:
        /*0018*/ 	.byte	0x04, 0x17
        /*001a*/ 	.short	(.L_923 - .L_922)
.L_922:
        /*001c*/ 	.word	0x00000000
        /*0020*/ 	.short	0x0001
        /*0022*/ 	.short	0x0004
        /*0024*/ 	.byte	0x00, 0xf0, 0x05, 0x00


	//----- nvinfo : EIATTR_KPARAM_INFO
	.align		4
.L_923:
        /*0028*/ 	.byte	0x04, 0x17
        /*002a*/ 	.short	(.L_925 - .L_924)
.L_924:
        /*002c*/ 	.word	0x00000000
        /*0030*/ 	.short	0x0000
        /*0032*/ 	.short	0x0000
        /*0034*/ 	.byte	0x00, 0xf0, 0x11, 0x00


	//----- nvinfo : EIATTR_SPARSE_MMA_MASK
	.align		4
.L_925:
        /*0038*/ 	.byte	0x03, 0x50
        /*003a*/ 	.short	0x0000


	//----- nvinfo : EIATTR_MAXREG_COUNT
	.align		4
        /*003c*/ 	.byte	0x03, 0x1b
        /*003e*/ 	.short	0x00ff


	//----- nvinfo : EIATTR_MERCURY_ISA_VERSION
	.align		4
        /*0040*/ 	.byte	0x03, 0x5f
        /*0042*/ 	.short	0x0101


	//----- nvinfo : EIATTR_VRC_CTA_INIT_COUNT
	.align		4
        /*0044*/ 	.byte	0x02, 0x4a
	.zero		1
	.zero		1


	//----- nvinfo : EIATTR_EXIT_INSTR_OFFSETS
	.align		4
        /*0048*/ 	.byte	0x04, 0x1c
        /*004a*/ 	.short	(.L_927 - .L_926)


	//   ....[0]....
.L_926:
        /*004c*/ 	.word	0x000082d0


	//   ....[1]....
        /*0050*/ 	.word	0x00008320


	//   ....[2]....
        /*0054*/ 	.word	0x0000fd30


	//----- nvinfo : EIATTR_MAX_THREADS
	.align		4
.L_927:
        /*0058*/ 	.byte	0x04, 0x05
        /*005a*/ 	.short	(.L_929 - .L_928)
.L_928:
        /*005c*/ 	.word	0x00000080
        /*0060*/ 	.word	0x00000001
        /*0064*/ 	.word	0x00000001


	//----- nvinfo : EIATTR_CRS_STACK_SIZE
	.align		4
.L_929:
        /*0068*/ 	.byte	0x04, 0x1e
        /*006a*/ 	.short	(.L_931 - .L_930)
.L_930:
        /*006c*/ 	.word	0x00000000


	//----- nvinfo : EIATTR_CBANK_PARAM_SIZE
	.align		4
.L_931:
        /*0070*/ 	.byte	0x03, 0x19
        /*0072*/ 	.short	0x0018


	//----- nvinfo : EIATTR_PARAM_CBANK
	.align		4
        /*0074*/ 	.byte	0x04, 0x0a
        /*0076*/ 	.short	(.L_933 - .L_932)
	.align		4
.L_932:
        /*0078*/ 	.word	index@(.nv.constant0._ZN2at6native29vectorized_elementwise_kernelILi4EZZZNS0_16tanh_kernel_cudaERNS_18TensorIteratorBaseEENKUlvE0_clEvENKUlvE_clEvEUldE_St5arrayIPcLm2EEEEviT0_T1_)
        /*007c*/ 	.short	0x0380
        /*007e*/ 	.short	0x0018


	//----- nvinfo : EIATTR_SW_WAR
	.align		4
.L_933:
        /*0080*/ 	.byte	0x04, 0x36
        /*0082*/ 	.short	(.L_935 - .L_934)
.L_934:
        /*0084*/ 	.word	0x00000008
.L_935:


//--------------------- .nv.info._ZN2at6native29vectorized_elementwise_kernelILi8EZZZNS0_16tanh_kernel_cudaERNS_18TensorIteratorBaseEENKUlvE0_clEvENKUlvE_clEvEUldE_St5arrayIPcLm2EEEEviT0_T1_ --------------------------
	.section	.nv.info._ZN2at6native29vectorized_elementwise_kernelILi8EZZZNS0_16tanh_kernel_cudaERNS_18TensorIteratorBaseEENKUlvE0_clEvENKUlvE_clEvEUldE_St5arrayIPcLm2EEEEviT0_T1_,"",@"SHT_CUDA_INFO"
	.sectionflags	@""
	.align	4


	//----- nvinfo : EIATTR_CUDA_API_VERSION
	.align		4
        /*0000*/ 	.byte	0x04, 0x37
        /*0002*/ 	.short	(.L_937 - .L_936)
.L_936:
        /*0004*/ 	.word	0x00000082


	//----- nvinfo : EIATTR_KPARAM_INFO
	.align		4
.L_937:
        /*0008*/ 	.byte	0x04, 0x17
        /*000a*/ 	.short	(.L_939 - .L_938)
.L_938:
        /*000c*/ 	.word	0x00000000
        /*0010*/ 	.short	0x0002
        /*0012*/ 	.short	0x0008
        /*0014*/ 	.byte	0x00, 0xf0, 0x41, 0x00


	//----- nvinfo : EIATTR_KPARAM_INFO
	.align		4
.L_939:
        /*0018*/ 	.byte	0x04, 0x17
        /*001a*/ 	.short	(.L_941 - .L_940)
.L_940:
        /*001c*/ 	.word	0x00000000
        /*0020*/ 	.short	0x0001
        /*0022*/ 	.short	0x0004
        /*0024*/ 	.byte	0x00, 0xf0, 0x05, 0x00


	//----- nvinfo : EIATTR_KPARAM_INFO
	.align		4
.L_941:
        /*0028*/ 	.byte	0x04, 0x17
        /*002a*/ 	.short	(.L_943 - .L_942)
.L_942:
        /*002c*/ 	.word	0x00000000
        /*0030*/ 	.short	0x0000
        /*0032*/ 	.short	0x0000
        /*0034*/ 	.byte	0x00, 0xf0, 0x11, 0x00


	//----- nvinfo : EIATTR_SPARSE_MMA_MASK
	.align		4
.L_943:
        /*0038*/ 	.byte	0x03, 0x50
        /*003a*/ 	.short	0x0000


	//----- nvinfo : EIATTR_MAXREG_COUNT
	.align		4
        /*003c*/ 	.byte	0x03, 0x1b
        /*003e*/ 	.short	0x00ff


	//----- nvinfo : EIATTR_MERCURY_ISA_VERSION
	.align		4
        /*0040*/ 	.byte	0x03, 0x5f
        /*0042*/ 	.short	0x0101


	//----- nvinfo : EIATTR_VRC_CTA_INIT_COUNT
	.align		4
        /*0044*/ 	.byte	0x02, 0x4a
	.zero		1
	.zero		1


	//----- nvinfo : EIATTR_EXIT_INSTR_OFFSETS
	.align		4
        /*0048*/ 	.byte	0x04, 0x1c
        /*004a*/ 	.short	(.L_945 - .L_944)


	//   ....[0]....
.L_944:
        /*004c*/ 	.word	0x00000010


	//----- nvinfo : EIATTR_MAX_THREADS
	.align		4
.L_945:
        /*0050*/ 	.byte	0x04, 0x05
        /*0052*/ 	.short	(.L_947 - .L_946)
.L_946:
        /*0054*/ 	.word	0x00000080
        /*0058*/ 	.word	0x00000001
        /*005c*/ 	.word	0x00000001


	//----- nvinfo : EIATTR_CBANK_PARAM_SIZE
	.align		4
.L_947:
        /*0060*/ 	.byte	0x03, 0x19
        /*0062*/ 	.short	0x0018


	//----- nvinfo : EIATTR_PARAM_CBANK
	.align		4
        /*0064*/ 	.byte	0x04, 0x0a
        /*0066*/ 	.short	(.L_949 - .L_948)
	.align		4
.L_948:
        /*0068*/ 	.word	index@(.nv.constant0._ZN2at6native29vectorized_elementwise_kernelILi8EZZZNS0_16tanh_kernel_cudaERNS_18TensorIteratorBaseEENKUlvE0_clEvENKUlvE_clEvEUldE_St5arrayIPcLm2EEEEviT0_T1_)
        /*006c*/ 	.short	0x0380
        /*006e*/ 	.short	0x0018


	//----- nvinfo : EIATTR_SW_WAR
	.align		4
.L_949:
        /*0070*/ 	.byte	0x04, 0x36
        /*0072*/ 	.short	(.L_951 - .L_950)
.L_950:
        /*0074*/ 	.word	0x00000008
.L_951:


//--------------------- .nv.info._ZN2at6native18elementwise_kernelILi128ELi4EZNS0_15gpu_kernel_implIZZZNS0_16tanh_kernel_cudaERNS_18TensorIteratorBaseEENKUlvE_clEvENKUlvE1_clEvEUlN3c107complexINS7_4HalfEEEE_EEvS4_RKT_EUliE_EEviT1_ --------------------------
	.section	.nv.info._ZN2at6native18elementwise_kernelILi128ELi4EZNS0_15gpu_kernel_implIZZZNS0_16tanh_kernel_cudaERNS_18TensorIteratorBaseEENKUlvE_clEvENKUlvE1_clEvEUlN3c107complexINS7_4HalfEEEE_EEvS4_RKT_EUliE_EEviT1_,"",@"SHT_CUDA_INFO"
	.sectionflags	@""
	.align	4


	//----- nvinfo : EIATTR_CUDA_API_VERSION
	.align		4
        /*0000*/ 	.byte	0x04, 0x37
        /*0002*/ 	.short	(.L_953 - .L_952)
.L_952:
        /*0004*/ 	.word	0x00000082


	//----- nvinfo : EIATTR_KPARAM_INFO
	.align		4
.L_953:
        /*0008*/ 	.byte	0x04, 0x17
        /*000a*/ 	.short	(.L_955 - .L_954)
.L_954:
        /*000c*/ 	.word	0x00000000
        /*0010*/ 	.short	0x0001
        /*0012*/ 	.short	0x0008
        /*0014*/ 	.byte	0x00, 0xf0, 0x61, 0x08


	//----- nvinfo : EIATTR_KPARAM_INFO
	.align		4
.L_955:
        /*0018*/ 	.byte	0x04, 0x17
        /*001a*/ 	.short	(.L_957 - .L_956)
.L_956:
        /*001c*/ 	.word	0x00000000
        /*0020*/ 	.short	0x0000
        /*0022*/ 	.short	0x0000
        /*0024*/ 	.byte	0x00, 0xf0, 0x11, 0x00


	//----- nvinfo : EIATTR_SPARSE_MMA_MASK
	.align		4
.L_957:
        /*0028*/ 	.byte	0x03, 0x50
        /*002a*/ 	.short	0x0000


	//----- nvinfo : EIATTR_MAXREG_COUNT
	.align		4
        /*002c*/ 	.byte	0x03, 0x1b
        /*002e*/ 	.short	0x0080


	//----- nvinfo : EIATTR_EXTERNS
	.align		4
        /*0030*/ 	.byte	0x04, 0x0f
        /*0032*/ 	.short	(.L_959 - .L_958)


	//   ....[0]....
	.align		4
.L_958:
        /*0034*/ 	.word	index@(__assertfail)


	//----- nvinfo : EIATTR_MERCURY_ISA_VERSION
	.align		4
.L_959:
        /*0038*/ 	.byte	0x03, 0x5f
        /*003a*/ 	.short	0x0101


	//----- nvinfo : EIATTR_VRC_CTA_INIT_COUNT
	.align		4
        /*003c*/ 	.byte	0x02, 0x4a
	.zero		1
	.zero		1


	//----- nvinfo : EIATTR_SYSCALL_OFFSETS
	.align		4
        /*0040*/ 	.byte	0x04, 0x46
        /*0042*/ 	.short	(.L_961 - .L_960)


	//   ....[0]....
.L_960:
        /*0044*/ 	.word	0x00002460


	//   ....[1]....
        /*0048*/ 	.word	0x000038e0


	//   ....[2]....
        /*004c*/ 	.word	0x00005ef0


	//   ....[3]....
        /*0050*/ 	.word	0x00007190


	//   ....[4]....
        /*0054*/ 	.word	0x000098b0


	//   ....[5]....
        /*0058*/ 	.word	0x0000ab50


	//   ....[6]....
        /*005c*/ 	.word	0x0000d280


	//   ....[7]....
        /*0060*/ 	.word	0x0000e4e0


	//----- nvinfo : EIATTR_EXIT_INSTR_OFFSETS
	.align		4
.L_961:
        /*0064*/ 	.byte	0x04, 0x1c
        /*0066*/ 	.short	(.L_963 - .L_962)


	//   ....[0]....
.L_962:
        /*0068*/ 	.word	0x0000ae30


	//   ....[1]....
        /*006c*/ 	.word	0x0000d930


	//   ....[2]....
        /*0070*/ 	.word	0x0000d970


	//   ....[3]....
        /*0074*/ 	.word	0x0000da10


	//   ....[4]....
        /*0078*/ 	.word	0x0000da50


	//   ....[5]....
        /*007c*/ 	.word	0x0000da90


	//   ....[6]....
        /*0080*/ 	.word	0x0000db20


	//   ....[7]....
        /*0084*/ 	.word	0x0000db40


	//   ....[8]....
        /*0088*/ 	.word	0x0000dbe0


	//   ....[9]....
        /*008c*/ 	.word	0x0000dc00


	//   ....[10]....
        /*0090*/ 	.word	0x0000dc50


	//   ....[11]....
        /*0094*/ 	.word	0x0000dd30


	//   ....[12]....
        /*0098*/ 	.word	0x0000dea0


	//   ....[13]....
        /*009c*/ 	.word	0x0000e010


	//   ....[14]....
        /*00a0*/ 	.word	0x0000e170


	//   ....[15]....
        /*00a4*/ 	.word	0x0000e1b0


	//   ....[16]....
        /*00a8*/ 	.word	0x0000e1f0


	//   ....[17]....
        /*00ac*/ 	.word	0x0000e2c0


	//   ....[18]....
        /*00b0*/ 	.word	0x0000e380


	//   ....[19]....
        /*00b4*/ 	.word	0x0000e4f0


	//   ....[20]....
        /*00b8*/ 	.word	0x0000e600


	//   ....[21]....
        /*00bc*/ 	.word	0x0000e740


	//   ....[22]....
        /*00c0*/ 	.word	0x0000e780


	//----- nvinfo : EIATTR_MAX_THREADS
	.align		4
.L_963:
        /*00c4*/ 	.byte	0x04, 0x05
        /*00c6*/ 	.short	(.L_965 - .L_964)
.L_964:
        /*00c8*/ 	.word	0x00000080
        /*00cc*/ 	.word	0x00000001
        /*00d0*/ 	.word	0x00000001


	//----- nvinfo : EIATTR_CRS_STACK_SIZE
	.align		4
.L_965:
        /*00d4*/ 	.byte	0x04, 0x1e
        /*00d6*/ 	.short	(.L_967 - .L_966)
.L_966:
        /*00d8*/ 	.word	0x00000000


	//----- nvinfo : EIATTR_CBANK_PARAM_SIZE
	.align		4
.L_967:
        /*00dc*/ 	.byte	0x03, 0x19
        /*00de*/ 	.short	0x0220


	//----- nvinfo : EIATTR_PARAM_CBANK
	.align		4
        /*00e0*/ 	.byte	0x04, 0x0a
        /*00e2*/ 	.short	(.L_969 - .L_968)
	.align		4
.L_968:
        /*00e4*/ 	.word	index@(.nv.constant0._ZN2at6native18elementwise_kernelILi128ELi4EZNS0_15gpu_kernel_implIZZZNS0_16tanh_kernel_cudaERNS_18TensorIteratorBaseEENKUlvE_clEvENKUlvE1_clEvEUlN3c107complexINS7_4HalfEEEE_EEvS4_RKT_EUliE_EEviT1_)
        /*00e8*/ 	.short	0x0380
        /*00ea*/ 	.short	0x0220


	//----- nvinfo : EIATTR_SW_WAR
	.align		4
.L_969:
        /*00ec*/ 	.byte	0x04, 0x36
        /*00ee*/ 	.short	(.L_971 - .L_970)
.L_970:
        /*00f0*/ 	.word	0x00000008
.L_971:


//--------------------- .nv.info._ZN2at6native27unrolled_elementwise_kernelIZZZNS0_16tanh_kernel_cudaERNS_18TensorIteratorBaseEENKUlvE_clEvENKUlvE1_clEvEUlN3c107complexINS6_4HalfEEEE_St5arrayIPcLm2EELi4E23TrivialOffsetCalculatorILi1EjESF_NS0_6memory12LoadWithCastILi1EEENSG_13StoreWithCastILi1EEEEEviT_T0_T2_T3_T4_T5_ --------------------------
	.section	.nv.info._ZN2at6native27unrolled_elementwise_kernelIZZZNS0_16tanh_kernel_cudaERNS_18TensorIteratorBaseEENKUlvE_clEvENKUlvE1_clEvEUlN3c107complexINS6_4HalfEEEE_St5arrayIPcLm2EELi4E23TrivialOffsetCalculatorILi1EjESF_NS0_6memory12LoadWithCastILi1EEENSG_13StoreWithCastILi1EEEEEviT_T0_T2_T3_T4_T5_,"",@"SHT_CUDA_INFO"
	.sectionflags	@""
	.align	4


	//----- nvinfo : EIATTR_CUDA_API_VERSION
	.align		4
        /*0000*/ 	.byte	0x04, 0x37
        /*0002*/ 	.short	(.L_973 - .L_972)
.L_972:
        /*0004*/ 	.word	0x00000082


	//----- nvinfo : EIATTR_KPARAM_INFO
	.align		4
.L_973:
        /*0008*/ 	.byte	0x04, 0x17
        /*000a*/ 	.short	(.L_975 - .L_974)
.L_974:
        /*000c*/ 	.word	0x00000000
        /*0010*/ 	.short	0x0006
        /*0012*/ 	.short	0x0024
        /*0014*/ 	.byte	0x00, 0xf0, 0x21, 0x00


	//----- nvinfo : EIATTR_KPARAM_INFO
	.align		4
.L_975:
        /*0018*/ 	.byte	0x04, 0x17
        /*001a*/ 	.short	(.L_977 - .L_976)
.L_976:
        /*001c*/ 	.word	0x00000000
        /*0020*/ 	.short	0x0005
        /*0022*/ 	.short	0x001c
        /*0024*/ 	.byte	0x00, 0xf0, 0x21, 0x00


	//----- nvinfo : EIATTR_KPARAM_INFO
	.align		4
.L_977:
        /*0028*/ 	.byte	0x04, 0x17
        /*002a*/ 	.short	(.L_979 - .L_978)
.L_978:
        /*002c*/ 	.word	0x00000000
        /*0030*/ 	.short	0x0004
        /*0032*/ 	.short	0x0019
        /*0034*/ 	.byte	0x00, 0xf0, 0x05, 0x00


	//----- nvinfo : EIATTR_KPARAM_INFO
	.align		4
.L_979:
        /*0038*/ 	.byte	0x04, 0x17
        /*003a*/ 	.short	(.L_981 - .L_980)
.L_980:
        /*003c*/ 	.word	0x00000000
        /*0040*/ 	.short	0x0003
        /*0042*/ 	.short	0x0018
        /*0044*/ 	.byte	0x00, 0xf0, 0x05, 0x00


	//----- nvinfo : EIATTR_KPARAM_INFO
	.align		4
.L_981:
        /*0048*/ 	.byte	0x04, 0x17
        /*004a*/ 	.short	(.L_983 - .L_982)
.L_982:
        /*004c*/ 	.word	0x00000000
        /*0050*/ 	.short	0x0002
        /*0052*/ 	.short	0x0008
        /*0054*/ 	.byte	0x00, 0xf0, 0x41, 0x00


	//----- nvinfo : EIATTR_KPARAM_INFO
	.align		4
.L_983:
        /*0058*/ 	.byte	0x04, 0x17
        /*005a*/ 	.short	(.L_985 - .L_984)
.L_984:
        /*005c*/ 	.word	0x00000000
        /*0060*/ 	.short	0x0001
        /*0062*/ 	.short	0x0004
        /*0064*/ 	.byte	0x00, 0xf0, 0x05, 0x00


	//----- nvinfo : EIATTR_KPARAM_INFO
	.align		4
.L_985:
        /*0068*/ 	.byte	0x04, 0x17
        /*006a*/ 	.short	(.L_987 - .L_986)
.L_986:
        /*006c*/ 	.word	0x00000000
        /*0070*/ 	.short	0x0000
        /*0072*/ 	.short	0x0000
        /*0074*/ 	.byte	0x00, 0xf0, 0x11, 0x00


	//----- nvinfo : EIATTR_SPARSE_MMA_MASK
	.align		4
.L_987:
        /*0078*/ 	.byte	0x03, 0x50
        /*007a*/ 	.short	0x0000


	//----- nvinfo : EIATTR_MAXREG_COUNT
	.align		4
        /*007c*/ 	.byte	0x03, 0x1b
        /*007e*/ 	.short	0x00ff


	//----- nvinfo : EIATTR_EXTERNS
	.align		4
        /*0080*/ 	.byte	0x04, 0x0f
        /*0082*/ 	.short	(.L_989 - .L_988)


	//   ....[0]....
	.align		4
.L_988:
        /*0084*/ 	.word	index@(__assertfail)


	//----- nvinfo : EIATTR_MERCURY_ISA_VERSION
	.align		4
.L_989:
        /*0088*/ 	.byte	0x03, 0x5f
        /*008a*/ 	.short	0x0101


	//----- nvinfo : EIATTR_VRC_CTA_INIT_COUNT
	.align		4
        /*008c*/ 	.byte	0x02, 0x4a
	.zero		1
	.zero		1


	//----- nvinfo : EIATTR_SYSCALL_OFFSETS
	.align		4
        /*0090*/ 	.byte	0x04, 0x46
        /*0092*/ 	.short	(.L_991 - .L_990)


	//   ....[0]....
.L_990:
        /*0094*/ 	.word	0x00001170


	//   ....[1]....
        /*0098*/ 	.word	0x000024d0


	//   ....[2]....
        /*009c*/ 	.word	0x00003770


	//   ....[3]....
        /*00a0*/ 	.word	0x00004a00


	//   ....[4]....
        /*00a4*/ 	.word	0x00006f90


	//   ....[5]....
        /*00a8*/ 	.word	0x00007ea0


	//   ....[6]....
        /*00ac*/ 	.word	0x00008e70


	//   ....[7]....
        /*00b0*/ 	.word	0x00009e40


	//----- nvinfo : EIATTR_EXIT_INSTR_OFFSETS
	.align		4
.L_991:
        /*00b4*/ 	.byte	0x04, 0x1c
        /*00b6*/ 	.short	(.L_993 - .L_992)


	//   ....[0]....
.L_992:
        /*00b8*/ 	.word	0x00009140


	//   ....[1]....
        /*00bc*/ 	.word	0x00009290


	//   ....[2]....
        /*00c0*/ 	.word	0x000092d0


	//   ....[3]....
        /*00c4*/ 	.word	0x00009370


	//   ....[4]....
        /*00c8*/ 	.word	0x000093b0


	//   ....[5]....
        /*00cc*/ 	.word	0x000093f0


	//   ....[6]....
        /*00d0*/ 	.word	0x00009480


	//   ....[7]....
        /*00d4*/ 	.word	0x000094a0


	//   ....[8]....
        /*00d8*/ 	.word	0x00009540


	//   ....[9]....
        /*00dc*/ 	.word	0x00009560


	//   ....[10]....
        /*00e0*/ 	.word	0x000095b0


	//   ....[11]....
        /*00e4*/ 	.word	0x00009690


	//   ....[12]....
        /*00e8*/ 	.word	0x00009800


	//   ....[13]....
        /*00ec*/ 	.word	0x00009970


	//   ....[14]....
        /*00f0*/ 	.word	0x00009ad0


	//   ....[15]....
        /*00f4*/ 	.word	0x00009b10


	//   ....[16]....
        /*00f8*/ 	.word	0x00009b50


	//   ....[17]....
        /*00fc*/ 	.word	0x00009c20


	//   ....[18]....
        /*0100*/ 	.word	0x00009ce0


	//   ....[19]....
        /*0104*/ 	.word	0x00009e50


	//   ....[20]....
        /*0108*/ 	.word	0x00009f60


	//   ....[21]....
        /*010c*/ 	.word	0x0000a0a0


	//   ....[22]....
        /*0110*/ 	.word	0x0000a0e0


	//----- nvinfo : EIATTR_MAX_THREADS
	.align		4
.L_993:
        /*0114*/ 	.byte	0x04, 0x05
        /*0116*/ 	.short	(.L_995 - .L_994)
.L_994:
        /*0118*/ 	.word	0x00000080
        /*011c*/ 	.word	0x00000001
        /*0120*/ 	.word	0x00000001


	//----- nvinfo : EIATTR_CRS_STACK_SIZE
	.align		4
.L_995:
        /*0124*/ 	.byte	0x04, 0x1e
        /*0126*/ 	.short	(.L_997 - .L_996)
.L_996:
        /*0128*/ 	.word	0x00000000


	//----- nvinfo : EIATTR_CBANK_PARAM_SIZE
	.align		4
.L_997:
        /*012c*/ 	.byte	0x03, 0x19
        /*012e*/ 	.short	0x002c


	//----- nvinfo : EIATTR_PARAM_CBANK
	.align		4
        /*0130*/ 	.byte	0x04, 0x0a
        /*0132*/ 	.short	(.L_999 - .L_998)
	.align		4
.L_998:
        /*0134*/ 	.word	index@(.nv.constant0._ZN2at6native27unrolled_elementwise_kernelIZZZNS0_16tanh_kernel_cudaERNS_18TensorIteratorBaseEENKUlvE_clEvENKUlvE1_clEvEUlN3c107complexINS6_4HalfEEEE_St5arrayIPcLm2EELi4E23TrivialOffsetCalculatorILi1EjESF_NS0_6memory12LoadWithCastILi1EEENSG_13StoreWithCastILi1EEEEEviT_T0_T2_T3_T4_T5_)
        /*0138*/ 	.short	0x0380
        /*013a*/ 	.short	0x002c


	//----- nvinfo : EIATTR_SW_WAR
	.align		4
.L_999:
        /*013c*/ 	.byte	0x04, 0x36
        /*013e*/ 	.short	(.L_1001 - .L_1000)
.L_1000:
        /*0140*/ 	.word	0x00000008
.L_1001:


//--------------------- .nv.info._ZN2at6native18elementwise_kernelILi128ELi2EZNS0_22gpu_kernel_impl_nocastIZZZNS0_16tanh_kernel_cudaERNS_18TensorIteratorBaseEENKUlvE_clEvENKUlvE1_clEvEUlN3c107complexINS7_4HalfEEEE_EEvS4_RKT_EUliE_EEviT1_ --------------------------
	.section	.nv.info._ZN2at6native18elementwise_kernelILi128ELi2EZNS0_22gpu_kernel_impl_nocastIZZZNS0_16tanh_kernel_cudaERNS_18TensorIteratorBaseEENKUlvE_clEvENKUlvE1_clEvEUlN3c107complexINS7_4HalfEEEE_EEvS4_RKT_EUliE_EEviT1_,"",@"SHT_CUDA_INFO"
	.sectionflags	@""
	.align	4


	//----- nvinfo : EIATTR_CUDA_API_VERSION
	.align		4
        /*0000*/ 	.byte	0x04, 0x37
        /*0002*/ 	.short	(.L_1003 - .L_1002)
.L_1002:
        /*0004*/ 	.word	0x00000082


	//----- nvinfo : EIATTR_KPARAM_INFO
	.align		4
.L_1003:
        /*0008*/ 	.byte	0x04, 0x17
        /*000a*/ 	.short	(.L_1005 - .L_1004)
.L_1004:
        /*000c*/ 	.word	0x00000000
        /*0010*/ 	.short	0x0001
        /*0012*/ 	.short	0x0008
        /*0014*/ 	.byte	0x00, 0xf0, 0x61, 0x08


	//----- nvinfo : EIATTR_KPARAM_INFO
	.align		4
.L_1005:
        /*0018*/ 	.byte	0x04, 0x17
        /*001a*/ 	.short	(.L_1007 - .L_1006)
.L_1006:
        /*001c*/ 	.word	0x00000000
        /*0020*/ 	.short	0x0000
        /*0022*/ 	.short	0x0000
        /*0024*/ 	.byte	0x00, 0xf0, 0x11, 0x00


	//----- nvinfo : EIATTR_SPARSE_MMA_MASK
	.align		4
.L_1007:
        /*0028*/ 	.byte	0x03, 0x50
        /*002a*/ 	.short	0x0000


	//----- nvinfo : EIATTR_MAXREG_COUNT
	.align		4
        /*002c*/ 	.byte	0x03, 0x1b
        /*002e*/ 	.short	0x0080


	//----- nvinfo : EIATTR_MERCURY_ISA_VERSION
	.align		4
        /*0030*/ 	.byte	0x03, 0x5f
        /*0032*/ 	.short	0x0101


	//----- nvinfo : EIATTR_VRC_CTA_INIT_COUNT
	.align		4
        /*0034*/ 	.byte	0x02, 0x4a
	.zero		1
	.zero		1


	//----- nvinfo : EIATTR_EXIT_INSTR_OFFSETS
	.align		4
        /*0038*/ 	.byte	0x04, 0x1c
        /*003a*/ 	.short	(.L_1009 - .L_1008)


	//   ....[0]....
.L_1008:
        /*003c*/ 	.word	0x00000620


	//   ....[1]....
        /*0040*/ 	.word	0x00000b50


	//   ....[2]....
        /*0044*/ 	.word	0x00002420


	//   ....[3]....
        /*0048*/ 	.word	0x00003c40


	//----- nvinfo : EIATTR_MAX_THREADS
	.align		4
.L_1009:
        /*004c*/ 	.byte	0x04, 0x05
        /*004e*/ 	.short	(.L_1011 - .L_1010)
.L_1010:
        /*0050*/ 	.word	0x00000080
        /*0054*/ 	.word	0x00000001
        /*0058*/ 	.word	0x00000001


	//----- nvinfo : EIATTR_CRS_STACK_SIZE
	.align		4
.L_1011:
        /*005c*/ 	.byte	0x04, 0x1e
        /*005e*/ 	.short	(.L_1013 - .L_1012)
.L_1012:
        /*0060*/ 	.word	0x00000000


	//----- nvinfo : EIATTR_CBANK_PARAM_SIZE
	.align		4
.L_1013:
        /*0064*/ 	.byte	0x03, 0x19
        /*0066*/ 	.short	0x0220


	//----- nvinfo : EIATTR_PARAM_CBANK
	.align		4
        /*0068*/ 	.byte	0x04, 0x0a
        /*006a*/ 	.short	(.L_1015 - .L_1014)
	.align		4
.L_1014:
        /*006c*/ 	.word	index@(.nv.constant0._ZN2at6native18elementwise_kernelILi128ELi2EZNS0_22gpu_kernel_impl_nocastIZZZNS0_16tanh_kernel_cudaERNS_18TensorIteratorBaseEENKUlvE_clEvENKUlvE1_clEvEUlN3c107complexINS7_4HalfEEEE_EEvS4_RKT_EUliE_EEviT1_)
        /*0070*/ 	.short	0x0380
        /*0072*/ 	.short	0x0220


	//----- nvinfo : EIATTR_SW_WAR
	.align		4
.L_1015:
        /*0074*/ 	.byte	0x04, 0x36
        /*0076*/ 	.short	(.L_1017 - .L_1016)
.L_1016:
        /*0078*/ 	.word	0x00000008
.L_1017:


//--------------------- .nv.info._ZN2at6native27unrolled_elementwise_kernelIZZZNS0_16tanh_kernel_cudaERNS_18TensorIteratorBaseEENKUlvE_clEvENKUlvE1_clEvEUlN3c107complexINS6_4HalfEEEE_St5arrayIPcLm2EELi4E23TrivialOffsetCalculatorILi1EjESF_NS0_6memory15LoadWithoutCastENSG_16StoreWithoutCastEEEviT_T0_T2_T3_T4_T5_ --------------------------
	.section	.nv.info._ZN2at6native27unrolled_elementwise_kernelIZZZNS0_16tanh_kernel_cudaERNS_18TensorIteratorBaseEENKUlvE_clEvENKUlvE1_clEvEUlN3c107complexINS6_4HalfEEEE_St5arrayIPcLm2EELi4E23TrivialOffsetCalculatorILi1EjESF_NS0_6memory15LoadWithoutCastENSG_16StoreWithoutCastEEEviT_T0_T2_T3_T4_T5_,"",@"SHT_CUDA_INFO"
	.sectionflags	@""
	.align	4


	//----- nvinfo : EIATTR_CUDA_API_VERSION
	.align		4
        /*0000*/ 	.byte	0x04, 0x37
        /*0002*/ 	.short	(.L_1019 - .L_1018)
.L_1018:
        /*0004*/ 	.word	0x00000082


	//----- nvinfo : EIATTR_KPARAM_INFO
	.align		4
.L_1019:
        /*0008*/ 	.byte	0x04, 0x17
        /*000a*/ 	.short	(.L_1021 - .L_1020)
.L_1020:
        /*000c*/ 	.word	0x00000000
        /*0010*/ 	.short	0x0006
        /*0012*/ 	.short	0x001b
        /*0014*/ 	.byte	0x00, 0xf0, 0x05, 0x00


	//----- nvinfo : EIATTR_KPARAM_INFO
	.align		4
.L_1021:
        /*0018*/ 	.byte	0x04, 0x17
        /*001a*/ 	.short	(.L_1023 - .L_1022)
.L_1022:
        /*001c*/ 	.word	0x00000000
        /*0020*/ 	.short	0x0005
        /*0022*/ 	.short	0x001a
        /*0024*/ 	.byte	0x00, 0xf0, 0x05, 0x00


	//----- nvinfo : EIATTR_KPARAM_INFO
	.align		4
.L_1023:
        /*0028*/ 	.byte	0x04, 0x17
        /*002a*/ 	.short	(.L_1025 - .L_1024)
.L_1024:
        /*002c*/ 	.word	0x00000000
        /*0030*/ 	.short	0x0004
        /*0032*/ 	.short	0x0019
        /*0034*/ 	.byte	0x00, 0xf0, 0x05, 0x00


	//----- nvinfo : EIATTR_KPARAM_INFO
	.align		4
.L_1025:
        /*0038*/ 	.byte	0x04, 0x17
        /*003a*/ 	.short	(.L_1027 - .L_1026)
.L_1026:
        /*003c*/ 	.word	0x00000000
        /*0040*/ 	.short	0x0003
        /*0042*/ 	.short	0x0018
        /*0044*/ 	.byte	0x00, 0xf0, 0x05, 0x00


	//----- nvinfo : EIATTR_KPARAM_INFO
	.align		4
.L_1027:
        /*0048*/ 	.byte	0x04, 0x17
        /*004a*/ 	.short	(.L_1029 - .L_1028)
.L_1028:
        /*004c*/ 	.word	0x00000000
        /*0050*/ 	.short	0x0002
        /*0052*/ 	.short	0x0008
        /*0054*/ 	.byte	0x00, 0xf0, 0x41, 0x00


	//----- nvinfo : EIATTR_KPARAM_INFO
	.align		4
.L_1029:
        /*0058*/ 	.byte	0x04, 0x17
        /*005a*/ 	.short	(.L_1031 - .L_1030)
.L_1030:
        /*005c*/ 	.word	0x00000000
        /*0060*/ 	.short	0x0001
        /*0062*/ 	.short	0x0004
        /*0064*/ 	.byte	0x00, 0xf0, 0x05, 0x00


	//----- nvinfo : EIATTR_KPARAM_INFO
	.align		4
.L_1031:
        /*0068*/ 	.byte	0x04, 0x17
        /*006a*/ 	.short	(.L_1033 - .L_1032)
.L_1032:
        /*006c*/ 	.word	0x00000000
        /*0070*/ 	.short	0x0000
        /*0072*/ 	.short	0x0000
        /*0074*/ 	.byte	0x00, 0xf0, 0x11, 0x00


	//----- nvinfo : EIATTR_SPARSE_MMA_MASK
	.align		4
.L_1033:
        /*0078*/ 	.byte	0x03, 0x50
        /*007a*/ 	.short	0x0000


	//----- nvinfo : EIATTR_MAXREG_COUNT
	.align		4
        /*007c*/ 	.byte	0x03, 0x1b
        /*007e*/ 	.short	0x00ff


	//----- nvinfo : EIATTR_MERCURY_ISA_VERSION
	.align		4
        /*0080*/ 	.byte	0x03, 0x5f
        /*0082*/ 	.short	0x0101


	//----- nvinfo : EIATTR_VRC_CTA_INIT_COUNT
	.align		4
        /*0084*/ 	.byte	0x02, 0x4a
	.zero		1
	.zero		1


	//----- nvinfo : EIATTR_EXIT_INSTR_OFFSETS
	.align		4
        /*0088*/ 	.byte	0x04, 0x1c
        /*008a*/ 	.short	(.L_1035 - .L_1034)


	//   ....[0]....
.L_1034:
        /*008c*/ 	.word	0x000018b0


	//   ....[1]....
        /*0090*/ 	.word	0x00001910


	//----- nvinfo : EIATTR_MAX_THREADS
	.align		4
.L_1035:
        /*0094*/ 	.byte	0x04, 0x05
        /*0096*/ 	.short	(.L_1037 - .L_1036)
.L_1036:
        /*0098*/ 	.word	0x00000080
        /*009c*/ 	.word	0x00000001
        /*00a0*/ 	.word	0x00000001


	//----- nvinfo : EIATTR_CRS_STACK_SIZE
	.align		4
.L_1037:
        /*00a4*/ 	.byte	0x04, 0x1e
        /*00a6*/ 	.short	(.L_1039 - .L_1038)
.L_1038:
        /*00a8*/ 	.word	0x00000000


	//----- nvinfo : EIATTR_CBANK_PARAM_SIZE
	.align		4
.L_1039:
        /*00ac*/ 	.byte	0x03, 0x19
        /*00ae*/ 	.short	0x001c


	//----- nvinfo : EIATTR_PARAM_CBANK
	.align		4
        /*00b0*/ 	.byte	0x04, 0x0a
        /*00b2*/ 	.short	(.L_1041 - .L_1040)
	.align		4
.L_1040:
        /*00b4*/ 	.word	index@(.nv.constant0._ZN2at6native27unrolled_elementwise_kernelIZZZNS0_16tanh_kernel_cudaERNS_18TensorIteratorBaseEENKUlvE_clEvENKUlvE1_clEvEUlN3c107complexINS6_4HalfEEEE_St5arrayIPcLm2EELi4E23TrivialOffsetCalculatorILi1EjESF_NS0_6memory15LoadWithoutCastENSG_16StoreWithoutCastEEEviT_T0_T2_T3_T4_T5_)
        /*00b8*/ 	.short	0x0380
        /*00ba*/ 	.short	0x001c


	//----- nvinfo : EIATTR_SW_WAR
	.align		4
.L_1041:
        /*00bc*/ 	.byte	0x04, 0x36
        /*00be*/ 	.short	(.L_1043 - .L_1042)
.L_1042:
        /*00c0*/ 	.word	0x00000008
.L_1043:


//--------------------- .nv.info._ZN2at6native29vectorized_elementwise_kernelILi2EZZZNS0_16tanh_kernel_cudaERNS_18TensorIteratorBaseEENKUlvE_clEvENKUlvE1_clEvEUlN3c107complexINS6_4HalfEEEE_St5arrayIPcLm2EEEEviT0_T1_ --------------------------
	.section	.nv.info._ZN2at6native29vectorized_elementwise_kernelILi2EZZZNS0_16tanh_kernel_cudaERNS_18TensorIteratorBaseEENKUlvE_clEvENKUlvE1_clEvEUlN3c107complexINS6_4HalfEEEE_St5arrayIPcLm2EEEEviT0_T1_,"",@"SHT_CUDA_INFO"
	.sectionflags	@""
	.align	4


	//----- nvinfo : EIATTR_CUDA_API_VERSION
	.align		4
        /*0000*/ 	.byte	0x04, 0x37
        /*0002*/ 	.short	(.L_1045 - .L_1044)
.L_1044:
        /*0004*/ 	.word	0x00000082


	//----- nvinfo : EIATTR_KPARAM_INFO
	.align		4
.L_1045:
        /*0008*/ 	.byte	0x04, 0x17
        /*000a*/ 	.short	(.L_1047 - .L_1046)
.L_1046:
        /*000c*/ 	.word	0x00000000
        /*0010*/ 	.short	0x0002
        /*0012*/ 	.short	0x0008
        /*0014*/ 	.byte	0x00, 0xf0, 0x41, 0x00


	//----- nvinfo : EIATTR_KPARAM_INFO
	.align		4
.L_1047:
        /*0018*/ 	.byte	0x04, 0x17
        /*001a*/ 	.short	(.L_1049 - .L_1048)
.L_1048:
        /*001c*/ 	.word	0x00000000
        /*0020*/ 	.short	0x0001
        /*0022*/ 	.short	0x0004
        /*0024*/ 	.byte	0x00, 0xf0, 0x05, 0x00


	//----- nvinfo : EIATTR_KPARAM_INFO
	.align		4
.L_1049:
        /*0028*/ 	.byte	0x04, 0x17
        /*002a*/ 	.short	(.L_1051 - .L_1050)
.L_1050:
        /*002c*/ 	.word	0x00000000
        /*0030*/ 	.short	0x0000
        /*0032*/ 	.short	0x0000
        /*0034*/ 	.byte	0x00, 0xf0, 0x11, 0x00


	//----- nvinfo : EIATTR_SPARSE_MMA_MASK
	.align		4
.L_1051:
        /*0038*/ 	.byte	0x03, 0x50
        /*003a*/ 	.short	0x0000


	//----- nvinfo : EIATTR_MAXREG_COUNT
	.align		4
        /*003c*/ 	.byte	0x03, 0x1b
        /*003e*/ 	.short	0x00ff


	//----- nvinfo : EIATTR_MERCURY_ISA_VERSION
	.align		4
        /*0040*/ 	.byte	0x03, 0x5f
        /*0042*/ 	.short	0x0101


	//----- nvinfo : EIATTR_VRC_CTA_INIT_COUNT
	.align		4
        /*0044*/ 	.byte	0x02, 0x4a
	.zero		1
	.zero		1


	//----- nvinfo : EIATTR_EXIT_INSTR_OFFSETS
	.align		4
        /*0048*/ 	.byte	0x04, 0x1c
        /*004a*/ 	.short	(.L_1053 - .L_1052)


	//   ....[0]....
.L_1052:
        /*004c*/ 	.word	0x000031e0


	//   ....[1]....
        /*0050*/ 	.word	0x00003240


	//   ....[2]....
        /*0054*/ 	.word	0x00005b30


	//----- nvinfo : EIATTR_MAX_THREADS
	.align		4
.L_1053:
        /*0058*/ 	.byte	0x04, 0x05
        /*005a*/ 	.short	(.L_1055 - .L_1054)
.L_1054:
        /*005c*/ 	.word	0x00000080
        /*0060*/ 	.word	0x00000001
        /*0064*/ 	.word	0x00000001


	//----- nvinfo : EIATTR_CRS_STACK_SIZE
	.align		4
.L_1055:
        /*0068*/ 	.byte	0x04, 0x1e
        /*006a*/ 	.short	(.L_1057 - .L_1056)
.L_1056:
        /*006c*/ 	.word	0x00000000


	//----- nvinfo : EIATTR_CBANK_PARAM_SIZE
	.align		4
.L_1057:
        /*0070*/ 	.byte	0x03, 0x19
        /*0072*/ 	.short	0x0018


	//----- nvinfo : EIATTR_PARAM_CBANK
	.align		4
        /*0074*/ 	.byte	0x04, 0x0a
        /*0076*/ 	.short	(.L_1059 - .L_1058)
	.align		4
.L_1058:
        /*0078*/ 	.word	index@(.nv.constant0._ZN2at6native29vectorized_elementwise_kernelILi2EZZZNS0_16tanh_kernel_cudaERNS_18TensorIteratorBaseEENKUlvE_clEvENKUlvE1_clEvEUlN3c107complexINS6_4HalfEEEE_St5arrayIPcLm2EEEEviT0_T1_)
        /*007c*/ 	.short	0x0380
        /*007e*/ 	.short	0x0018


	//----- nvinfo : EIATTR_SW_WAR
	.align		4
.L_1059:
        /*0080*/ 	.byte	0x04, 0x36
        /*0082*/ 	.short	(.L_1061 - .L_1060)
.L_1060:
        /*0084*/ 	.word	0x00000008
.L_1061:


//--------------------- .nv.info._ZN2at6native29vectorized_elementwise_kernelILi4EZZZNS0_16tanh_kernel_cudaERNS_18TensorIteratorBaseEENKUlvE_clEvENKUlvE1_clEvEUlN3c107complexINS6_4HalfEEEE_St5arrayIPcLm2EEEEviT0_T1_ --------------------------
	.section	.nv.info._ZN2at6native29vectorized_elementwise_kernelILi4EZZZNS0_16tanh_kernel_cudaERNS_18TensorIteratorBaseEENKUlvE_clEvENKUlvE1_clEvEUlN3c107complexINS6_4HalfEEEE_St5arrayIPcLm2EEEEviT0_T1_,"",@"SHT_CUDA_INFO"
	.sectionflags	@""
	.align	4


	//----- nvinfo : EIATTR_CUDA_API_VERSION
	.align		4
        /*0000*/ 	.byte	0x04, 0x37
        /*0002*/ 	.short	(.L_1063 - .L_1062)
.L_1062:
        /*0004*/ 	.word	0x00000082


	//----- nvinfo : EIATTR_KPARAM_INFO
	.align		4
.L_1063:
        /*0008*/ 	.byte	0x04, 0x17
        /*000a*/ 	.short	(.L_1065 - .L_1064)
.L_1064:
        /*000c*/ 	.word	0x00000000
        /*0010*/ 	.short	0x0002
        /*0012*/ 	.short	0x0008
        /*0014*/ 	.byte	0x00, 0xf0, 0x41, 0x00


	//----- nvinfo : EIATTR_KPARAM_INFO
	.align		4
.L_1065:
        /*0018*/ 	.byte	0x04, 0x17
        /*001a*/ 	.short	(.L_1067 - .L_1066)
.L_1066:
        /*001c*/ 	.word	0x00000000
        /*0020*/ 	.short	0x0001
        /*0022*/ 	.short	0x0004
        /*0024*/ 	.byte	0x00, 0xf0, 0x05, 0x00


	//----- nvinfo : EIATTR_KPARAM_INFO
	.align		4
.L_1067:
        /*0028*/ 	.byte	0x04, 0x17
        /*002a*/ 	.short	(.L_1069 - .L_1068)
.L_1068:
        /*002c*/ 	.word	0x00000000
        /*0030*/ 	.short	0x0000
        /*0032*/ 	.short	0x0000
        /*0034*/ 	.byte	0x00, 0xf0, 0x11, 0x00


	//----- nvinfo : EIATTR_SPARSE_MMA_MASK
	.align		4
.L_1069:
        /*0038*/ 	.byte	0x03, 0x50
        /*003a*/ 	.short	0x0000


	//----- nvinfo : EIATTR_MAXREG_COUNT
	.align		4
        /*003c*/ 	.byte	0x03, 0x1b
        /*003e*/ 	.short	0x00ff


	//----- nvinfo : EIATTR_MERCURY_ISA_VERSION
	.align		4
        /*0040*/ 	.byte	0x03, 0x5f
        /*0042*/ 	.short	0x0101


	//----- nvinfo : EIATTR_VRC_CTA_INIT_COUNT
	.align		4
        /*0044*/ 	.byte	0x02, 0x4a
	.zero		1
	.zero		1


	//----- nvinfo : EIATTR_EXIT_INSTR_OFFSETS
	.align		4
        /*0048*/ 	.byte	0x04, 0x1c
        /*004a*/ 	.short	(.L_1071 - .L_1070)


	//   ....[0]....
.L_1070:
        /*004c*/ 	.word	0x000031e0


	//   ....[1]....
        /*0050*/ 	.word	0x00003240


	//   ....[2]....
        /*0054*/ 	.word	0x00005af0


	//----- nvinfo : EIATTR_MAX_THREADS
	.align		4
.L_1071:
        /*0058*/ 	.byte	0x04, 0x05
        /*005a*/ 	.short	(.L_1073 - .L_1072)
.L_1072:
        /*005c*/ 	.word	0x00000080
        /*0060*/ 	.word	0x00000001
        /*0064*/ 	.word	0x00000001


	//----- nvinfo : EIATTR_CRS_STACK_SIZE
	.align		4
.L_1073:
        /*0068*/ 	.byte	0x04, 0x1e
        /*006a*/ 	.short	(.L_1075 - .L_1074)
.L_1074:
        /*006c*/ 	.word	0x00000000


	//----- nvinfo : EIATTR_CBANK_PARAM_SIZE
	.align		4
.L_1075:
        /*0070*/ 	.byte	0x03, 0x19
        /*0072*/ 	.short	0x0018


	//----- nvinfo : EIATTR_PARAM_CBANK
	.align		4
        /*0074*/ 	.byte	0x04, 0x0a
        /*0076*/ 	.short	(.L_1077 - .L_1076)
	.align		4
.L_1076:
        /*0078*/ 	.word	index@(.nv.constant0._ZN2at6native29vectorized_elementwise_kernelILi4EZZZNS0_16tanh_kernel_cudaERNS_18TensorIteratorBaseEENKUlvE_clEvENKUlvE1_clEvEUlN3c107complexINS6_4HalfEEEE_St5arrayIPcLm2EEEEviT0_T1_)
        /*007c*/ 	.short	0x0380
        /*007e*/ 	.short	0x0018


	//----- nvinfo : EIATTR_SW_WAR
	.align		4
.L_1077:
        /*0080*/ 	.byte	0x04, 0x36
        /*0082*/ 	.short	(.L_1079 - .L_1078)
.L_1078:
        /*0084*/ 	.word	0x00000008
.L_1079:


//--------------------- .nv.info._ZN2at6native29vectorized_elementwise_kernelILi8EZZZNS0_16tanh_kernel_cudaERNS_18TensorIteratorBaseEENKUlvE_clEvENKUlvE1_clEvEUlN3c107complexINS6_4HalfEEEE_St5arrayIPcLm2EEEEviT0_T1_ --------------------------
	.section	.nv.info._ZN2at6native29vectorized_elementwise_kernelILi8EZZZNS0_16tanh_kernel_cudaERNS_18TensorIteratorBaseEENKUlvE_clEvENKUlvE1_clEvEUlN3c107complexINS6_4HalfEEEE_St5arrayIPcLm2EEEEviT0_T1_,"",@"SHT_CUDA_INFO"
	.sectionflags	@""
	.align	4


	//----- nvinfo : EIATTR_CUDA_API_VERSION
	.align		4
        /*0000*/ 	.byte	0x04, 0x37
        /*0002*/ 	.short	(.L_1081 - .L_1080)
.L_1080:
        /*0004*/ 	.word	0x00000082


	//----- nvinfo : EIATTR_KPARAM_INFO
	.align		4
.L_1081:
        /*0008*/ 	.byte	0x04, 0x17
        /*000a*/ 	.short	(.L_1083 - .L_1082)
.L_1082:
        /*000c*/ 	.word	0x00000000
        /*0010*/ 	.short	0x0002
        /*0012*/ 	.short	0x0008
        /*0014*/ 	.byte	0x00, 0xf0, 0x41, 0x00


	//----- nvinfo : EIATTR_KPARAM_INFO
	.align		4
.L_1083:
        /*0018*/ 	.byte	0x04, 0x17
        /*001a*/ 	.short	(.L_1085 - .L_1084)
.L_1084:
        /*001c*/ 	.word	0x00000000
        /*0020*/ 	.short	0x0001
        /*0022*/ 	.short	0x0004
        /*0024*/ 	.byte	0x00, 0xf0, 0x05, 0x00


	//----- nvinfo : EIATTR_KPARAM_INFO
	.align		4
.L_1085:
        /*0028*/ 	.byte	0x04, 0x17
        /*002a*/ 	.short	(.L_1087 - .L_1086)
.L_1086:
        /*002c*/ 	.word	0x00000000
        /*0030*/ 	.short	0x0000
        /*0032*/ 	.short	0x0000
        /*0034*/ 	.byte	0x00, 0xf0, 0x11, 0x00


	//----- nvinfo : EIATTR_SPARSE_MMA_MASK
	.align		4
.L_1087:
        /*0038*/ 	.byte	0x03, 0x50
        /*003a*/ 	.short	0x0000


	//----- nvinfo : EIATTR_MAXREG_COUNT
	.align		4
        /*003c*/ 	.byte	0x03, 0x1b
        /*003e*/ 	.short	0x00ff


	//----- nvinfo : EIATTR_MERCURY_ISA_VERSION
	.align		4
        /*0040*/ 	.byte	0x03, 0x5f
        /*0042*/ 	.short	0x0101


	//----- nvinfo : EIATTR_VRC_CTA_INIT_COUNT
	.align		4
        /*0044*/ 	.byte	0x02, 0x4a
	.zero		1
	.zero		1


	//----- nvinfo : EIATTR_EXIT_INSTR_OFFSETS
	.align		4
        /*0048*/ 	.byte	0x04, 0x1c
        /*004a*/ 	.short	(.L_1089 - .L_1088)


	//   ....[0]....
.L_1088:
        /*004c*/ 	.word	0x00000010


	//----- nvinfo : EIATTR_MAX_THREADS
	.align		4
.L_1089:
        /*0050*/ 	.byte	0x04, 0x05
        /*0052*/ 	.short	(.L_1091 - .L_1090)
.L_1090:
        /*0054*/ 	.word	0x00000080
        /*0058*/ 	.word	0x00000001
        /*005c*/ 	.word	0x00000001


	//----- nvinfo : EIATTR_CBANK_PARAM_SIZE
	.align		4
.L_1091:
        /*0060*/ 	.byte	0x03, 0x19
        /*0062*/ 	.short	0x0018


	//----- nvinfo : EIATTR_PARAM_CBANK
	.align		4
        /*0064*/ 	.byte	0x04, 0x0a
        /*0066*/ 	.short	(.L_1093 - .L_1092)
	.align		4
.L_1092:
        /*0068*/ 	.word	index@(.nv.constant0._ZN2at6native29vectorized_elementwise_kernelILi8EZZZNS0_16tanh_kernel_cudaERNS_18TensorIteratorBaseEENKUlvE_clEvENKUlvE1_clEvEUlN3c107complexINS6_4HalfEEEE_St5arrayIPcLm2EEEEviT0_T1_)
        /*006c*/ 	.short	0x0380
        /*006e*/ 	.short	0x0018


	//----- nvinfo : EIATTR_SW_WAR
	.align		4
.L_1093:
        /*0070*/ 	.byte	0x04, 0x36
        /*0072*/ 	.short	(.L_1095 - .L_1094)
.L_1094:
        /*0074*/ 	.word	0x00000008
.L_1095:


//--------------------- .nv.info._ZN2at6native18elementwise_kernelILi128ELi4EZNS0_15gpu_kernel_implIZZZNS0_16tanh_kernel_cudaERNS_18TensorIteratorBaseEENKUlvE_clEvENKUlvE0_clEvEUlN3c107complexIfEEE_EEvS4_RKT_EUliE_EEviT1_ --------------------------
	.section	.nv.info._ZN2at6native18elementwise_kernelILi128ELi4EZNS0_15gpu_kernel_implIZZZNS0_16tanh_kernel_cudaERNS_18TensorIteratorBaseEENKUlvE_clEvENKUlvE0_clEvEUlN3c107complexIfEEE_EEvS4_RKT_EUliE_EEviT1_,"",@"SHT_CUDA_INFO"
	.sectionflags	@""
	.align	4


	//----- nvinfo : EIATTR_CUDA_API_VERSION
	.align		4
        /*0000*/ 	.byte	0x04, 0x37
        /*0002*/ 	.short	(.L_1097 - .L_1096)
.L_1096:
        /*0004*/ 	.word	0x00000082


	//----- nvinfo : EIATTR_KPARAM_INFO
	.align		4
.L_1097:
        /*0008*/ 	.byte	0x04, 0x17
        /*000a*/ 	.short	(.L_1099 - .L_1098)
.L_1098:
        /*000c*/ 	.word	0x00000000
        /*0010*/ 	.short	0x0001
        /*0012*/ 	.short	0x0008
        /*0014*/ 	.byte	0x00, 0xf0, 0x61, 0x08


	//----- nvinfo : EIATTR_KPARAM_INFO
	.align		4
.L_1099:
        /*0018*/ 	.byte	0x04, 0x17
        /*001a*/ 	.short	(.L_1101 - .L_1100)
.L_1100:
        /*001c*/ 	.word	0x00000000
        /*0020*/ 	.short	0x0000
        /*0022*/ 	.short	0x0000
        /*0024*/ 	.byte	0x00, 0xf0, 0x11, 0x00


	//----- nvinfo : EIATTR_SPARSE_MMA_MASK
	.align		4
.L_1101:
        /*0028*/ 	.byte	0x03, 0x50
        /*002a*/ 	.short	0x0000


	//----- nvinfo : EIATTR_MAXREG_COUNT
	.align		4
        /*002c*/ 	.byte	0x03, 0x1b
        /*002e*/ 	.short	0x0080


	//----- nvinfo : EIATTR_EXTERNS
	.align		4
        /*0030*/ 	.byte	0x04, 0x0f
        /*0032*/ 	.short	(.L_1103 - .L_1102)


	//   ....[0]....
	.align		4
.L_1102:
        /*0034*/ 	.word	index@(__assertfail)


	//----- nvinfo : EIATTR_MERCURY_ISA_VERSION
	.align		4
.L_1103:
        /*0038*/ 	.byte	0x03, 0x5f
        /*003a*/ 	.short	0x0101


	//----- nvinfo : EIATTR_VRC_CTA_INIT_COUNT
	.align		4
        /*003c*/ 	.byte	0x02, 0x4a
	.zero		1
	.zero		1


	//----- nvinfo : EIATTR_SYSCALL_OFFSETS
	.align		4
        /*0040*/ 	.byte	0x04, 0x46
        /*0042*/ 	.short	(.L_1105 - .L_1104)


	//   ....[0]....
.L_1104:
        /*0044*/ 	.word	0x000022e0


	//   ....[1]....
        /*0048*/ 	.word	0x000035e0


	//   ....[2]....
        /*004c*/ 	.word	0x00005a10


	//   ....[3]....
        /*0050*/ 	.word	0x00006b70


	//   ....[4]....
        /*0054*/ 	.word	0x000090b0


	//   ....[5]....
        /*0058*/ 	.word	0x0000a210


	//   ....[6]....
        /*005c*/ 	.word	0x0000c760


	//   ....[7]....
        /*0060*/ 	.word	0x0000d890


	//----- nvinfo : EIATTR_EXIT_INSTR_OFFSETS
	.align		4
.L_1105:
        /*0064*/ 	.byte	0x04, 0x1c
        /*0066*/ 	.short	(.L_1107 - .L_1106)


	//   ....[0]....
.L_1106:
        /*0068*/ 	.word	0x0000a4c0


	//   ....[1]....
        /*006c*/ 	.word	0x0000cdb0


	//   ....[2]....
        /*0070*/ 	.word	0x0000cdf0


	//   ....[3]....
        /*0074*/ 	.word	0x0000ce80


	//   ....[4]....
        /*0078*/ 	.word	0x0000ceb0


	//   ....[5]....
        /*007c*/ 	.word	0x0000cee0


	//   ....[6]....
        /*0080*/ 	.word	0x0000cf60


	//   ....[7]....
        /*0084*/ 	.word	0x0000cf90


	//   ....[8]....
        /*0088*/ 	.word	0x0000d020


	//   ....[9]....
        /*008c*/ 	.word	0x0000d050


	//   ....[10]....
        /*0090*/ 	.word	0x0000d090


	//   ....[11]....
        /*0094*/ 	.word	0x0000d160


	//   ....[12]....
        /*0098*/ 	.word	0x0000d2c0


	//   ....[13]....
        /*009c*/ 	.word	0x0000d420


	//   ....[14]....
        /*00a0*/ 	.word	0x0000d570


	//   ....[15]....
        /*00a4*/ 	.word	0x0000d5a0


	//   ....[16]....
        /*00a8*/ 	.word	0x0000d5d0


	//   ....[17]....
        /*00ac*/ 	.word	0x0000d690


	//   ....[18]....
        /*00b0*/ 	.word	0x0000d730


	//   ....[19]....
        /*00b4*/ 	.word	0x0000d8a0


	//   ....[20]....
        /*00b8*/ 	.word	0x0000d9a0


	//   ....[21]....
        /*00bc*/ 	.word	0x0000dad0


	//   ....[22]....
        /*00c0*/ 	.word	0x0000db00


	//----- nvinfo : EIATTR_MAX_THREADS
	.align		4
.L_1107:
        /*00c4*/ 	.byte	0x04, 0x05
        /*00c6*/ 	.short	(.L_1109 - .L_1108)
.L_1108:
        /*00c8*/ 	.word	0x00000080
        /*00cc*/ 	.word	0x00000001
        /*00d0*/ 	.word	0x00000001


	//----- nvinfo : EIATTR_CRS_STACK_SIZE
	.align		4
.L_1109:
        /*00d4*/ 	.byte	0x04, 0x1e
        /*00d6*/ 	.short	(.L_1111 - .L_1110)
.L_1110:
        /*00d8*/ 	.word	0x00000000


	//----- nvinfo : EIATTR_CBANK_PARAM_SIZE
	.align		4
.L_1111:
        /*00dc*/ 	.byte	0x03, 0x19
        /*00de*/ 	.short	0x0220


	//----- nvinfo : EIATTR_PARAM_CBANK
	.align		4
        /*00e0*/ 	.byte	0x04, 0x0a
        /*00e2*/ 	.short	(.L_1113 - .L_1112)
	.align		4
.L_1112:
        /*00e4*/ 	.word	index@(.nv.constant0._ZN2at6native18elementwise_kernelILi128ELi4EZNS0_15gpu_kernel_implIZZZNS0_16tanh_kernel_cudaERNS_18TensorIteratorBaseEENKUlvE_clEvENKUlvE0_clEvEUlN3c107complexIfEEE_EEvS4_RKT_EUliE_EEviT1_)
        /*00e8*/ 	.short	0x0380
        /*00ea*/ 	.short	0x0220


	//----- nvinfo : EIATTR_SW_WAR
	.align		4
.L_1113:
        /*00ec*/ 	.byte	0x04, 0x36
        /*00ee*/ 	.short	(.L_1115 - .L_1114)
.L_1114:
        /*00f0*/ 	.word	0x00000008
.L_1115:


//--------------------- .nv.info._ZN2at6native27unrolled_elementwise_kernelIZZZNS0_16tanh_kernel_cudaERNS_18TensorIteratorBaseEENKUlvE_clEvENKUlvE0_clEvEUlN3c107complexIfEEE_St5arrayIPcLm2EELi4E23TrivialOffsetCalculatorILi1EjESE_NS0_6memory12LoadWithCastILi1EEENSF_13StoreWithCastILi1EEEEEviT_T0_T2_T3_T4_T5_ --------------------------
	.section	.nv.info._ZN2at6native27unrolled_elementwise_kernelIZZZNS0_16tanh_kernel_cudaERNS_18TensorIteratorBaseEENKUlvE_clEvENKUlvE0_clEvEUlN3c107complexIfEEE_St5arrayIPcLm2EELi4E23TrivialOffsetCalculatorILi1EjESE_NS0_6memory12LoadWithCastILi1EEENSF_13StoreWithCastILi1EEEEEviT_T0_T2_T3_T4_T5_,"",@"SHT_CUDA_INFO"
	.sectionflags	@""
	.align	4


	//----- nvinfo : EIATTR_CUDA_API_VERSION
	.align		4
        /*0000*/ 	.byte	0x04, 0x37
        /*0002*/ 	.short	(.L_1117 - .L_1116)
.L_1116:
        /*0004*/ 	.word	0x00000082


	//----- nvinfo : EIATTR_KPARAM_INFO
	.align		4
.L_1117:
        /*0008*/ 	.byte	0x04, 0x17
        /*000a*/ 	.short	(.L_1119 - .L_1118)
.L_1118:
        /*000c*/ 	.word	0x00000000
        /*0010*/ 	.short	0x0006
        /*0012*/ 	.short	0x0024
        /*0014*/ 	.byte	0x00, 0xf0, 0x21, 0x00


	//----- nvinfo : EIATTR_KPARAM_INFO
	.align		4
.L_1119:
        /*0018*/ 	.byte	0x04, 0x17
        /*001a*/ 	.short	(.L_1121 - .L_1120)
.L_1120:
        /*001c*/ 	.word	0x00000000
        /*0020*/ 	.short	0x0005
        /*0022*/ 	.short	0x001c
        /*0024*/ 	.byte	0x00, 0xf0, 0x21, 0x00


	//----- nvinfo : EIATTR_KPARAM_INFO
	.align		4
.L_1121:
        /*0028*/ 	.byte	0x04, 0x17
        /*002a*/ 	.short	(.L_1123 - .L_1122)
.L_1122:
        /*002c*/ 	.word	0x00000000
        /*0030*/ 	.short	0x0004
        /*0032*/ 	.short	0x0019
        /*0034*/ 	.byte	0x00, 0xf0, 0x05, 0x00


	//----- nvinfo : EIATTR_KPARAM_INFO
	.align		4
.L_1123:
        /*0038*/ 	.byte	0x04, 0x17
        /*003a*/ 	.short	(.L_1125 - .L_1124)
.L_1124:
        /*003c*/ 	.word	0x00000000
        /*0040*/ 	.short	0x0003
        /*0042*/ 	.short	0x0018
        /*0044*/ 	.byte	0x00, 0xf0, 0x05, 0x00


	//----- nvinfo : EIATTR_KPARAM_INFO
	.align		4
.L_1125:
        /*0048*/ 	.byte	0x04, 0x17
        /*004a*/ 	.short	(.L_1127 - .L_1126)
.L_1126:
        /*004c*/ 	.word	0x00000000
        /*0050*/ 	.short	0x0002
        /*0052*/ 	.short	0x0008
        /*0054*/ 	.byte	0x00, 0xf0, 0x41, 0x00


	//----- nvinfo : EIATTR_KPARAM_INFO
	.align		4
.L_1127:
        /*0058*/ 	.byte	0x04, 0x17
        /*005a*/ 	.short	(.L_1129 - .L_1128)
.L_1128:
        /*005c*/ 	.word	0x00000000
        /*0060*/ 	.short	0x0001
        /*0062*/ 	.short	0x0004
        /*0064*/ 	.byte	0x00, 0xf0, 0x05, 0x00


	//----- nvinfo : EIATTR_KPARAM_INFO
	.align		4
.L_1129:
        /*0068*/ 	.byte	0x04, 0x17
        /*006a*/ 	.short	(.L_1131 - .L_1130)
.L_1130:
        /*006c*/ 	.word	0x00000000
        /*0070*/ 	.short	0x0000
        /*0072*/ 	.short	0x0000
        /*0074*/ 	.byte	0x00, 0xf0, 0x11, 0x00


	//----- nvinfo : EIATTR_SPARSE_MMA_MASK
	.align		4
.L_1131:
        /*0078*/ 	.byte	0x03, 0x50
        /*007a*/ 	.short	0x0000


	//----- nvinfo : EIATTR_MAXREG_COUNT
	.align		4
        /*007c*/ 	.byte	0x03, 0x1b
        /*007e*/ 	.short	0x00ff


	//----- nvinfo : EIATTR_EXTERNS
	.align		4
        /*0080*/ 	.byte	0x04, 0x0f
        /*0082*/ 	.short	(.L_1133 - .L_1132)


	//   ....[0]....
	.align		4
.L_1132:
        /*0084*/ 	.word	index@(__assertfail)


	//----- nvinfo : EIATTR_MERCURY_ISA_VERSION
	.align		4
.L_1133:
        /*0088*/ 	.byte	0x03, 0x5f
        /*008a*/ 	.short	0x0101


	//----- nvinfo : EIATTR_VRC_CTA_INIT_COUNT
	.align		4
        /*008c*/ 	.byte	0x02, 0x4a
	.zero		1
	.zero		1


	//----- nvinfo : EIATTR_SYSCALL_OFFSETS
	.align		4
        /*0090*/ 	.byte	0x04, 0x46
        /*0092*/ 	.short	(.L_1135 - .L_1134)


	//   ....[0]....
.L_1134:
        /*0094*/ 	.word	0x00000ff0


	//   ....[1]....
        /*0098*/ 	.word	0x00002150


	//   ....[2]....
        /*009c*/ 	.word	0x00003220


	//   ....[3]....
        /*00a0*/ 	.word	0x00004200


	//   ....[4]....
        /*00a4*/ 	.word	0x00006570


	//   ....[5]....
        /*00a8*/ 	.word	0x00007360


	//   ....[6]....
        /*00ac*/ 	.word	0x00008210


	//   ....[7]....
        /*00b0*/ 	.word	0x000090c0


	//----- nvinfo : EIATTR_EXIT_INSTR_OFFSETS
	.align		4
.L_1135:
        /*00b4*/ 	.byte	0x04, 0x1c
        /*00b6*/ 	.short	(.L_1137 - .L_1136)


	//   ....[0]....
.L_1136:
        /*00b8*/ 	.word	0x000084b0


	//   ....[1]....
        /*00bc*/ 	.word	0x000085f0


	//   ....[2]....
        /*00c0*/ 	.word	0x00008630


	//   ....[3]....
        /*00c4*/ 	.word	0x000086c0


	//   ....[4]....
        /*00c8*/ 	.word	0x000086f0


	//   ....[5]....
        /*00cc*/ 	.word	0x00008720


	//   ....[6]....
        /*00d0*/ 	.word	0x000087a0


	//   ....[7]....
        /*00d4*/ 	.word	0x000087d0


	//   ....[8]....
        /*00d8*/ 	.word	0x00008850


	//   ....[9]....
        /*00dc*/ 	.word	0x00008880


	//   ....[10]....
        /*00e0*/ 	.word	0x000088c0


	//   ....[11]....
        /*00e4*/ 	.word	0x00008990


	//   ....[12]....
        /*00e8*/ 	.word	0x00008af0


	//   ....[13]....
        /*00ec*/ 	.word	0x00008c50


	//   ....[14]....
        /*00f0*/ 	.word	0x00008da0


	//   ....[15]....
        /*00f4*/ 	.word	0x00008dd0


	//   ....[16]....
        /*00f8*/ 	.word	0x00008e00


	//   ....[17]....
        /*00fc*/ 	.word	0x00008ec0


	//   ....[18]....
        /*0100*/ 	.word	0x00008f60


	//   ....[19]....
        /*0104*/ 	.word	0x000090d0


	//   ....[20]....
        /*0108*/ 	.word	0x000091d0


	//   ....[21]....
        /*010c*/ 	.word	0x00009300


	//   ....[22]....
        /*0110*/ 	.word	0x00009330


	//----- nvinfo : EIATTR_MAX_THREADS
	.align		4
.L_1137:
        /*0114*/ 	.byte	0x04, 0x05
        /*0116*/ 	.short	(.L_1139 - .L_1138)
.L_1138:
        /*0118*/ 	.word	0x00000080
        /*011c*/ 	.word	0x00000001
        /*0120*/ 	.word	0x00000001


	//----- nvinfo : EIATTR_CRS_STACK_SIZE
	.align		4
.L_1139:
        /*0124*/ 	.byte	0x04, 0x1e
        /*0126*/ 	.short	(.L_1141 - .L_1140)
.L_1140:
        /*0128*/ 	.word	0x00000000


	//----- nvinfo : EIATTR_CBANK_PARAM_SIZE
	.align		4
.L_1141:
        /*012c*/ 	.byte	0x03, 0x19
        /*012e*/ 	.short	0x002c


	//----- nvinfo : EIATTR_PARAM_CBANK
	.align		4
        /*0130*/ 	.byte	0x04, 0x0a
        /*0132*/ 	.short	(.L_1143 - .L_1142)
	.align		4
.L_1142:
        /*0134*/ 	.word	index@(.nv.constant0._ZN2at6native27unrolled_elementwise_kernelIZZZNS0_16tanh_kernel_cudaERNS_18TensorIteratorBaseEENKUlvE_clEvENKUlvE0_clEvEUlN3c107complexIfEEE_St5arrayIPcLm2EELi4E23TrivialOffsetCalculatorILi1EjESE_NS0_6memory12LoadWithCastILi1EEENSF_13StoreWithCastILi1EEEEEviT_T0_T2_T3_T4_T5_)
        /*0138*/ 	.short	0x0380
        /*013a*/ 	.short	0x002c


	//----- nvinfo : EIATTR_SW_WAR
	.align		4
.L_1143:
        /*013c*/ 	.byte	0x04, 0x36
        /*013e*/ 	.short	(.L_1145 - .L_1144)
.L_1144:
        /*0140*/ 	.word	0x00000008
.L_1145:


//--------------------- .nv.info._ZN2at6native18elementwise_kernelILi128ELi2EZNS0_22gpu_kernel_impl_nocastIZZZNS0_16tanh_kernel_cudaERNS_18TensorIteratorBaseEENKUlvE_clEvENKUlvE0_clEvEUlN3c107complexIfEEE_EEvS4_RKT_EUliE_EEviT1_ --------------------------
	.section	.nv.info._ZN2at6native18elementwise_kernelILi128ELi2EZNS0_22gpu_kernel_impl_nocastIZZZNS0_16tanh_kernel_cudaERNS_18TensorIteratorBaseEENKUlvE_clEvENKUlvE0_clEvEUlN3c107complexIfEEE_EEvS4_RKT_EUliE_EEviT1_,"",@"SHT_CUDA_INFO"
	.sectionflags	@""
	.align	4


	//----- nvinfo : EIATTR_CUDA_API_VERSION
	.align		4
        /*0000*/ 	.byte	0x04, 0x37
        /*0002*/ 	.short	(.L_1147 - .L_1146)
.L_1146:
        /*0004*/ 	.word	0x00000082


	//----- nvinfo : EIATTR_KPARAM_INFO
	.align		4
.L_1147:
        /*0008*/ 	.byte	0x04, 0x17
        /*000a*/ 	.short	(.L_1149 - .L_1148)
.L_1148:
        /*000c*/ 	.word	0x00000000
        /*0010*/ 	.short	0x0001
        /*0012*/ 	.short	0x0008
        /*0014*/ 	.byte	0x00, 0xf0, 0x61, 0x08


	//----- nvinfo : EIATTR_KPARAM_INFO
	.align		4
.L_1149:
        /*0018*/ 	.byte	0x04, 0x17
        /*001a*/ 	.short	(.L_1151 - .L_1150)
.L_1150:
        /*001c*/ 	.word	0x00000000
        /*0020*/ 	.short	0x0000
        /*0022*/ 	.short	0x0000
        /*0024*/ 	.byte	0x00, 0xf0, 0x11, 0x00


	//----- nvinfo : EIATTR_SPARSE_MMA_MASK
	.align		4
.L_1151:
        /*0028*/ 	.byte	0x03, 0x50
        /*002a*/ 	.short	0x0000


	//----- nvinfo : EIATTR_MAXREG_COUNT
	.align		4
        /*002c*/ 	.byte	0x03, 0x1b
        /*002e*/ 	.short	0x0080


	//----- nvinfo : EIATTR_MERCURY_ISA_VERSION
	.align		4
        /*0030*/ 	.byte	0x03, 0x5f
        /*0032*/ 	.short	0x0101


	//----- nvinfo : EIATTR_VRC_CTA_INIT_COUNT
	.align		4
        /*0034*/ 	.byte	0x02, 0x4a
	.zero		1
	.zero		1


	//----- nvinfo : EIATTR_EXIT_INSTR_OFFSETS
	.align		4
        /*0038*/ 	.byte	0x04, 0x1c
        /*003a*/ 	.short	(.L_1153 - .L_1152)


	//   ....[0]....
.L_1152:
        /*003c*/ 	.word	0x00000600


	//   ....[1]....
        /*0040*/ 	.word	0x00000940


	//   ....[2]....
        /*0044*/ 	.word	0x00000a20


	//   ....[3]....
        /*0048*/ 	.word	0x00000a70


	//   ....[4]....
        /*004c*/ 	.word	0x00000af0


	//   ....[5]....
        /*0050*/ 	.word	0x00000b90


	//   ....[6]....
        /*0054*/ 	.word	0x00002430


	//   ....[7]....
        /*0058*/ 	.word	0x00003c30


	//----- nvinfo : EIATTR_MAX_THREADS
	.align		4
.L_1153:
        /*005c*/ 	.byte	0x04, 0x05
        /*005e*/ 	.short	(.L_1155 - .L_1154)
.L_1154:
        /*0060*/ 	.word	0x00000080
        /*0064*/ 	.word	0x00000001
        /*0068*/ 	.word	0x00000001


	//----- nvinfo : EIATTR_CRS_STACK_SIZE
	.align		4
.L_1155:
        /*006c*/ 	.byte	0x04, 0x1e
        /*006e*/ 	.short	(.L_1157 - .L_1156)
.L_1156:
        /*0070*/ 	.word	0x00000000


	//----- nvinfo : EIATTR_CBANK_PARAM_SIZE
	.align		4
.L_1157:
        /*0074*/ 	.byte	0x03, 0x19
        /*0076*/ 	.short	0x0220


	//----- nvinfo : EIATTR_PARAM_CBANK
	.align		4
        /*0078*/ 	.byte	0x04, 0x0a
        /*007a*/ 	.short	(.L_1159 - .L_1158)
	.align		4
.L_1158:
        /*007c*/ 	.word	index@(.nv.constant0._ZN2at6native18elementwise_kernelILi128ELi2EZNS0_22gpu_kernel_impl_nocastIZZZNS0_16tanh_kernel_cudaERNS_18TensorIteratorBaseEENKUlvE_clEvENKUlvE0_clEvEUlN3c107complexIfEEE_EEvS4_RKT_EUliE_EEviT1_)
        /*0080*/ 	.short	0x0380
        /*0082*/ 	.short	0x0220


	//----- nvinfo : EIATTR_SW_WAR
	.align		4
.L_1159:
        /*0084*/ 	.byte	0x04, 0x36
        /*0086*/ 	.short	(.L_1161 - .L_1160)
.L_1160:
        /*0088*/ 	.word	0x00000008
.L_1161:


//--------------------- .nv.info._ZN2at6native27unrolled_elementwise_kernelIZZZNS0_16tanh_kernel_cudaERNS_18TensorIteratorBaseEENKUlvE_clEvENKUlvE0_clEvEUlN3c107complexIfEEE_St5arrayIPcLm2EELi4E23TrivialOffsetCalculatorILi1EjESE_NS0_6memory15LoadWithoutCastENSF_16StoreWithoutCastEEEviT_T0_T2_T3_T4_T5_ --------------------------
	.section	.nv.info._ZN2at6native27unrolled_elementwise_kernelIZZZNS0_16tanh_kernel_cudaERNS_18TensorIteratorBaseEENKUlvE_clEvENKUlvE0_clEvEUlN3c107complexIfEEE_St5arrayIPcLm2EELi4E23TrivialOffsetCalculatorILi1EjESE_NS0_6memory15LoadWithoutCastENSF_16StoreWithoutCastEEEviT_T0_T2_T3_T4_T5_,"",@"SHT_CUDA_INFO"
	.sectionflags	@""
	.align	4


	//----- nvinfo : EIATTR_CUDA_API_VERSION
	.align		4
        /*0000*/ 	.byte	0x04, 0x37
        /*0002*/ 	.short	(.L_1163 - .L_1162)
.L_1162:
        /*0004*/ 	.word	0x00000082


	//----- nvinfo : EIATTR_KPARAM_INFO
	.align		4
.L_1163:
        /*0008*/ 	.byte	0x04, 0x17
        /*000a*/ 	.short	(.L_1165 - .L_1164)
.L_1164:
        /*000c*/ 	.word	0x00000000
        /*0010*/ 	.short	0x0006
        /*0012*/ 	.short	0x001b
        /*0014*/ 	.byte	0x00, 0xf0, 0x05, 0x00


	//----- nvinfo : EIATTR_KPARAM_INFO
	.align		4
.L_1165:
        /*0018*/ 	.byte	0x04, 0x17
        /*001a*/ 	.short	(.L_1167 - .L_1166)
.L_1166:
        /*001c*/ 	.word	0x00000000
        /*0020*/ 	.short	0x0005
        /*0022*/ 	.short	0x001a
        /*0024*/ 	.byte	0x00, 0xf0, 0x05, 0x00


	//----- nvinfo : EIATTR_KPARAM_INFO
	.align		4
.L_1167:
        /*0028*/ 	.byte	0x04, 0x17
        /*002a*/ 	.short	(.L_1169 - .L_1168)
.L_1168:
        /*002c*/ 	.word	0x00000000
        /*0030*/ 	.short	0x0004
        /*0032*/ 	.short	0x0019
        /*0034*/ 	.byte	0x00, 0xf0, 0x05, 0x00


	//----- nvinfo : EIATTR_KPARAM_INFO
	.align		4
.L_1169:
        /*0038*/ 	.byte	0x04, 0x17
        /*003a*/ 	.short	(.L_1171 - .L_1170)
.L_1170:
        /*003c*/ 	.word	0x00000000
        /*0040*/ 	.short	0x0003
        /*0042*/ 	.short	0x0018
        /*0044*/ 	.byte	0x00, 0xf0, 0x05, 0x00


	//----- nvinfo : EIATTR_KPARAM_INFO
	.align		4
.L_1171:
        /*0048*/ 	.byte	0x04, 0x17
        /*004a*/ 	.short	(.L_1173 - .L_1172)
.L_1172:
        /*004c*/ 	.word	0x00000000
        /*0050*/ 	.short	0x0002
        /*0052*/ 	.short	0x0008
        /*0054*/ 	.byte	0x00, 0xf0, 0x41, 0x00


	//----- nvinfo : EIATTR_KPARAM_INFO
	.align		4
.L_1173:
        /*0058*/ 	.byte	0x04, 0x17
        /*005a*/ 	.short	(.L_1175 - .L_1174)
.L_1174:
        /*005c*/ 	.word	0x00000000
        /*0060*/ 	.short	0x0001
        /*0062*/ 	.short	0x0004
        /*0064*/ 	.byte	0x00, 0xf0, 0x05, 0x00


	//----- nvinfo : EIATTR_KPARAM_INFO
	.align		4
.L_1175:
        /*0068*/ 	.byte	0x04, 0x17
        /*006a*/ 	.short	(.L_1177 - .L_1176)
.L_1176:
        /*006c*/ 	.word	0x00000000
        /*0070*/ 	.short	0x0000
        /*0072*/ 	.short	0x0000
        /*0074*/ 	.byte	0x00, 0xf0, 0x11, 0x00


	//----- nvinfo : EIATTR_SPARSE_MMA_MASK
	.align		4
.L_1177:
        /*0078*/ 	.byte	0x03, 0x50
        /*007a*/ 	.short	0x0000


	//----- nvinfo : EIATTR_MAXREG_COUNT
	.align		4
        /*007c*/ 	.byte	0x03, 0x1b
        /*007e*/ 	.short	0x00ff


	//----- nvinfo : EIATTR_MERCURY_ISA_VERSION
	.align		4
        /*0080*/ 	.byte	0x03, 0x5f
        /*0082*/ 	.short	0x0101


	//----- nvinfo : EIATTR_VRC_CTA_INIT_COUNT
	.align		4
        /*0084*/ 	.byte	0x02, 0x4a
	.zero		1
	.zero		1


	//----- nvinfo : EIATTR_EXIT_INSTR_OFFSETS
	.align		4
        /*0088*/ 	.byte	0x04, 0x1c
        /*008a*/ 	.short	(.L_1179 - .L_1178)


	//   ....[0]....
.L_1178:
        /*008c*/ 	.word	0x000017c0


	//   ....[1]....
        /*0090*/ 	.word	0x00001810


	//----- nvinfo : EIATTR_MAX_THREADS
	.align		4
.L_1179:
        /*0094*/ 	.byte	0x04, 0x05
        /*0096*/ 	.short	(.L_1181 - .L_1180)
.L_1180:
        /*0098*/ 	.word	0x00000080
        /*009c*/ 	.word	0x00000001
        /*00a0*/ 	.word	0x00000001


	//----- nvinfo : EIATTR_CRS_STACK_SIZE
	.align		4
.L_1181:
        /*00a4*/ 	.byte	0x04, 0x1e
        /*00a6*/ 	.short	(.L_1183 - .L_1182)
.L_1182:
        /*00a8*/ 	.word	0x00000000


	//----- nvinfo : EIATTR_CBANK_PARAM_SIZE
	.align		4
.L_1183:
        /*00ac*/ 	.byte	0x03, 0x19
        /*00ae*/ 	.short	0x001c


	//----- nvinfo : EIATTR_PARAM_CBANK
	.align		4
        /*00b0*/ 	.byte	0x04, 0x0a
        /*00b2*/ 	.short	(.L_1185 - .L_1184)
	.align		4
.L_1184:
        /*00b4*/ 	.word	index@(.nv.constant0._ZN2at6native27unrolled_elementwise_kernelIZZZNS0_16tanh_kernel_cudaERNS_18TensorIteratorBaseEENKUlvE_clEvENKUlvE0_clEvEUlN3c107complexIfEEE_St5arrayIPcLm2EELi4E23TrivialOffsetCalculatorILi1EjESE_NS0_6memory15LoadWithoutCastENSF_16StoreWithoutCastEEEviT_T0_T2_T3_T4_T5_)
        /*00b8*/ 	.short	0x0380
        /*00ba*/ 	.short	0x001c


	//----- nvinfo : EIATTR_SW_WAR
	.align		4
.L_1185:
        /*00bc*/ 	.byte	0x04, 0x36
        /*00be*/ 	.short	(.L_1187 - .L_1186)
.L_1186:
        /*00c0*/ 	.word	0x00000008
.L_1187:


//--------------------- .nv.info._ZN2at6native29vectorized_elementwise_kernelILi2EZZZNS0_16tanh_kernel_cudaERNS_18TensorIteratorBaseEENKUlvE_clEvENKUlvE0_clEvEUlN3c107complexIfEEE_St5arrayIPcLm2EEEEviT0_T1_ --------------------------
	.section	.nv.info._ZN2at6native29vectorized_elementwise_kernelILi2EZZZNS0_16tanh_kernel_cudaERNS_18TensorIteratorBaseEENKUlvE_clEvENKUlvE0_clEvEUlN3c107complexIfEEE_St5arrayIPcLm2EEEEviT0_T1_,"",@"SHT_CUDA_INFO"
	.sectionflags	@""
	.align	4


	//----- nvinfo : EIATTR_CUDA_API_VERSION
	.align		4
        /*0000*/ 	.byte	0x04, 0x37
        /*0002*/ 	.short	(.L_1189 - .L_1188)
.L_1188:
        /*0004*/ 	.word	0x00000082


	//----- nvinfo : EIATTR_KPARAM_INFO
	.align		4
.L_1189:
        /*0008*/ 	.byte	0x04, 0x17
        /*000a*/ 	.short	(.L_1191 - .L_1190)
.L_1190:
        /*000c*/ 	.word	0x00000000
        /*0010*/ 	.short	0x0002
        /*0012*/ 	.short	0x0008
        /*0014*/ 	.byte	0x00, 0xf0, 0x41, 0x00


	//----- nvinfo : EIATTR_KPARAM_INFO
	.align		4
.L_1191:
        /*0018*/ 	.byte	0x04, 0x17
        /*001a*/ 	.short	(.L_1193 - .L_1192)
.L_1192:
        /*001c*/ 	.word	0x00000000
        /*0020*/ 	.short	0x0001
        /*0022*/ 	.short	0x0004
        /*0024*/ 	.byte	0x00, 0xf0, 0x05, 0x00


	//----- nvinfo : EIATTR_KPARAM_INFO
	.align		4
.L_1193:
        /*0028*/ 	.byte	0x04, 0x17
        /*002a*/ 	.short	(.L_1195 - .L_1194)
.L_1194:
        /*002c*/ 	.word	0x00000000
        /*0030*/ 	.short	0x0000
        /*0032*/ 	.short	0x0000
        /*0034*/ 	.byte	0x00, 0xf0, 0x11, 0x00


	//----- nvinfo : EIATTR_SPARSE_MMA_MASK
	.align		4
.L_1195:
        /*0038*/ 	.byte	0x03, 0x50
        /*003a*/ 	.short	0x0000


	//----- nvinfo : EIATTR_MAXREG_COUNT
	.align		4
        /*003c*/ 	.byte	0x03, 0x1b
        /*003e*/ 	.short	0x00ff


	//----- nvinfo : EIATTR_MERCURY_ISA_VERSION
	.align		4
        /*0040*/ 	.byte	0x03, 0x5f
        /*0042*/ 	.short	0x0101


	//----- nvinfo : EIATTR_VRC_CTA_INIT_COUNT
	.align		4
        /*0044*/ 	.byte	0x02, 0x4a
	.zero		1
	.zero		1


	//----- nvinfo : EIATTR_EXIT_INSTR_OFFSETS
	.align		4
        /*0048*/ 	.byte	0x04, 0x1c
        /*004a*/ 	.short	(.L_1197 - .L_1196)


	//   ....[0]....
.L_1196:
        /*004c*/ 	.word	0x00003040


	//   ....[1]....
        /*0050*/ 	.word	0x00003090


	//   ....[2]....
        /*0054*/ 	.word	0x00005880


	//----- nvinfo : EIATTR_MAX_THREADS
	.align		4
.L_1197:
        /*0058*/ 	.byte	0x04, 0x05
        /*005a*/ 	.short	(.L_1199 - .L_1198)
.L_1198:
        /*005c*/ 	.word	0x00000080
        /*0060*/ 	.word	0x00000001
        /*0064*/ 	.word	0x00000001


	//----- nvinfo : EIATTR_CRS_STACK_SIZE
	.align		4
.L_1199:
        /*0068*/ 	.byte	0x04, 0x1e
        /*006a*/ 	.short	(.L_1201 - .L_1200)
.L_1200:
        /*006c*/ 	.word	0x00000000


	//----- nvinfo : EIATTR_CBANK_PARAM_SIZE
	.align		4
.L_1201:
        /*0070*/ 	.byte	0x03, 0x19
        /*0072*/ 	.short	0x0018


	//----- nvinfo : EIATTR_PARAM_CBANK
	.align		4
        /*0074*/ 	.byte	0x04, 0x0a
        /*0076*/ 	.short	(.L_1203 - .L_1202)
	.align		4
.L_1202:
        /*0078*/ 	.word	index@(.nv.constant0._ZN2at6native29vectorized_elementwise_kernelILi2EZZZNS0_16tanh_kernel_cudaERNS_18TensorIteratorBaseEENKUlvE_clEvENKUlvE0_clEvEUlN3c107complexIfEEE_St5arrayIPcLm2EEEEviT0_T1_)
        /*007c*/ 	.short	0x0380
        /*007e*/ 	.short	0x0018


	//----- nvinfo : EIATTR_SW_WAR
	.align		4
.L_1203:
        /*0080*/ 	.byte	0x04, 0x36
        /*0082*/ 	.short	(.L_1205 - .L_1204)
.L_1204:
        /*0084*/ 	.word	0x00000008
.L_1205:


//--------------------- .nv.info._ZN2at6native29vectorized_elementwise_kernelILi4EZZZNS0_16tanh_kernel_cudaERNS_18TensorIteratorBaseEENKUlvE_clEvENKUlvE0_clEvEUlN3c107complexIfEEE_St5arrayIPcLm2EEEEviT0_T1_ --------------------------
	.section	.nv.info._ZN2at6native29vectorized_elementwise_kernelILi4EZZZNS0_16tanh_kernel_cudaERNS_18TensorIteratorBaseEENKUlvE_clEvENKUlvE0_clEvEUlN3c107complexIfEEE_St5arrayIPcLm2EEEEviT0_T1_,"",@"SHT_CUDA_INFO"
	.sectionflags	@""
	.align	4


	//----- nvinfo : EIATTR_CUDA_API_VERSION
	.align		4
        /*0000*/ 	.byte	0x04, 0x37
        /*0002*/ 	.short	(.L_1207 - .L_1206)
.L_1206:
        /*0004*/ 	.word	0x00000082


	//----- nvinfo : EIATTR_KPARAM_INFO
	.align		4
.L_1207:
        /*0008*/ 	.byte	0x04, 0x17
        /*000a*/ 	.short	(.L_1209 - .L_1208)
.L_1208:
        /*000c*/ 	.word	0x00000000
        /*0010*/ 	.short	0x0002
        /*0012*/ 	.short	0x0008
        /*0014*/ 	.byte	0x00, 0xf0, 0x41, 0x00


	//----- nvinfo : EIATTR_KPARAM_INFO
	.align		4
.L_1209:
        /*0018*/ 	.byte	0x04, 0x17
        /*001a*/ 	.short	(.L_1211 - .L_1210)
.L_1210:
        /*001c*/ 	.word	0x00000000
        /*0020*/ 	.short	0x0001
        /*0022*/ 	.short	0x0004
        /*0024*/ 	.byte	0x00, 0xf0, 0x05, 0x00


	//----- nvinfo : EIATTR_KPARAM_INFO
	.align		4
.L_1211:
        /*0028*/ 	.byte	0x04, 0x17
        /*002a*/ 	.short	(.L_1213 - .L_1212)
.L_1212:
        /*002c*/ 	.word	0x00000000
        /*0030*/ 	.short	0x0000
        /*0032*/ 	.short	0x0000
        /*0034*/ 	.byte	0x00, 0xf0, 0x11, 0x00


	//----- nvinfo : EIATTR_SPARSE_MMA_MASK
	.align		4
.L_1213:
        /*0038*/ 	.byte	0x03, 0x50
        /*003a*/ 	.short	0x0000


	//----- nvinfo : EIATTR_MAXREG_COUNT
	.align		4
        /*003c*/ 	.byte	0x03, 0x1b
        /*003e*/ 	.short	0x00ff


	//----- nvinfo : EIATTR_MERCURY_ISA_VERSION
	.align		4
        /*0040*/ 	.byte	0x03, 0x5f
        /*0042*/ 	.short	0x0101


	//----- nvinfo : EIATTR_VRC_CTA_INIT_COUNT
	.align		4
        /*0044*/ 	.byte	0x02, 0x4a
	.zero		1
	.zero		1


	//----- nvinfo : EIATTR_EXIT_INSTR_OFFSETS
	.align		4
        /*0048*/ 	.byte	0x04, 0x1c
        /*004a*/ 	.short	(.L_1215 - .L_1214)


	//   ....[0]....
.L_1214:
        /*004c*/ 	.word	0x00003040


	//   ....[1]....
        /*0050*/ 	.word	0x00003090


	//   ....[2]....
        /*0054*/ 	.word	0x00005840


	//----- nvinfo : EIATTR_MAX_THREADS
	.align		4
.L_1215:
        /*0058*/ 	.byte	0x04, 0x05
        /*005a*/ 	.short	(.L_1217 - .L_1216)
.L_1216:
        /*005c*/ 	.word	0x00000080
        /*0060*/ 	.word	0x00000001
        /*0064*/ 	.word	0x00000001


	//----- nvinfo : EIATTR_CRS_STACK_SIZE
	.align		4
.L_1217:
        /*0068*/ 	.byte	0x04, 0x1e
        /*006a*/ 	.short	(.L_1219 - .L_1218)
.L_1218:
        /*006c*/ 	.word	0x00000000


	//----- nvinfo : EIATTR_CBANK_PARAM_SIZE
	.align		4
.L_1219:
        /*0070*/ 	.byte	0x03, 0x19
        /*0072*/ 	.short	0x0018


	//----- nvinfo : EIATTR_PARAM_CBANK
	.align		4
        /*0074*/ 	.byte	0x04, 0x0a
        /*0076*/ 	.short	(.L_1221 - .L_1220)
	.align		4
.L_1220:
        /*0078*/ 	.word	index@(.nv.constant0._ZN2at6native29vectorized_elementwise_kernelILi4EZZZNS0_16tanh_kernel_cudaERNS_18TensorIteratorBaseEENKUlvE_clEvENKUlvE0_clEvEUlN3c107complexIfEEE_St5arrayIPcLm2EEEEviT0_T1_)
        /*007c*/ 	.short	0x0380
        /*007e*/ 	.short	0x0018


	//----- nvinfo : EIATTR_SW_WAR
	.align		4
.L_1221:
        /*0080*/ 	.byte	0x04, 0x36
        /*0082*/ 	.short	(.L_1223 - .L_1222)
.L_1222:
        /*0084*/ 	.word	0x00000008
.L_1223:


//--------------------- .nv.info._ZN2at6native29vectorized_elementwise_kernelILi8EZZZNS0_16tanh_kernel_cudaERNS_18TensorIteratorBaseEENKUlvE_clEvENKUlvE0_clEvEUlN3c107complexIfEEE_St5arrayIPcLm2EEEEviT0_T1_ --------------------------
	.section	.nv.info._ZN2at6native29vectorized_elementwise_kernelILi8EZZZNS0_16tanh_kernel_cudaERNS_18TensorIteratorBaseEENKUlvE_clEvENKUlvE0_clEvEUlN3c107complexIfEEE_St5arrayIPcLm2EEEEviT0_T1_,"",@"SHT_CUDA_INFO"
	.sectionflags	@""
	.align	4


	//----- nvinfo : EIATTR_CUDA_API_VERSION
	.align		4
        /*0000*/ 	.byte	0x04, 0x37
        /*0002*/ 	.short	(.L_1225 - .L_1224)
.L_1224:
        /*0004*/ 	.word	0x00000082


	//----- nvinfo : EIATTR_KPARAM_INFO
	.align		4
.L_1225:
        /*0008*/ 	.byte	0x04, 0x17
        /*000a*/ 	.short	(.L_1227 - .L_1226)
.L_1226:
        /*000c*/ 	.word	0x00000000
        /*0010*/ 	.short	0x0002
        /*0012*/ 	.short	0x0008
        /*0014*/ 	.byte	0x00, 0xf0, 0x41, 0x00


	//----- nvinfo : EIATTR_KPARAM_INFO
	.align		4
.L_1227:
        /*0018*/ 	.byte	0x04, 0x17
        /*001a*/ 	.short	(.L_1229 - .L_1228)
.L_1228:
        /*001c*/ 	.word	0x00000000
        /*0020*/ 	.short	0x0001
        /*0022*/ 	.short	0x0004
        /*0024*/ 	.byte	0x00, 0xf0, 0x05, 0x00


	//----- nvinfo : EIATTR_KPARAM_INFO
	.align		4
.L_1229:
        /*0028*/ 	.byte	0x04, 0x17
        /*002a*/ 	.short	(.L_1231 - .L_1230)
.L_1230:
        /*002c*/ 	.word	0x00000000
        /*0030*/ 	.short	0x0000
        /*0032*/ 	.short	0x0000
        /*0034*/ 	.byte	0x00, 0xf0, 0x11, 0x00


	//----- nvinfo : EIATTR_SPARSE_MMA_MASK
	.align		4
.L_1231:
        /*0038*/ 	.byte	0x03, 0x50
        /*003a*/ 	.short	0x0000


	//----- nvinfo : EIATTR_MAXREG_COUNT
	.align		4
        /*003c*/ 	.byte	0x03, 0x1b
        /*003e*/ 	.short	0x00ff


	//----- nvinfo : EIATTR_MERCURY_ISA_VERSION
	.align		4
        /*0040*/ 	.byte	0x03, 0x5f
        /*0042*/ 	.short	0x0101


	//----- nvinfo : EIATTR_VRC_CTA_INIT_COUNT
	.align		4
        /*0044*/ 	.byte	0x02, 0x4a
	.zero		1
	.zero		1


	//----- nvinfo : EIATTR_EXIT_INSTR_OFFSETS
	.align		4
        /*0048*/ 	.byte	0x04, 0x1c
        /*004a*/ 	.short	(.L_1233 - .L_1232)


	//   ....[0]....
.L_1232:
        /*004c*/ 	.word	0x00000010


	//----- nvinfo : EIATTR_MAX_THREADS
	.align		4
.L_1233:
        /*0050*/ 	.byte	0x04, 0x05
        /*0052*/ 	.short	(.L_1235 - .L_1234)
.L_1234:
        /*0054*/ 	.word	0x00000080
        /*0058*/ 	.word	0x00000001
        /*005c*/ 	.word	0x00000001


	//----- nvinfo : EIATTR_CBANK_PARAM_SIZE
	.align		4
.L_1235:
        /*0060*/ 	.byte	0x03, 0x19
        /*0062*/ 	.short	0x0018


	//----- nvinfo : EIATTR_PARAM_CBANK
	.align		4
        /*0064*/ 	.byte	0x04, 0x0a
        /*0066*/ 	.short	(.L_1237 - .L_1236)
	.align		4
.L_1236:
        /*0068*/ 	.word	index@(.nv.constant0._ZN2at6native29vectorized_elementwise_kernelILi8EZZZNS0_16tanh_kernel_cudaERNS_18TensorIteratorBaseEENKUlvE_clEvENKUlvE0_clEvEUlN3c107complexIfEEE_St5arrayIPcLm2EEEEviT0_T1_)
        /*006c*/ 	.short	0x0380
        /*006e*/ 	.short	0x0018


	//----- nvinfo : EIATTR_SW_WAR
	.align		4
.L_1237:
        /*0070*/ 	.byte	0x04, 0x36
        /*0072*/ 	.short	(.L_1239 - .L_1238)
.L_1238:
        /*0074*/ 	.word	0x00000008
.L_1239:


//--------------------- .nv.info._ZN2at6native18elementwise_kernelILi128ELi4EZNS0_15gpu_kernel_implIZZZNS0_16tanh_kernel_cudaERNS_18TensorIteratorBaseEENKUlvE_clEvENKUlvE_clEvEUlN3c107complexIdEEE_EEvS4_RKT_EUliE_EEviT1_ --------------------------
	.section	.nv.info._ZN2at6native18elementwise_kernelILi128ELi4EZNS0_15gpu_kernel_implIZZZNS0_16tanh_kernel_cudaERNS_18TensorIteratorBaseEENKUlvE_clEvENKUlvE_clEvEUlN3c107complexIdEEE_EEvS4_RKT_EUliE_EEviT1_,"",@"SHT_CUDA_INFO"
	.sectionflags	@""
	.align	4


	//----- nvinfo : EIATTR_CUDA_API_VERSION
	.align		4
        /*0000*/ 	.byte	0x04, 0x37
        /*0002*/ 	.short	(.L_1241 - .L_1240)
.L_1240:
        /*0004*/ 	.word	0x00000082


	//----- nvinfo : EIATTR_KPARAM_INFO
	.align		4
.L_1241:
        /*0008*/ 	.byte	0x04, 0x17
        /*000a*/ 	.short	(.L_1243 - .L_1242)
.L_1242:
        /*000c*/ 	.word	0x00000000
        /*0010*/ 	.short	0x0001
        /*0012*/ 	.short	0x0008
        /*0014*/ 	.byte	0x00, 0xf0, 0x61, 0x08


	//----- nvinfo : EIATTR_KPARAM_INFO
	.align		4
.L_1243:
        /*0018*/ 	.byte	0x04, 0x17
        /*001a*/ 	.short	(.L_1245 - .L_1244)
.L_1244:
        /*001c*/ 	.word	0x00000000
        /*0020*/ 	.short	0x0000
        /*0022*/ 	.short	0x0000
        /*0024*/ 	.byte	0x00, 0xf0, 0x11, 0x00


	//----- nvinfo : EIATTR_SPARSE_MMA_MASK
	.align		4
.L_1245:
        /*0028*/ 	.byte	0x03, 0x50
        /*002a*/ 	.short	0x0000


	//----- nvinfo : EIATTR_MAXREG_COUNT
	.align		4
        /*002c*/ 	.byte	0x03, 0x1b
        /*002e*/ 	.short	0x0080


	//----- nvinfo : EIATTR_EXTERNS
	.align		4
        /*0030*/ 	.byte	0x04, 0x0f
        /*0032*/ 	.short	(.L_1247 - .L_1246)


	//   ....[0]....
	.align		4
.L_1246:
        /*0034*/ 	.word	index@(__assertfail)


	//----- nvinfo : EIATTR_MERCURY_ISA_VERSION
	.align		4
.L_1247:
        /*0038*/ 	.byte	0x03, 0x5f
        /*003a*/ 	.short	0x0101


	//----- nvinfo : EIATTR_VRC_CTA_INIT_COUNT
	.align		4
        /*003c*/ 	.byte	0x02, 0x4a
	.zero		1
	.zero		1


	//----- nvinfo : EIATTR_SYSCALL_OFFSETS
	.align		4
        /*0040*/ 	.byte	0x04, 0x46
        /*0042*/ 	.short	(.L_1249 - .L_1248)


	//   ....[0]....
.L_1248:
        /*0044*/ 	.word	0x00002350


	//   ....[1]....
        /*0048*/ 	.word	0x00008390


	//   ....[2]....
        /*004c*/ 	.word	0x0000a8f0


	//   ....[3]....
        /*0050*/ 	.word	0x000105f0


	//   ....[4]....
        /*0054*/ 	.word	0x00012d80


	//   ....[5]....
        /*0058*/ 	.word	0x00018a90


	//   ....[6]....
        /*005c*/ 	.word	0x0001b230


	//   ....[7]....
        /*0060*/ 	.word	0x00020f00


	//----- nvinfo : EIATTR_EXIT_INSTR_OFFSETS
	.align		4
.L_1249:
        /*0064*/ 	.byte	0x04, 0x1c
        /*0066*/ 	.short	(.L_1251 - .L_1250)


	//   ....[0]....
.L_1250:
        /*0068*/ 	.word	0x00018ef0


	//   ....[1]....
        /*006c*/ 	.word	0x0001ff30


	//   ....[2]....
        /*0070*/ 	.word	0x0001ff70


	//   ....[3]....
        /*0074*/ 	.word	0x00020000


	//   ....[4]....
        /*0078*/ 	.word	0x00020030


	//   ....[5]....
        /*007c*/ 	.word	0x00020060


	//   ....[6]....
        /*0080*/ 	.word	0x00020170


	//   ....[7]....
        /*0084*/ 	.word	0x00020230


	//   ....[8]....
        /*0088*/ 	.word	0x000203f0


	//   ....[9]....
        /*008c*/ 	.word	0x00020560


	//   ....[10]....
        /*0090*/ 	.word	0x00020580


	//   ....[11]....
        /*0094*/ 	.word	0x00020650


	//   ....[12]....
        /*0098*/ 	.word	0x00020840


	//   ....[13]....
        /*009c*/ 	.word	0x00020a30


	//   ....[14]....
        /*00a0*/ 	.word	0x00020c10


	//   ....[15]....
        /*00a4*/ 	.word	0x00020c40


	//   ....[16]....
        /*00a8*/ 	.word	0x00020c70


	//   ....[17]....
        /*00ac*/ 	.word	0x00020d60


	//   ....[18]....
        /*00b0*/ 	.word	0x00020da0


	//   ....[19]....
        /*00b4*/ 	.word	0x00020f10


	//   ....[20]....
        /*00b8*/ 	.word	0x000210a0


	//   ....[21]....
        /*00bc*/ 	.word	0x00021260


	//   ....[22]....
        /*00c0*/ 	.word	0x00021320


	//----- nvinfo : EIATTR_MAX_THREADS
	.align		4
.L_1251:
        /*00c4*/ 	.byte	0x04, 0x05
        /*00c6*/ 	.short	(.L_1253 - .L_1252)
.L_1252:
        /*00c8*/ 	.word	0x00000080
        /*00cc*/ 	.word	0x00000001
        /*00d0*/ 	.word	0x00000001


	//----- nvinfo : EIATTR_CRS_STACK_SIZE
	.align		4
.L_1253:
        /*00d4*/ 	.byte	0x04, 0x1e
        /*00d6*/ 	.short	(.L_1255 - .L_1254)
.L_1254:
        /*00d8*/ 	.word	0x00000000


	//----- nvinfo : EIATTR_CBANK_PARAM_SIZE
	.align		4
.L_1255:
        /*00dc*/ 	.byte	0x03, 0x19
        /*00de*/ 	.short	0x0220


	//----- nvinfo : EIATTR_PARAM_CBANK
	.align		4
        /*00e0*/ 	.byte	0x04, 0x0a
        /*00e2*/ 	.short	(.L_1257 - .L_1256)
	.align		4
.L_1256:
        /*00e4*/ 	.word	index@(.nv.constant0._ZN2at6native18elementwise_kernelILi128ELi4EZNS0_15gpu_kernel_implIZZZNS0_16tanh_kernel_cudaERNS_18TensorIteratorBaseEENKUlvE_clEvENKUlvE_clEvEUlN3c107complexIdEEE_EEvS4_RKT_EUliE_EEviT1_)
        /*00e8*/ 	.short	0x0380
        /*00ea*/ 	.short	0x0220


	//----- nvinfo : EIATTR_SW_WAR
	.align		4
.L_1257:
        /*00ec*/ 	.byte	0x04, 0x36
        /*00ee*/ 	.short	(.L_1259 - .L_1258)
.L_1258:
        /*00f0*/ 	.word	0x00000008
.L_1259:


//--------------------- .nv.info._ZN2at6native27unrolled_elementwise_kernelIZZZNS0_16tanh_kernel_cudaERNS_18TensorIteratorBaseEENKUlvE_clEvENKUlvE_clEvEUlN3c107complexIdEEE_St5arrayIPcLm2EELi4E23TrivialOffsetCalculatorILi1EjESE_NS0_6memory12LoadWithCastILi1EEENSF_13StoreWithCastILi1EEEEEviT_T0_T2_T3_T4_T5_ --------------------------
	.section	.nv.info._ZN2at6native27unrolled_elementwise_kernelIZZZNS0_16tanh_kernel_cudaERNS_18TensorIteratorBaseEENKUlvE_clEvENKUlvE_clEvEUlN3c107complexIdEEE_St5arrayIPcLm2EELi4E23TrivialOffsetCalculatorILi1EjESE_NS0_6memory12LoadWithCastILi1EEENSF_13StoreWithCastILi1EEEEEviT_T0_T2_T3_T4_T5_,"",@"SHT_CUDA_INFO"
	.sectionflags	@""
	.align	4


	//----- nvinfo : EIATTR_CUDA_API_VERSION
	.align		4
        /*0000*/ 	.byte	0x04, 0x37
        /*0002*/ 	.short	(.L_1261 - .L_1260)
.L_1260:
        /*0004*/ 	.word	0x00000082


	//----- nvinfo : EIATTR_KPARAM_INFO
	.align		4
.L_1261:
        /*0008*/ 	.byte	0x04, 0x17
        /*000a*/ 	.short	(.L_1263 - .L_1262)
.L_1262:
        /*000c*/ 	.word	0x00000000
        /*0010*/ 	.short	0x0006
        /*0012*/ 	.short	0x0024
        /*0014*/ 	.byte	0x00, 0xf0, 0x21, 0x00


	//----- nvinfo : EIATTR_KPARAM_INFO
	.align		4
.L_1263:
        /*0018*/ 	.byte	0x04, 0x17
        /*001a*/ 	.short	(.L_1265 - .L_1264)
.L_1264:
        /*001c*/ 	.word	0x00000000
        /*0020*/ 	.short	0x0005
        /*0022*/ 	.short	0x001c
        /*0024*/ 	.byte	0x00, 0xf0, 0x21, 0x00


	//----- nvinfo : EIATTR_KPARAM_INFO
	.align		4
.L_1265:
        /*0028*/ 	.byte	0x04, 0x17
        /*002a*/ 	.short	(.L_1267 - .L_1266)
.L_1266:
        /*002c*/ 	.word	0x00000000
        /*0030*/ 	.short	0x0004
        /*0032*/ 	.short	0x0019
        /*0034*/ 	.byte	0x00, 0xf0, 0x05, 0x00


	//----- nvinfo : EIATTR_KPARAM_INFO
	.align		4
.L_1267:
        /*0038*/ 	.byte	0x04, 0x17
        /*003a*/ 	.short	(.L_1269 - .L_1268)
.L_1268:
        /*003c*/ 	.word	0x00000000
        /*0040*/ 	.short	0x0003
        /*0042*/ 	.short	0x0018
        /*0044*/ 	.byte	0x00, 0xf0, 0x05, 0x00


	//----- nvinfo : EIATTR_KPARAM_INFO
	.align		4
.L_1269:
        /*0048*/ 	.byte	0x04, 0x17
        /*004a*/ 	.short	(.L_1271 - .L_1270)
.L_1270:
        /*004c*/ 	.word	0x00000000
        /*0050*/ 	.short	0x0002
        /*0052*/ 	.short	0x0008
        /*0054*/ 	.byte	0x00, 0xf0, 0x41, 0x00


	//----- nvinfo : EIATTR_KPARAM_INFO
	.align		4
.L_1271:
        /*0058*/ 	.byte	0x04, 0x17
        /*005a*/ 	.short	(.L_1273 - .L_1272)
.L_1272:
        /*005c*/ 	.word	0x00000000
        /*0060*/ 	.short	0x0001
        /*0062*/ 	.short	0x0004
        /*0064*/ 	.byte	0x00, 0xf0, 0x05, 0x00


	//----- nvinfo : EIATTR_KPARAM_INFO
	.align		4
.L_1273:
        /*0068*/ 	.byte	0x04, 0x17
        /*006a*/ 	.short	(.L_1275 - .L_1274)
.L_1274:
        /*006c*/ 	.word	0x00000000
        /*0070*/ 	.short	0x0000
        /*0072*/ 	.short	0x0000
        /*0074*/ 	.byte	0x00, 0xf0, 0x11, 0x00


	//----- nvinfo : EIATTR_SPARSE_MMA_MASK
	.align		4
.L_1275:
        /*0078*/ 	.byte	0x03, 0x50
        /*007a*/ 	.short	0x0000


	//----- nvinfo : EIATTR_MAXREG_COUNT
	.align		4
        /*007c*/ 	.byte	0x03, 0x1b
        /*007e*/ 	.short	0x00ff


	//----- nvinfo : EIATTR_EXTERNS
	.align		4
        /*0080*/ 	.byte	0x04, 0x0f
        /*0082*/ 	.short	(.L_1277 - .L_1276)


	//   ....[0]....
	.align		4
.L_1276:
        /*0084*/ 	.word	index@(__assertfail)


	//----- nvinfo : EIATTR_MERCURY_ISA_VERSION
	.align		4
.L_1277:
        /*0088*/ 	.byte	0x03, 0x5f
        /*008a*/ 	.short	0x0101


	//----- nvinfo : EIATTR_VRC_CTA_INIT_COUNT
	.align		4
        /*008c*/ 	.byte	0x02, 0x4a
	.zero		1
	.zero		1


	//----- nvinfo : EIATTR_SYSCALL_OFFSETS
	.align		4
        /*0090*/ 	.byte	0x04, 0x46
        /*0092*/ 	.short	(.L_1279 - .L_1278)


	//   ....[0]....
.L_1278:
        /*0094*/ 	.word	0x00001060


	//   ....[1]....
        /*0098*/ 	.word	0x000022b0


	//   ....[2]....
        /*009c*/ 	.word	0x00003430


	//   ....[3]....
        /*00a0*/ 	.word	0x000044a0


	//   ....[4]....
        /*00a4*/ 	.word	0x000188a0


	//   ....[5]....
        /*00a8*/ 	.word	0x00019bc0


	//   ....[6]....
        /*00ac*/ 	.word	0x0001b100


	//   ....[7]....
        /*00b0*/ 	.word	0x0001c640


	//----- nvinfo : EIATTR_EXIT_INSTR_OFFSETS
	.align		4
.L_1279:
        /*00b4*/ 	.byte	0x04, 0x1c
        /*00b6*/ 	.short	(.L_1281 - .L_1280)


	//   ....[0]....
.L_1280:
        /*00b8*/ 	.word	0x0001b550


	//   ....[1]....
        /*00bc*/ 	.word	0x0001b690


	//   ....[2]....
        /*00c0*/ 	.word	0x0001b6d0


	//   ....[3]....
        /*00c4*/ 	.word	0x0001b760


	//   ....[4]....
        /*00c8*/ 	.word	0x0001b790


	//   ....[5]....
        /*00cc*/ 	.word	0x0001b7c0


	//   ....[6]....
        /*00d0*/ 	.word	0x0001b8d0


	//   ....[7]....
        /*00d4*/ 	.word	0x0001b990


	//   ....[8]....
        /*00d8*/ 	.word	0x0001bb50


	//   ....[9]....
        /*00dc*/ 	.word	0x0001bcc0


	//   ....[10]....
        /*00e0*/ 	.word	0x0001bce0


	//   ....[11]....
        /*00e4*/ 	.word	0x0001bdb0


	//   ....[12]....
        /*00e8*/ 	.word	0x0001bfa0


	//   ....[13]....
        /*00ec*/ 	.word	0x0001c190


	//   ....[14]....
        /*00f0*/ 	.word	0x0001c370


	//   ....[15]....
        /*00f4*/ 	.word	0x0001c3a0


	//   ....[16]....
        /*00f8*/ 	.word	0x0001c3d0


	//   ....[17]....
        /*00fc*/ 	.word	0x0001c4c0


	//   ....[18]....
        /*0100*/ 	.word	0x0001c4e0


	//   ....[19]....
        /*0104*/ 	.word	0x0001c650


	//   ....[20]....
        /*0108*/ 	.word	0x0001c7e0


	//   ....[21]....
        /*010c*/ 	.word	0x0001c9a0


	//   ....[22]....
        /*0110*/ 	.word	0x0001ca60


	//----- nvinfo : EIATTR_MAX_THREADS
	.align		4
.L_1281:
        /*0114*/ 	.byte	0x04, 0x05
        /*0116*/ 	.short	(.L_1283 - .L_1282)
.L_1282:
        /*0118*/ 	.word	0x00000080
        /*011c*/ 	.word	0x00000001
        /*0120*/ 	.word	0x00000001


	//----- nvinfo : EIATTR_CRS_STACK_SIZE
	.align		4
.L_1283:
        /*0124*/ 	.byte	0x04, 0x1e
        /*0126*/ 	.short	(.L_1285 - .L_1284)
.L_1284:
        /*0128*/ 	.word	0x00000000


	//----- nvinfo : EIATTR_CBANK_PARAM_SIZE
	.align		4
.L_1285:
        /*012c*/ 	.byte	0x03, 0x19
        /*012e*/ 	.short	0x002c


	//----- nvinfo : EIATTR_PARAM_CBANK
	.align		4
        /*0130*/ 	.byte	0x04, 0x0a
        /*0132*/ 	.short	(.L_1287 - .L_1286)
	.align		4
.L_1286:
        /*0134*/ 	.word	index@(.nv.constant0._ZN2at6native27unrolled_elementwise_kernelIZZZNS0_16tanh_kernel_cudaERNS_18TensorIteratorBaseEENKUlvE_clEvENKUlvE_clEvEUlN3c107complexIdEEE_St5arrayIPcLm2EELi4E23TrivialOffsetCalculatorILi1EjESE_NS0_6memory12LoadWithCastILi1EEENSF_13StoreWithCastILi1EEEEEviT_T0_T2_T3_T4_T5_)
        /*0138*/ 	.short	0x0380
        /*013a*/ 	.short	0x002c


	//----- nvinfo : EIATTR_SW_WAR
	.align		4
.L_1287:
        /*013c*/ 	.byte	0x04, 0x36
        /*013e*/ 	.short	(.L_1289 - .L_1288)
.L_1288:
        /*0140*/ 	.word	0x00000008
.L_1289:


//--------------------- .nv.info._ZN2at6native18elementwise_kernelILi128ELi2EZNS0_22gpu_kernel_impl_nocastIZZZNS0_16tanh_kernel_cudaERNS_18TensorIteratorBaseEENKUlvE_clEvENKUlvE_clEvEUlN3c107complexIdEEE_EEvS4_RKT_EUliE_EEviT1_ --------------------------
	.section	.nv.info._ZN2at6native18elementwise_kernelILi128ELi2EZNS0_22gpu_kernel_impl_nocastIZZZNS0_16tanh_kernel_cudaERNS_18TensorIteratorBaseEENKUlvE_clEvENKUlvE_clEvEUlN3c107complexIdEEE_EEvS4_RKT_EUliE_EEviT1_,"",@"SHT_CUDA_INFO"
	.sectionflags	@""
	.align	4


	//----- nvinfo : EIATTR_CUDA_API_VERSION
	.align		4
        /*0000*/ 	.byte	0x04, 0x37
        /*0002*/ 	.short	(.L_1291 - .L_1290)
.L_1290:
        /*0004*/ 	.word	0x00000082


	//----- nvinfo : EIATTR_KPARAM_INFO
	.align		4
.L_1291:
        /*0008*/ 	.byte	0x04, 0x17
        /*000a*/ 	.short	(.L_1293 - .L_1292)
.L_1292:
        /*000c*/ 	.word	0x00000000
        /*0010*/ 	.short	0x0001
        /*0012*/ 	.short	0x0008
        /*0014*/ 	.byte	0x00, 0xf0, 0x61, 0x08


	//----- nvinfo : EIATTR_KPARAM_INFO
	.align		4
.L_1293:
        /*0018*/ 	.byte	0x04, 0x17
        /*001a*/ 	.short	(.L_1295 - .L_1294)
.L_1294:
        /*001c*/ 	.word	0x00000000
        /*0020*/ 	.short	0x0000
        /*0022*/ 	.short	0x0000
        /*0024*/ 	.byte	0x00, 0xf0, 0x11, 0x00


	//----- nvinfo : EIATTR_SPARSE_MMA_MASK
	.align		4
.L_1295:
        /*0028*/ 	.byte	0x03, 0x50
        /*002a*/ 	.short	0x0000


	//----- nvinfo : EIATTR_MAXREG_COUNT
	.align		4
        /*002c*/ 	.byte	0x03, 0x1b
        /*002e*/ 	.short	0x0080


	//----- nvinfo : EIATTR_MERCURY_ISA_VERSION
	.align		4
        /*0030*/ 	.byte	0x03, 0x5f
        /*0032*/ 	.short	0x0101


	//----- nvinfo : EIATTR_VRC_CTA_INIT_COUNT
	.align		4
        /*0034*/ 	.byte	0x02, 0x4a
	.zero		1
	.zero		1


	//----- nvinfo : EIATTR_EXIT_INSTR_OFFSETS
	.align		4
        /*0038*/ 	.byte	0x04, 0x1c
        /*003a*/ 	.short	(.L_1297 - .L_1296)


	//   ....[0]....
.L_1296:
        /*003c*/ 	.word	0x000060a0


	//   ....[1]....
        /*0040*/ 	.word	0x0000bfc0


	//----- nvinfo : EIATTR_MAX_THREADS
	.align		4
.L_1297:
        /*0044*/ 	.byte	0x04, 0x05
        /*0046*/ 	.short	(.L_1299 - .L_1298)
.L_1298:
        /*0048*/ 	.word	0x00000080
        /*004c*/ 	.word	0x00000001
        /*0050*/ 	.word	0x00000001


	//----- nvinfo : EIATTR_CRS_STACK_SIZE
	.align		4
.L_1299:
        /*0054*/ 	.byte	0x04, 0x1e
        /*0056*/ 	.short	(.L_1301 - .L_1300)
.L_1300:
        /*0058*/ 	.word	0x00000000


	//----- nvinfo : EIATTR_CBANK_PARAM_SIZE
	.align		4
.L_1301:
        /*005c*/ 	.byte	0x03, 0x19
        /*005e*/ 	.short	0x0220


	//----- nvinfo : EIATTR_PARAM_CBANK
	.align		4
        /*0060*/ 	.byte	0x04, 0x0a
        /*0062*/ 	.short	(.L_1303 - .L_1302)
	.align		4
.L_1302:
        /*0064*/ 	.word	index@(.nv.constant0._ZN2at6native18elementwise_kernelILi128ELi2EZNS0_22gpu_kernel_impl_nocastIZZZNS0_16tanh_kernel_cudaERNS_18TensorIteratorBaseEENKUlvE_clEvENKUlvE_clEvEUlN3c107complexIdEEE_EEvS4_RKT_EUliE_EEviT1_)
        /*0068*/ 	.short	0x0380
        /*006a*/ 	.short	0x0220


	//----- nvinfo : EIATTR_SW_WAR
	.align		4
.L_1303:
        /*006c*/ 	.byte	0x04, 0x36
        /*006e*/ 	.short	(.L_1305 - .L_1304)
.L_1304:
        /*0070*/ 	.word	0x00000008
.L_1305:


//--------------------- .nv.info._ZN2at6native27unrolled_elementwise_kernelIZZZNS0_16tanh_kernel_cudaERNS_18TensorIteratorBaseEENKUlvE_clEvENKUlvE_clEvEUlN3c107complexIdEEE_St5arrayIPcLm2EELi4E23TrivialOffsetCalculatorILi1EjESE_NS0_6memory15LoadWithoutCastENSF_16StoreWithoutCastEEEviT_T0_T2_T3_T4_T5_ --------------------------
	.section	.nv.info._ZN2at6native27unrolled_elementwise_kernelIZZZNS0_16tanh_kernel_cudaERNS_18TensorIteratorBaseEENKUlvE_clEvENKUlvE_clEvEUlN3c107complexIdEEE_St5arrayIPcLm2EELi4E23TrivialOffsetCalculatorILi1EjESE_NS0_6memory15LoadWithoutCastENSF_16StoreWithoutCastEEEviT_T0_T2_T3_T4_T5_,"",@"SHT_CUDA_INFO"
	.sectionflags	@""
	.align	4


	//----- nvinfo : EIATTR_CUDA_API_VERSION
	.align		4
        /*0000*/ 	.byte	0x04, 0x37
        /*0002*/ 	.short	(.L_1307 - .L_1306)
.L_1306:
        /*0004*/ 	.word	0x00000082


	//----- nvinfo : EIATTR_KPARAM_INFO
	.align		4
.L_1307:
        /*0008*/ 	.byte	0x04, 0x17
        /*000a*/ 	.short	(.L_1309 - .L_1308)
.L_1308:
        /*000c*/ 	.word	0x00000000
        /*0010*/ 	.short	0x0006
        /*0012*/ 	.short	0x001b
        /*0014*/ 	.byte	0x00, 0xf0, 0x05, 0x00


	//----- nvinfo : EIATTR_KPARAM_INFO
	.align		4
.L_1309:
        /*0018*/ 	.byte	0x04, 0x17
        /*001a*/ 	.short	(.L_1311 - .L_1310)
.L_1310:
        /*001c*/ 	.word	0x00000000
        /*0020*/ 	.short	0x0005
        /*0022*/ 	.short	0x001a
        /*0024*/ 	.byte	0x00, 0xf0, 0x05, 0x00


	//----- nvinfo : EIATTR_KPARAM_INFO
	.align		4
.L_1311:
        /*0028*/ 	.byte	0x04, 0x17
        /*002a*/ 	.short	(.L_1313 - .L_1312)
.L_1312:
        /*002c*/ 	.word	0x00000000
        /*0030*/ 	.short	0x0004
        /*0032*/ 	.short	0x0019
        /*0034*/ 	.byte	0x00, 0xf0, 0x05, 0x00


	//----- nvinfo : EIATTR_KPARAM_INFO
	.align		4
.L_1313:
        /*0038*/ 	.byte	0x04, 0x17
        /*003a*/ 	.short	(.L_1315 - .L_1314)
.L_1314:
        /*003c*/ 	.word	0x00000000
        /*0040*/ 	.short	0x0003
        /*0042*/ 	.short	0x0018
        /*0044*/ 	.byte	0x00, 0xf0, 0x05, 0x00


	//----- nvinfo : EIATTR_KPARAM_INFO
	.align		4
.L_1315:
        /*0048*/ 	.byte	0x04, 0x17
        /*004a*/ 	.short	(.L_1317 - .L_1316)
.L_1316:
        /*004c*/ 	.word	0x00000000
        /*0050*/ 	.short	0x0002
        /*0052*/ 	.short	0x0008
        /*0054*/ 	.byte	0x00, 0xf0, 0x41, 0x00


	//----- nvinfo : EIATTR_KPARAM_INFO
	.align		4
.L_1317:
        /*0058*/ 	.byte	0x04, 0x17
        /*005a*/ 	.short	(.L_1319 - .L_1318)
.L_1318:
        /*005c*/ 	.word	0x00000000
        /*0060*/ 	.short	0x0001
        /*0062*/ 	.short	0x0004
        /*0064*/ 	.byte	0x00, 0xf0, 0x05, 0x00


	//----- nvinfo : EIATTR_KPARAM_INFO
	.align		4
.L_1319:
        /*0068*/ 	.byte	0x04, 0x17
        /*006a*/ 	.short	(.L_1321 - .L_1320)
.L_1320:
        /*006c*/ 	.word	0x00000000
        /*0070*/ 	.short	0x0000
        /*0072*/ 	.short	0x0000
        /*0074*/ 	.byte	0x00, 0xf0, 0x11, 0x00


	//----- nvinfo : EIATTR_SPARSE_MMA_MASK
	.align		4
.L_1321:
        /*0078*/ 	.byte	0x03, 0x50
        /*007a*/ 	.short	0x0000


	//----- nvinfo : EIATTR_MAXREG_COUNT
	.align		4
        /*007c*/ 	.byte	0x03, 0x1b
        /*007e*/ 	.short	0x00ff


	//----- nvinfo : EIATTR_MERCURY_ISA_VERSION
	.align		4
        /*0080*/ 	.byte	0x03, 0x5f
        /*0082*/ 	.short	0x0101


	//----- nvinfo : EIATTR_VRC_CTA_INIT_COUNT
	.align		4
        /*0084*/ 	.byte	0x02, 0x4a
	.zero		1
	.zero		1


	//----- nvinfo : EIATTR_EXIT_INSTR_OFFSETS
	.align		4
        /*0088*/ 	.byte	0x04, 0x1c
        /*008a*/ 	.short	(.L_1323 - .L_1322)


	//   ....[0]....
.L_1322:
        /*008c*/ 	.word	0x000132f0


	//   ....[1]....
        /*0090*/ 	.word	0x00013340


	//----- nvinfo : EIATTR_MAX_THREADS
	.align		4
.L_1323:
        /*0094*/ 	.byte	0x04, 0x05
        /*0096*/ 	.short	(.L_1325 - .L_1324)
.L_1324:
        /*0098*/ 	.word	0x00000080
        /*009c*/ 	.word	0x00000001
        /*00a0*/ 	.word	0x00000001


	//----- nvinfo : EIATTR_CRS_STACK_SIZE
	.align		4
.L_1325:
        /*00a4*/ 	.byte	0x04, 0x1e
        /*00a6*/ 	.short	(.L_1327 - .L_1326)
.L_1326:
        /*00a8*/ 	.word	0x00000000


	//----- nvinfo : EIATTR_CBANK_PARAM_SIZE
	.align		4
.L_1327:
        /*00ac*/ 	.byte	0x03, 0x19
        /*00ae*/ 	.short	0x001c


	//----- nvinfo : EIATTR_PARAM_CBANK
	.align		4
        /*00b0*/ 	.byte	0x04, 0x0a
        /*00b2*/ 	.short	(.L_1329 - .L_1328)
	.align		4
.L_1328:
        /*00b4*/ 	.word	index@(.nv.constant0._ZN2at6native27unrolled_elementwise_kernelIZZZNS0_16tanh_kernel_cudaERNS_18TensorIteratorBaseEENKUlvE_clEvENKUlvE_clEvEUlN3c107complexIdEEE_St5arrayIPcLm2EELi4E23TrivialOffsetCalculatorILi1EjESE_NS0_6memory15LoadWithoutCastENSF_16StoreWithoutCastEEEviT_T0_T2_T3_T4_T5_)
        /*00b8*/ 	.short	0x0380
        /*00ba*/ 	.short	0x001c


	//----- nvinfo : EIATTR_SW_WAR
	.align		4
.L_1329:
        /*00bc*/ 	.byte	0x04, 0x36
        /*00be*/ 	.short	(.L_1331 - .L_1330)
.L_1330:
        /*00c0*/ 	.word	0x00000008
.L_1331:


//--------------------- .nv.info._ZN2at6native29vectorized_elementwise_kernelILi2EZZZNS0_16tanh_kernel_cudaERNS_18TensorIteratorBaseEENKUlvE_clEvENKUlvE_clEvEUlN3c107complexIdEEE_St5arrayIPcLm2EEEEviT0_T1_ --------------------------
	.section	.nv.info._ZN2at6native29vectorized_elementwise_kernelILi2EZZZNS0_16tanh_kernel_cudaERNS_18TensorIteratorBaseEENKUlvE_clEvENKUlvE_clEvEUlN3c107complexIdEEE_St5arrayIPcLm2EEEEviT0_T1_,"",@"SHT_CUDA_INFO"
	.sectionflags	@""
	.align	4


	//----- nvinfo : EIATTR_CUDA_API_VERSION
	.align		4
        /*0000*/ 	.byte	0x04, 0x37
        /*0002*/ 	.short	(.L_1333 - .L_1332)
.L_1332:
        /*0004*/ 	.word	0x00000082


	//----- nvinfo : EIATTR_KPARAM_INFO
	.align		4
.L_1333:
        /*0008*/ 	.byte	0x04, 0x17
        /*000a*/ 	.short	(.L_1335 - .L_1334)
.L_1334:
        /*000c*/ 	.word	0x00000000
        /*0010*/ 	.short	0x0002
        /*0012*/ 	.short	0x0008
        /*0014*/ 	.byte	0x00, 0xf0, 0x41, 0x00


	//----- nvinfo : EIATTR_KPARAM_INFO
	.align		4
.L_1335:
        /*0018*/ 	.byte	0x04, 0x17
        /*001a*/ 	.short	(.L_1337 - .L_1336)
.L_1336:
        /*001c*/ 	.word	0x00000000
        /*0020*/ 	.short	0x0001
        /*0022*/ 	.short	0x0004
        /*0024*/ 	.byte	0x00, 0xf0, 0x05, 0x00


	//----- nvinfo : EIATTR_KPARAM_INFO
	.align		4
.L_1337:
        /*0028*/ 	.byte	0x04, 0x17
        /*002a*/ 	.short	(.L_1339 - .L_1338)
.L_1338:
        /*002c*/ 	.word	0x00000000
        /*0030*/ 	.short	0x0000
        /*0032*/ 	.short	0x0000
        /*0034*/ 	.byte	0x00, 0xf0, 0x11, 0x00


	//----- nvinfo : EIATTR_SPARSE_MMA_MASK
	.align		4
.L_1339:
        /*0038*/ 	.byte	0x03, 0x50
        /*003a*/ 	.short	0x0000


	//----- nvinfo : EIATTR_MAXREG_COUNT
	.align		4
        /*003c*/ 	.byte	0x03, 0x1b
        /*003e*/ 	.short	0x00ff


	//----- nvinfo : EIATTR_MERCURY_ISA_VERSION
	.align		4
        /*0040*/ 	.byte	0x03, 0x5f
        /*0042*/ 	.short	0x0101


	//----- nvinfo : EIATTR_VRC_CTA_INIT_COUNT
	.align		4
        /*0044*/ 	.byte	0x02, 0x4a
	.zero		1
	.zero		1


	//----- nvinfo : EIATTR_EXIT_INSTR_OFFSETS
	.align		4
        /*0048*/ 	.byte	0x04, 0x1c
        /*004a*/ 	.short	(.L_1341 - .L_1340)


	//   ....[0]....
.L_1340:
        /*004c*/ 	.word	0x00026a10


	//   ....[1]....
        /*0050*/ 	.word	0x00026a60


	//   ....[2]....
        /*0054*/ 	.word	0x0004ca60


	//----- nvinfo : EIATTR_MAX_THREADS
	.align		4
.L_1341:
        /*0058*/ 	.byte	0x04, 0x05
        /*005a*/ 	.short	(.L_1343 - .L_1342)
.L_1342:
        /*005c*/ 	.word	0x00000080
        /*0060*/ 	.word	0x00000001
        /*0064*/ 	.word	0x00000001


	//----- nvinfo : EIATTR_CRS_STACK_SIZE
	.align		4
.L_1343:
        /*0068*/ 	.byte	0x04, 0x1e
        /*006a*/ 	.short	(.L_1345 - .L_1344)
.L_1344:
        /*006c*/ 	.word	0x00000000


	//----- nvinfo : EIATTR_CBANK_PARAM_SIZE
	.align		4
.L_1345:
        /*0070*/ 	.byte	0x03, 0x19
        /*0072*/ 	.short	0x0018


	//----- nvinfo : EIATTR_PARAM_CBANK
	.align		4
        /*0074*/ 	.byte	0x04, 0x0a
        /*0076*/ 	.short	(.L_1347 - .L_1346)
	.align		4
.L_1346:
        /*0078*/ 	.word	index@(.nv.constant0._ZN2at6native29vectorized_elementwise_kernelILi2EZZZNS0_16tanh_kernel_cudaERNS_18TensorIteratorBaseEENKUlvE_clEvENKUlvE_clEvEUlN3c107complexIdEEE_St5arrayIPcLm2EEEEviT0_T1_)
        /*007c*/ 	.short	0x0380
        /*007e*/ 	.short	0x0018


	//----- nvinfo : EIATTR_SW_WAR
	.align		4
.L_1347:
        /*0080*/ 	.byte	0x04, 0x36
        /*0082*/ 	.short	(.L_1349 - .L_1348)
.L_1348:
        /*0084*/ 	.word	0x00000008
.L_1349:


//--------------------- .nv.info._ZN2at6native29vectorized_elementwise_kernelILi4EZZZNS0_16tanh_kernel_cudaERNS_18TensorIteratorBaseEENKUlvE_clEvENKUlvE_clEvEUlN3c107complexIdEEE_St5arrayIPcLm2EEEEviT0_T1_ --------------------------
	.section	.nv.info._ZN2at6native29vectorized_elementwise_kernelILi4EZZZNS0_16tanh_kernel_cudaERNS_18TensorIteratorBaseEENKUlvE_clEvENKUlvE_clEvEUlN3c107complexIdEEE_St5arrayIPcLm2EEEEviT0_T1_,"",@"SHT_CUDA_INFO"
	.sectionflags	@""
	.align	4


	//----- nvinfo : EIATTR_CUDA_API_VERSION
	.align		4
        /*0000*/ 	.byte	0x04, 0x37
        /*0002*/ 	.short	(.L_1351 - .L_1350)
.L_1350:
        /*0004*/ 	.word	0x00000082


	//----- nvinfo : EIATTR_KPARAM_INFO
	.align		4
.L_1351:
        /*0008*/ 	.byte	0x04, 0x17
        /*000a*/ 	.short	(.L_1353 - .L_1352)
.L_1352:
        /*000c*/ 	.word	0x00000000
        /*0010*/ 	.short	0x0002
        /*0012*/ 	.short	0x0008
        /*0014*/ 	.byte	0x00, 0xf0, 0x41, 0x00


	//----- nvinfo : EIATTR_KPARAM_INFO
	.align		4
.L_1353:
        /*0018*/ 	.byte	0x04, 0x17
        /*001a*/ 	.short	(.L_1355 - .L_1354)
.L_1354:
        /*001c*/ 	.word	0x00000000
        /*0020*/ 	.short	0x0001
        /*0022*/ 	.short	0x0004
        /*0024*/ 	.byte	0x00, 0xf0, 0x05, 0x00


	//----- nvinfo : EIATTR_KPARAM_INFO
	.align		4
.L_1355:
        /*0028*/ 	.byte	0x04, 0x17
        /*002a*/ 	.short	(.L_1357 - .L_1356)
.L_1356:
        /*002c*/ 	.word	0x00000000
        /*0030*/ 	.short	0x0000
        /*0032*/ 	.short	0x0000
        /*0034*/ 	.byte	0x00, 0xf0, 0x11, 0x00


	//----- nvinfo : EIATTR_SPARSE_MMA_MASK
	.align		4
.L_1357:
        /*0038*/ 	.byte	0x03, 0x50
        /*003a*/ 	.short	0x0000


	//----- nvinfo : EIATTR_MAXREG_COUNT
	.align		4
        /*003c*/ 	.byte	0x03, 0x1b
        /*003e*/ 	.short	0x00ff


	//----- nvinfo : EIATTR_MERCURY_ISA_VERSION
	.align		4
        /*0040*/ 	.byte	0x03, 0x5f
        /*0042*/ 	.short	0x0101


	//----- nvinfo : EIATTR_VRC_CTA_INIT_COUNT
	.align		4
        /*0044*/ 	.byte	0x02, 0x4a
	.zero		1
	.zero		1


	//----- nvinfo : EIATTR_EXIT_INSTR_OFFSETS
	.align		4
        /*0048*/ 	.byte	0x04, 0x1c
        /*004a*/ 	.short	(.L_1359 - .L_1358)


	//   ....[0]....
.L_1358:
        /*004c*/ 	.word	0x00026a10


	//   ....[1]....
        /*0050*/ 	.word	0x00026a60


	//   ....[2]....
        /*0054*/ 	.word	0x0004ca60


	//----- nvinfo : EIATTR_MAX_THREADS
	.align		4
.L_1359:
        /*0058*/ 	.byte	0x04, 0x05
        /*005a*/ 	.short	(.L_1361 - .L_1360)
.L_1360:
        /*005c*/ 	.word	0x00000080
        /*0060*/ 	.word	0x00000001
        /*0064*/ 	.word	0x00000001


	//----- nvinfo : EIATTR_CRS_STACK_SIZE
	.align		4
.L_1361:
        /*0068*/ 	.byte	0x04, 0x1e
        /*006a*/ 	.short	(.L_1363 - .L_1362)
.L_1362:
        /*006c*/ 	.word	0x00000000


	//----- nvinfo : EIATTR_CBANK_PARAM_SIZE
	.align		4
.L_1363:
        /*0070*/ 	.byte	0x03, 0x19
        /*0072*/ 	.short	0x0018


	//----- nvinfo : EIATTR_PARAM_CBANK
	.align		4
        /*0074*/ 	.byte	0x04, 0x0a
        /*0076*/ 	.short	(.L_1365 - .L_1364)
	.align		4
.L_1364:
        /*0078*/ 	.word	index@(.nv.constant0._ZN2at6native29vectorized_elementwise_kernelILi4EZZZNS0_16tanh_kernel_cudaERNS_18TensorIteratorBaseEENKUlvE_clEvENKUlvE_clEvEUlN3c107complexIdEEE_St5arrayIPcLm2EEEEviT0_T1_)
        /*007c*/ 	.short	0x0380
        /*007e*/ 	.short	0x0018


	//----- nvinfo : EIATTR_SW_WAR
	.align		4
.L_1365:
        /*0080*/ 	.byte	0x04, 0x36
        /*0082*/ 	.short	(.L_1367 - .L_1366)
.L_1366:
        /*0084*/ 	.word	0x00000008
.L_1367:


//--------------------- .nv.info._ZN2at6native29vectorized_elementwise_kernelILi8EZZZNS0_16tanh_kernel_cudaERNS_18TensorIteratorBaseEENKUlvE_clEvENKUlvE_clEvEUlN3c107complexIdEEE_St5arrayIPcLm2EEEEviT0_T1_ --------------------------
	.section	.nv.info._ZN2at6native29vectorized_elementwise_kernelILi8EZZZNS0_16tanh_kernel_cudaERNS_18TensorIteratorBaseEENKUlvE_clEvENKUlvE_clEvEUlN3c107complexIdEEE_St5arrayIPcLm2EEEEviT0_T1_,"",@"SHT_CUDA_INFO"
	.sectionflags	@""
	.align	4


	//----- nvinfo : EIATTR_CUDA_API_VERSION
	.align		4
        /*0000*/ 	.byte	0x04, 0x37
        /*0002*/ 	.short	(.L_1369 - .L_1368)
.L_1368:
        /*0004*/ 	.word	0x00000082


	//----- nvinfo : EIATTR_KPARAM_INFO
	.align		4
.L_1369:
        /*0008*/ 	.byte	0x04, 0x17
        /*000a*/ 	.short	(.L_1371 - .L_1370)
.L_1370:
        /*000c*/ 	.word	0x00000000
        /*0010*/ 	.short	0x0002
        /*0012*/ 	.short	0x0008
        /*0014*/ 	.byte	0x00, 0xf0, 0x41, 0x00


	//----- nvinfo : EIATTR_KPARAM_INFO
	.align		4
.L_1371:
        /*0018*/ 	.byte	0x04, 0x17
        /*001a*/ 	.short	(.L_1373 - .L_1372)
.L_1372:
        /*001c*/ 	.word	0x00000000
        /*0020*/ 	.short	0x0001
        /*0022*/ 	.short	0x0004
        /*0024*/ 	.byte	0x00, 0xf0, 0x05, 0x00


	//----- nvinfo : EIATTR_KPARAM_INFO
	.align		4
.L_1373:
        /*0028*/ 	.byte	0x04, 0x17
        /*002a*/ 	.short	(.L_1375 - .L_1374)
.L_1374:
        /*002c*/ 	.word	0x00000000
        /*0030*/ 	.short	0x0000
        /*0032*/ 	.short	0x0000
        /*0034*/ 	.byte	0x00, 0xf0, 0x11, 0x00


	//----- nvinfo : EIATTR_SPARSE_MMA_MASK
	.align		4
.L_1375:
        /*0038*/ 	.byte	0x03, 0x50
        /*003a*/ 	.short	0x0000


	//----- nvinfo : EIATTR_MAXREG_COUNT
	.align		4
        /*003c*/ 	.byte	0x03, 0x1b
        /*003e*/ 	.short	0x00ff


	//----- nvinfo : EIATTR_MERCURY_ISA_VERSION
	.align		4
        /*0040*/ 	.byte	0x03, 0x5f
        /*0042*/ 	.short	0x0101


	//----- nvinfo : EIATTR_VRC_CTA_INIT_COUNT
	.align		4
        /*0044*/ 	.byte	0x02, 0x4a
	.zero		1
	.zero		1


	//----- nvinfo : EIATTR_EXIT_INSTR_OFFSETS
	.align		4
        /*0048*/ 	.byte	0x04, 0x1c
        /*004a*/ 	.short	(.L_1377 - .L_1376)


	//   ....[0]....
.L_1376:
        /*004c*/ 	.word	0x00000010


	//----- nvinfo : EIATTR_MAX_THREADS
	.align		4
.L_1377:
        /*0050*/ 	.byte	0x04, 0x05
        /*0052*/ 	.short	(.L_1379 - .L_1378)
.L_1378:
        /*0054*/ 	.word	0x00000080
        /*0058*/ 	.word	0x00000001
        /*005c*/ 	.word	0x00000001


	//----- nvinfo : EIATTR_CBANK_PARAM_SIZE
	.align		4
.L_1379:
        /*0060*/ 	.byte	0x03, 0x19
        /*0062*/ 	.short	0x0018


	//----- nvinfo : EIATTR_PARAM_CBANK
	.align		4
        /*0064*/ 	.byte	0x04, 0x0a
        /*0066*/ 	.short	(.L_1381 - .L_1380)
	.align		4
.L_1380:
        /*0068*/ 	.word	index@(.nv.constant0._ZN2at6native29vectorized_elementwise_kernelILi8EZZZNS0_16tanh_kernel_cudaERNS_18TensorIteratorBaseEENKUlvE_clEvENKUlvE_clEvEUlN3c107complexIdEEE_St5arrayIPcLm2EEEEviT0_T1_)
        /*006c*/ 	.short	0x0380
        /*006e*/ 	.short	0x0018


	//----- nvinfo : EIATTR_SW_WAR
	.align		4
.L_1381:
        /*0070*/ 	.byte	0x04, 0x36
        /*0072*/ 	.short	(.L_1383 - .L_1382)
.L_1382:
        /*0074*/ 	.word	0x00000008
.L_1383:


//--------------------- .nv.callgraph             --------------------------
	.section	.nv.callgraph,"",@"SHT_CUDA_CALLGRAPH"
	.align	4
	.sectionentsize	8
	.align		4
        /*0000*/ 	.word	0x00000000
	.align		4
        /*0004*/ 	.word	0xffffffff
	.align		4
        /*0008*/ 	.word	index@(_ZN2at6native18elementwise_kernelILi128ELi4EZNS0_15gpu_kernel_implIZZZNS0_16tanh_kernel_cudaERNS_18TensorIteratorBaseEENKUlvE0_clEvENKUlvE2_clEvEUlN3c108BFloat16EE_EEvS4_RKT_EUliE_EEviT1_)
	.align		4
        /*000c*/ 	.word	index@(__assertfail)
	.align		4
        /*0010*/ 	.word	index@(_ZN2at6native27unrolled_elementwise_kernelIZZZNS0_16tanh_kernel_cudaERNS_18TensorIteratorBaseEENKUlvE0_clEvENKUlvE2_clEvEUlN3c108BFloat16EE_St5arrayIPcLm2EELi4E23TrivialOffsetCalculatorILi1EjESD_NS0_6memory12LoadWithCastILi1EEENSE_13StoreWithCastILi1EEEEEviT_T0_T2_T3_T4_T5_)
	.align		4
        /*0014*/ 	.word	index@(__assertfail)
	.align		4
        /*0018*/ 	.word	index@(_ZN2at6native18elementwise_kernelILi128ELi4EZNS0_15gpu_kernel_implIZZZNS0_16tanh_kernel_cudaERNS_18TensorIteratorBaseEENKUlvE0_clEvENKUlvE1_clEvEUlN3c104HalfEE_EEvS4_RKT_EUliE_EEviT1_)
	.align		4
        /*001c*/ 	.word	index@(__assertfail)
	.align		4
        /*0020*/ 	.word	index@(_ZN2at6native27unrolled_elementwise_kernelIZZZNS0_16tanh_kernel_cudaERNS_18TensorIteratorBaseEENKUlvE0_clEvENKUlvE1_clEvEUlN3c104HalfEE_St5arrayIPcLm2EELi4E23TrivialOffsetCalculatorILi1EjESD_NS0_6memory12LoadWithCastILi1EEENSE_13StoreWithCastILi1EEEEEviT_T0_T2_T3_T4_T5_)
	.align		4
        /*0024*/ 	.word	index@(__assertfail)
	.align		4
        /*0028*/ 	.word	index@(_ZN2at6native18elementwise_kernelILi128ELi4EZNS0_15gpu_kernel_implIZZZNS0_16tanh_kernel_cudaERNS_18TensorIteratorBaseEENKUlvE0_clEvENKUlvE0_clEvEUlfE_EEvS4_RKT_EUliE_EEviT1_)
	.align		4
        /*002c*/ 	.word	index@(__assertfail)
	.align		4
        /*0030*/ 	.word	index@(_ZN2at6native27unrolled_elementwise_kernelIZZZNS0_16tanh_kernel_cudaERNS_18TensorIteratorBaseEENKUlvE0_clEvENKUlvE0_clEvEUlfE_St5arrayIPcLm2EELi4E23TrivialOffsetCalculatorILi1EjESB_NS0_6memory12LoadWithCastILi1EEENSC_13StoreWithCastILi1EEEEEviT_T0_T2_T3_T4_T5_)
	.align		4
        /*0034*/ 	.word	index@(__assertfail)
	.align		4
        /*0038*/ 	.word	index@(_ZN2at6native18elementwise_kernelILi128ELi4EZNS0_15gpu_kernel_implIZZZNS0_16tanh_kernel_cudaERNS_18TensorIteratorBaseEENKUlvE0_clEvENKUlvE_clEvEUldE_EEvS4_RKT_EUliE_EEviT1_)
	.align		4
        /*003c*/ 	.word	index@(__assertfail)
	.align		4
        /*0040*/ 	.word	index@(_ZN2at6native27unrolled_elementwise_kernelIZZZNS0_16tanh_kernel_cudaERNS_18TensorIteratorBaseEENKUlvE0_clEvENKUlvE_clEvEUldE_St5arrayIPcLm2EELi4E23TrivialOffsetCalculatorILi1EjESB_NS0_6memory12LoadWithCastILi1EEENSC_13StoreWithCastILi1EEEEEviT_T0_T2_T3_T4_T5_)
	.align		4
        /*0044*/ 	.word	index@(__assertfail)
	.align		4
        /*0048*/ 	.word	index@(_ZN2at6native18elementwise_kernelILi128ELi4EZNS0_15gpu_kernel_implIZZZNS0_16tanh_kernel_cudaERNS_18TensorIteratorBaseEENKUlvE_clEvENKUlvE1_clEvEUlN3c107complexINS7_4HalfEEEE_EEvS4_RKT_EUliE_EEviT1_)
	.align		4
        /*004c*/ 	.word	index@(__assertfail)
	.align		4
        /*0050*/ 	.word	index@(_ZN2at6native27unrolled_elementwise_kernelIZZZNS0_16tanh_kernel_cudaERNS_18TensorIteratorBaseEENKUlvE_clEvENKUlvE1_clEvEUlN3c107complexINS6_4HalfEEEE_St5arrayIPcLm2EELi4E23TrivialOffsetCalculatorILi1EjESF_NS0_6memory12LoadWithCastILi1EEENSG_13StoreWithCastILi1EEEEEviT_T0_T2_T3_T4_T5_)
	.align		4
        /*0054*/ 	.word	index@(__assertfail)
	.align		4
        /*0058*/ 	.word	index@(_ZN2at6native18elementwise_kernelILi128ELi4EZNS0_15gpu_kernel_implIZZZNS0_16tanh_kernel_cudaERNS_18TensorIteratorBaseEENKUlvE_clEvENKUlvE0_clEvEUlN3c107complexIfEEE_EEvS4_RKT_EUliE_EEviT1_)
	.align		4
        /*005c*/ 	.word	index@(__assertfail)
	.align		4
        /*0060*/ 	.word	index@(_ZN2at6native27unrolled_elementwise_kernelIZZZNS0_16tanh_kernel_cudaERNS_18TensorIteratorBaseEENKUlvE_clEvENKUlvE0_clEvEUlN3c107complexIfEEE_St5arrayIPcLm2EELi4E23TrivialOffsetCalculatorILi1EjESE_NS0_6memory12LoadWithCastILi1EEENSF_13StoreWithCastILi1EEEEEviT_T0_T2_T3_T4_T5_)
	.align		4
        /*0064*/ 	.word	index@(__assertfail)
	.align		4
        /*0068*/ 	.word	index@(_ZN2at6native18elementwise_kernelILi128ELi4EZNS0_15gpu_kernel_implIZZZNS0_16tanh_kernel_cudaERNS_18TensorIteratorBaseEENKUlvE_clEvENKUlvE_clEvEUlN3c107complexIdEEE_EEvS4_RKT_EUliE_EEviT1_)
	.align		4
        /*006c*/ 	.word	index@(__assertfail)
	.align		4
        /*0070*/ 	.word	index@(_ZN2at6native27unrolled_elementwise_kernelIZZZNS0_16tanh_kernel_cudaERNS_18TensorIteratorBaseEENKUlvE_clEvENKUlvE_clEvEUlN3c107complexIdEEE_St5arrayIPcLm2EELi4E23TrivialOffsetCalculatorILi1EjESE_NS0_6memory12LoadWithCastILi1EEENSF_13StoreWithCastILi1EEEEEviT_T0_T2_T3_T4_T5_)
	.align		4
        /*0074*/ 	.word	index@(__assertfail)
	.align		4
        /*0078*/ 	.word	0x00000000
	.align		4
        /*007c*/ 	.word	0xfffffffe
	.align		4
        /*0080*/ 	.word	0x00000000
	.align		4
        /*0084*/ 	.word	0xfffffffd
	.align		4
        /*0088*/ 	.word	0x00000000
	.align		4
        /*008c*/ 	.word	0xfffffffc


//--------------------- .nv.constant4             --------------------------
	.section	.nv.constant4,"a",@progbits
	.align	8
	.align		8
.nv.constant4:
        /*0000*/ 	.dword	__assertfail
	.align		8
        /*0008*/ 	.dword	__unnamed_1
	.align		8
        /*0010*/ 	.dword	__unnamed_2
	.align		8
        /*0018*/ 	.dword	__unnamed_3
	.align		8
        /*0020*/ 	.dword	__unnamed_4
	.align		8
        /*0028*/ 	.dword	__unnamed_5
	.align		8
        /*0030*/ 	.dword	__unnamed_6
	.align		8
        /*0038*/ 	.dword	__unnamed_7
	.align		8
        /*0040*/ 	.dword	__unnamed_8
	.align		8
        /*0048*/ 	.dword	__unnamed_9
	.align		8
        /*0050*/ 	.dword	__unnamed_10
	.align		8
        /*0058*/ 	.dword	__unnamed_11
	.align		8
        /*0060*/ 	.dword	__unnamed_12
	.align		8
        /*0068*/ 	.dword	__unnamed_13
	.align		8
        /*0070*/ 	.dword	__unnamed_14
	.align		8
        /*0078*/ 	.dword	_ZN58_INTERNAL_c5cf20fd_27_UnaryGeometricTanhKernel_cu_5bec5f124cuda3std3__45__cpo5beginE
	.align		8
        /*0080*/ 	.dword	_ZN58_INTERNAL_c5cf20fd_27_UnaryGeometricTanhKernel_cu_5bec5f124cuda3std3__45__cpo3endE
	.align		8
        /*0088*/ 	.dword	_ZN58_INTERNAL_c5cf20fd_27_UnaryGeometricTanhKernel_cu_5bec5f124cuda3std3__45__cpo6cbeginE
	.align		8
        /*0090*/ 	.dword	_ZN58_INTERNAL_c5cf20fd_27_UnaryGeometricTanhKernel_cu_5bec5f124cuda3std3__45__cpo4cendE
	.align		8
        /*0098*/ 	.dword	_ZN58_INTERNAL_c5cf20fd_27_UnaryGeometricTanhKernel_cu_5bec5f124cuda3std3__45__cpo6rbeginE
	.align		8
        /*00a0*/ 	.dword	_ZN58_INTERNAL_c5cf20fd_27_UnaryGeometricTanhKernel_cu_5bec5f124cuda3std3__45__cpo4rendE
	.align		8
        /*00a8*/ 	.dword	_ZN58_INTERNAL_c5cf20fd_27_UnaryGeometricTanhKernel_cu_5bec5f124cuda3std3__45__cpo7crbeginE
	.align		8
        /*00b0*/ 	.dword	_ZN58_INTERNAL_c5cf20fd_27_UnaryGeometricTanhKernel_cu_5bec5f124cuda3std3__45__cpo5crendE
	.align		8
        /*00b8*/ 	.dword	_ZN58_INTERNAL_c5cf20fd_27_UnaryGeometricTanhKernel_cu_5bec5f124cuda3std3__460_GLOBAL__N__c5cf20fd_27_UnaryGeometricTanhKernel_cu_5bec5f126ignoreE
	.align		8
        /*00c0*/ 	.dword	_ZN58_INTERNAL_c5cf20fd_27_UnaryGeometricTanhKernel_cu_5bec5f124cuda3std3__419piecewise_constructE
	.align		8
        /*00c8*/ 	.dword	_ZN58_INTERNAL_c5cf20fd_27_UnaryGeometricTanhKernel_cu_5bec5f124cuda3std3__48in_placeE
	.align		8
        /*00d0*/ 	.dword	_ZN58_INTERNAL_c5cf20fd_27_UnaryGeometricTanhKernel_cu_5bec5f124cuda3std3__420unreachable_sentinelE
	.align		8
        /*00d8*/ 	.dword	_ZN58_INTERNAL_c5cf20fd_27_UnaryGeometricTanhKernel_cu_5bec5f124cuda3std6ranges3__45__cpo4swapE
	.align		8
        /*00e0*/ 	.dword	_ZN58_INTERNAL_c5cf20fd_27_UnaryGeometricTanhKernel_cu_5bec5f124cuda3std6ranges3__45__cpo9iter_moveE
	.align		8
        /*00e8*/ 	.dword	_ZN58_INTERNAL_c5cf20fd_27_UnaryGeometricTanhKernel_cu_5bec5f124cuda3std6ranges3__45__cpo5beginE
	.align		8
        /*00f0*/ 	.dword	_ZN58_INTERNAL_c5cf20fd_27_UnaryGeometricTanhKernel_cu_5bec5f124cuda3std6ranges3__45__cpo3endE
	.align		8
        /*00f8*/ 	.dword	_ZN58_INTERNAL_c5cf20fd_27_UnaryGeometricTanhKernel_cu_5bec5f124cuda3std6ranges3__45__cpo6cbeginE
	.align		8
        /*0100*/ 	.dword	_ZN58_INTERNAL_c5cf20fd_27_UnaryGeometricTanhKernel_cu_5bec5f124cuda3std6ranges3__45__cpo4cendE
	.align		8
        /*0108*/ 	.dword	_ZN58_INTERNAL_c5cf20fd_27_UnaryGeometricTanhKernel_cu_5bec5f124cuda3std6ranges3__45__cpo7advanceE
	.align		8
        /*0110*/ 	.dword	_ZN58_INTERNAL_c5cf20fd_27_UnaryGeometricTanhKernel_cu_5bec5f124cuda3std6ranges3__45__cpo9iter_swapE
	.align		8
        /*0118*/ 	.dword	_ZN58_INTERNAL_c5cf20fd_27_UnaryGeometricTanhKernel_cu_5bec5f124cuda3std6ranges3__45__cpo4nextE
	.align		8
        /*0120*/ 	.dword	_ZN58_INTERNAL_c5cf20fd_27_UnaryGeometricTanhKernel_cu_5bec5f124cuda3std6ranges3__45__cpo4prevE
	.align		8
        /*0128*/ 	.dword	_ZN58_INTERNAL_c5cf20fd_27_UnaryGeometricTanhKernel_cu_5bec5f124cuda3std6ranges3__45__cpo4dataE
	.align		8
        /*0130*/ 	.dword	_ZN58_INTERNAL_c5cf20fd_27_UnaryGeometricTanhKernel_cu_5bec5f124cuda3std6ranges3__45__cpo5cdataE
	.align		8
        /*0138*/ 	.dword	_ZN58_INTERNAL_c5cf20fd_27_UnaryGeometricTanhKernel_cu_5bec5f124cuda3std6ranges3__45__cpo4sizeE
	.align		8
        /*0140*/ 	.dword	_ZN58_INTERNAL_c5cf20fd_27_UnaryGeometricTanhKernel_cu_5bec5f124cuda3std6ranges3__45__cpo5ssizeE
	.align		8
        /*0148*/ 	.dword	_ZN58_INTERNAL_c5cf20fd_27_UnaryGeometricTanhKernel_cu_5bec5f124cuda3std6ranges3__45__cpo8distanceE
	.align		8
        /*0150*/ 	.dword	_ZN58_INTERNAL_c5cf20fd_27_UnaryGeometricTanhKernel_cu_5bec5f126thrust24THRUST_300001_SM_1030_NS6system6detail10sequential3seqE
	.align		8
        /*0158*/ 	.dword	$str$6
	.align		8
        /*0160*/ 	.dword	$str$7
	.align		8
        /*0168*/ 	.dword	__cudart_i2opi_d
	.align		8
        /*0170*/ 	.dword	__cudart_sin_cos_coeffs


//--------------------- .text._ZN2at6native18elementwise_kernelILi128ELi4EZNS0_15gpu_kernel_implIZZZNS0_16tanh_kernel_cudaERNS_18TensorIteratorBaseEENKUlvE0_clEvENKUlvE2_clEvEUlN3c108BFloat16EE_EEvS4_RKT_EUliE_EEviT1_ --------------------------
	.section	.text._ZN2at6native18elementwise_kernelILi128ELi4EZNS0_15gpu_kernel_implIZZZNS0_16tanh_kernel_cudaERNS_18TensorIteratorBaseEENKUlvE0_clEvENKUlvE2_clEvEUlN3c108BFloat16EE_EEvS4_RKT_EUliE_EEviT1_,"ax",@progbits
	.align	128
        .global         _ZN2at6native18elementwise_kernelILi128ELi4EZNS0_15gpu_kernel_implIZZZNS0_16tanh_kernel_cudaERNS_18TensorIteratorBaseEENKUlvE0_clEvENKUlvE2_clEvEUlN3c108BFloat16EE_EEvS4_RKT_EUliE_EEviT1_
        .type           _ZN2at6native18elementwise_kernelILi128ELi4EZNS0_15gpu_kernel_implIZZZNS0_16tanh_kernel_cudaERNS_18TensorIteratorBaseEENKUlvE0_clEvENKUlvE2_clEvEUlN3c108BFloat16EE_EEvS4_RKT_EUliE_EEviT1_,@function
        .size           _ZN2at6native18elementwise_kernelILi128ELi4EZNS0_15gpu_kernel_implIZZZNS0_16tanh_kernel_cudaERNS_18TensorIteratorBaseEENKUlvE0_clEvENKUlvE2_clEvEUlN3c108BFloat16EE_EEvS4_RKT_EUliE_EEviT1_,(.L_x_6220 - _ZN2at6native18elementwise_kernelILi128ELi4EZNS0_15gpu_kernel_implIZZZNS0_16tanh_kernel_cudaERNS_18TensorIteratorBaseEENKUlvE0_clEvENKUlvE2_clEvEUlN3c108BFloat16EE_EEvS4_RKT_EUliE_EEviT1_)
        .other          _ZN2at6native18elementwise_kernelILi128ELi4EZNS0_15gpu_kernel_implIZZZNS0_16tanh_kernel_cudaERNS_18TensorIteratorBaseEENKUlvE0_clEvENKUlvE2_clEvEUlN3c108BFloat16EE_EEvS4_RKT_EUliE_EEviT1_,@"STO_CUDA_ENTRY STV_DEFAULT"
_ZN2at6native18elementwise_kernelILi128ELi4EZNS0_15gpu_kernel_implIZZZNS0_16tanh_kernel_cudaERNS_18TensorIteratorBaseEENKUlvE0_clEvENKUlvE2_clEvEUlN3c108BFloat16EE_EEvS4_RKT_EUliE_EEviT1_:
.text._ZN2at6native18elementwise_kernelILi128ELi4EZNS0_15gpu_kernel_implIZZZNS0_16tanh_kernel_cudaERNS_18TensorIteratorBaseEENKUlvE0_clEvENKUlvE2_clEvEUlN3c108BFloat16EE_EEvS4_RKT_EUliE_EEviT1_:
[----:B------:R-:W0:Y:S01]  /*0000*/  LDC R1, c[0x0][0x37c] ;  /* 0x0000df00ff017b82 */ /* 0x000e220000000800 */
[----:B------:R-:W1:Y:S07]  /*0010*/  S2R R17, SR_TID.X ;  /* 0x0000000000117919 */ /* 0x000e6e0000002100 */
[----:B------:R-:W2:Y:S01]  /*0020*/  S2UR UR4, SR_CTAID.X ;  /* 0x00000000000479c3 */ /* 0x000ea20000002500 */
[----:B------:R-:W3:Y:S01]  /*0030*/  LDCU UR39, c[0x0][0x388] ;  /* 0x00007100ff2777ac */ /* 0x000ee20008000800 */
[----:B------:R-:W-:Y:S01]  /*0040*/  BSSY.RECONVERGENT B6, `(.L_x_0) ;  /* 0x0000330000067945 */ /* 0x000fe20003800200 */
[----:B------:R-:W4:Y:S01]  /*0050*/  LDCU UR5, c[0x0][0x380] ;  /* 0x00007000ff0577ac */ /* 0x000f220008000800 */
[----:B------:R-:W0:Y:S01]  /*0060*/  LDCU.64 UR36, c[0x0][0x358] ;  /* 0x00006b00ff2477ac */ /* 0x000e220008000a00 */
[----:B------:R-:W0:Y:S01]  /*0070*/  LDCU.U8 UR41, c[0x0][0x592] ;  /* 0x0000b240ff2977ac */ /* 0x000e220008000000 */
[----:B------:R-:W0:Y:S01]  /*0080*/  LDCU.U8 UR42, c[0x0][0x591] ;  /* 0x0000b220ff2a77ac */ /* 0x000e220008000000 */
[----:B---3--:R-:W-:-:S02]  /*0090*/  UIADD3 UR40, UPT, UPT, UR39, -0x1, URZ ;  /* 0xffffffff27287890 */ /* 0x008fc4000fffe0ff */
[----:B--2---:R-:W-:Y:S02]  /*00a0*/  USHF.L.U32 UR4, UR4, 0x9, URZ ;  /* 0x0000000904047899 */ /* 0x004fe400080006ff */
[----:B------:R-:W-:-:S04]  /*00b0*/  UISETP.LT.U32.AND UP0, UPT, UR40, 0x18, UPT ;  /* 0x000000182800788c */ /* 0x000fc8000bf01070 */
[----:B------:R-:W-:Y:S01]  /*00c0*/  USEL UR38, UR40, 0x18, UP0 ;  /* 0x0000001828267887 */ /* 0x000fe20008000000 */
[----:B-1----:R-:W-:-:S03]  /*00d0*/  LOP3.LUT R17, R17, UR4, RZ, 0xfc, !PT ;  /* 0x0000000411117c12 */ /* 0x002fc6000f8efcff */
[----:B------:R-:W-:Y:S01]  /*00e0*/  UIADD3 UR38, UPT, UPT, UR38, 0x1, URZ ;  /* 0x0000000126267890 */ /* 0x000fe2000fffe0ff */
[----:B----4-:R-:W-:-:S13]  /*00f0*/  ISETP.GE.AND P0, PT, R17, UR5, PT ;  /* 0x0000000511007c0c */ /* 0x010fda000bf06270 */
[----:B0-----:R-:W-:Y:S05]  /*0100*/  @P0 BRA `(.L_x_1) ;  /* 0x00000030008c0947 */ /* 0x001fea0003800000 */
[----:B------:R-:W-:Y:S01]  /*0110*/  UISETP.NE.AND UP0, UPT, UR39, URZ, UPT ;  /* 0x000000ff2700728c */ /* 0x000fe2000bf05270 */
[----:B------:R-:W-:Y:S02]  /*0120*/  IMAD.MOV.U32 R0, RZ, RZ, RZ ;  /* 0x000000ffff007224 */ /* 0x000fe400078e00ff */
[----:B------:R-:W-:-:S06]  /*0130*/  IMAD.MOV.U32 R16, RZ, RZ, RZ ;  /* 0x000000ffff107224 */ /* 0x000fcc00078e00ff */
[----:B------:R-:W-:Y:S05]  /*0140*/  BRA.U !UP0, `(.L_x_2) ;  /* 0x0000001108a87547 */ /* 0x000fea000b800000 */
[----:B------:R-:W0:Y:S01]  /*0150*/  LDCU.64 UR4, c[0x0][0x390] ;  /* 0x00007200ff0477ac */ /* 0x000e220008000a00 */
[----:B------:R-:W-:Y:S01]  /*0160*/  IMAD.MOV.U32 R16, RZ, RZ, RZ ;  /* 0x000000ffff107224 */ /* 0x000fe200078e00ff */
[----:B------:R-:W1:Y:S01]  /*0170*/  LDCU UR6, c[0x0][0x38c] ;  /* 0x00007180ff0677ac */ /* 0x000e620008000800 */
[----:B------:R-:W2:Y:S01]  /*0180*/  LDCU.64 UR8, c[0x0][0x4b8] ;  /* 0x00009700ff0877ac */ /* 0x000ea20008000a00 */
[----:B------:R-:W-:Y:S01]  /*0190*/  UISETP.NE.AND UP0, UPT, UR40, URZ, UPT ;  /* 0x000000ff2800728c */ /* 0x000fe2000bf05270 */
[----:B0-----:R-:W-:-:S05]  /*01a0*/  IMAD.HI.U32 R2, R17, UR4, R16 ;  /* 0x0000000411027c27 */ /* 0x001fca000f8e0010 */
[----:B------:R-:W-:-:S04]  /*01b0*/  SHF.R.U32.HI R3, RZ, UR5, R2 ;  /* 0x00000005ff037c19 */ /* 0x000fc80008011602 */
[----:B------:R-:W-:-:S05]  /*01c0*/  IADD3 R0, PT, PT, -R3, RZ, RZ ;  /* 0x000000ff03007210 */ /* 0x000fca0007ffe1ff */
[----:B-1----:R-:W-:-:S04]  /*01d0*/  IMAD R0, R0, UR6, R17 ;  /* 0x0000000600007c24 */ /* 0x002fc8000f8e0211 */
[C---:B--2---:R-:W-:Y:S02]  /*01e0*/  IMAD R16, R0.reuse, UR8, RZ ;  /* 0x0000000800107c24 */ /* 0x044fe4000f8e02ff */
[----:B------:R-:W-:Y:S01]  /*01f0*/  IMAD R0, R0, UR9, RZ ;  /* 0x0000000900007c24 */ /* 0x000fe2000f8e02ff */
[----:B------:R-:W-:Y:S06]  /*0200*/  BRA.U !UP0, `(.L_x_2) ;  /* 0x0000001108787547 */ /* 0x000fec000b800000 */
[----:B------:R-:W0:Y:S01]  /*0210*/  LDCU.64 UR6, c[0x0][0x398] ;  /* 0x00007300ff0677ac */ /* 0x000e220008000a00 */
[----:B------:R-:W-:Y:S01]  /*0220*/  IMAD.MOV.U32 R2, RZ, RZ, RZ ;  /* 0x000000ffff027224 */ /* 0x000fe200078e00ff */
[----:B------:R-:W1:Y:S01]  /*0230*/  LDCU UR4, c[0x0][0x3a0] ;  /* 0x00007400ff0477ac */ /* 0x000e620008000800 */
[----:B------:R-:W2:Y:S01]  /*0240*/  LDCU.64 UR8, c[0x0][0x4c0] ;  /* 0x00009800ff0877ac */ /* 0x000ea20008000a00 */
[----:B------:R-:W-:Y:S01]  /*0250*/  UISETP.NE.AND UP0, UPT, UR38, 0x2, UPT ;  /* 0x000000022600788c */ /* 0x000fe2000bf05270 */
[----:B0-----:R-:W-:-:S05]  /*0260*/  IMAD.HI.U32 R4, R3, UR7, R2 ;  /* 0x0000000703047c27 */ /* 0x001fca000f8e0002 */
[----:B-1----:R-:W-:-:S05]  /*0270*/  SHF.R.U32.HI R5, RZ, UR4, R4 ;  /* 0x00000004ff057c19 */ /* 0x002fca0008011604 */
[----:B------:R-:W-:-:S04]  /*0280*/  IMAD.MOV R2, RZ, RZ, -R5 ;  /* 0x000000ffff027224 */ /* 0x000fc800078e0a05 */
[----:B------:R-:W-:-:S04]  /*0290*/  IMAD R3, R2, UR6, R3 ;  /* 0x0000000602037c24 */ /* 0x000fc8000f8e0203 */
[C---:B--2---:R-:W-:Y:S02]  /*02a0*/  IMAD R16, R3.reuse, UR8, R16 ;  /* 0x0000000803107c24 */ /* 0x044fe4000f8e0210 */
[----:B------:R-:W-:Y:S01]  /*02b0*/  IMAD R0, R3, UR9, R0 ;  /* 0x0000000903007c24 */ /* 0x000fe2000f8e0200 */
[----:B------:R-:W-:Y:S06]  /*02c0*/  BRA.U !UP0, `(.L_x_2) ;  /* 0x0000001108487547 */ /* 0x000fec000b800000 */
[----:B------:R-:W0:Y:S01]  /*02d0*/  LDCU.64 UR4, c[0x0][0x3a8] ;  /* 0x00007500ff0477ac */ /* 0x000e220008000a00 */
[----:B------:R-:W-:Y:S01]  /*02e0*/  IMAD.MOV.U32 R4, RZ, RZ, RZ ;  /* 0x000000ffff047224 */ /* 0x000fe200078e00ff */
[----:B------:R-:W1:Y:S01]  /*02f0*/  LDCU UR6, c[0x0][0x3a4] ;  /* 0x00007480ff0677ac */ /* 0x000e620008000800 */
[----:B------:R-:W2:Y:S01]  /*0300*/  LDCU.64 UR8, c[0x0][0x4c8] ;  /* 0x00009900ff0877ac */ /* 0x000ea20008000a00 */
[----:B------:R-:W-:Y:S01]  /*0310*/  UISETP.NE.AND UP0, UPT, UR38, 0x3, UPT ;  /* 0x000000032600788c */ /* 0x000fe2000bf05270 */
[----:B0-----:R-:W-:-:S05]  /*0320*/  IMAD.HI.U32 R2, R5, UR4, R4 ;  /* 0x0000000405027c27 */ /* 0x001fca000f8e0004 */
[----:B------:R-:W-:-:S04]  /*0330*/  SHF.R.U32.HI R3, RZ, UR5, R2 ;  /* 0x00000005ff037c19 */ /* 0x000fc80008011602 */
[----:B------:R-:W-:-:S05]  /*0340*/  IADD3 R4, PT, PT, -R3, RZ, RZ ;  /* 0x000000ff03047210 */ /* 0x000fca0007ffe1ff */
[----:B-1----:R-:W-:-:S04]  /*0350*/  IMAD R5, R4, UR6, R5 ;  /* 0x0000000604057c24 */ /* 0x002fc8000f8e0205 */
        /* <DEDUP_REMOVED lines=258> */
[----:B------:R-:W2:Y:S02]  /*1380*/  LDCU.64 UR8, c[0x0][0x578] ;  /* 0x0000af00ff0877ac */ /* 0x000ea40008000a00 */
[----:B0-----:R-:W-:-:S05]  /*1390*/  IMAD.HI.U32 R2, R5, UR4, R4 ;  /* 0x0000000405027c27 */ /* 0x001fca000f8e0004 */
[----:B------:R-:W-:-:S04]  /*13a0*/  SHF.R.U32.HI R2, RZ, UR5, R2 ;  /* 0x00000005ff027c19 */ /* 0x000fc80008011602 */
[----:B------:R-:W-:-:S05]  /*13b0*/  IADD3 R3, PT, PT, -R2, RZ, RZ ;  /* 0x000000ff02037210 */ /* 0x000fca0007ffe1ff */
[----:B-1----:R-:W-:-:S04]  /*13c0*/  IMAD R5, R3, UR6, R5 ;  /* 0x0000000603057c24 */ /* 0x002fc8000f8e0205 */
[C---:B--2---:R-:W-:Y:S02]  /*13d0*/  IMAD R16, R5.reuse, UR8, R16 ;  /* 0x0000000805107c24 */ /* 0x044fe4000f8e0210 */
[----:B------:R-:W-:-:S07]  /*13e0*/  IMAD R0, R5, UR9, R0 ;  /* 0x0000000905007c24 */ /* 0x000fce000f8e0200 */
.L_x_2:
[----:B------:R-:W0:Y:S01]  /*13f0*/  LDCU.64 UR6, c[0x0][0x588] ;  /* 0x0000b100ff0677ac */ /* 0x000e220008000a00 */
[----:B------:R-:W-:-:S04]  /*1400*/  UPRMT UR4, UR41, 0x9910, URZ ;  /* 0x0000991029047896 */ /* 0x000fc800080000ff */
[----:B------:R-:W-:Y:S01]  /*1410*/  UISETP.GT.AND UP0, UPT, UR4, 0x9, UPT ;  /* 0x000000090400788c */ /* 0x000fe2000bf04270 */
[----:B0-----:R-:W-:-:S05]  /*1420*/  IADD3 R2, P0, PT, R0, UR6, RZ ;  /* 0x0000000600027c10 */ /* 0x001fca000ff1e0ff */
[----:B------:R-:W-:-:S03]  /*1430*/  IMAD.X R3, RZ, RZ, UR7, P0 ;  /* 0x00000007ff037e24 */ /* 0x000fc600080e06ff */
[----:B------:R-:W-:Y:S05]  /*1440*/  BRA.U UP0, `(.L_x_3) ;  /* 0x0000000500207547 */ /* 0x000fea000b800000 */
[----:B------:R-:W-:-:S09]  /*1450*/  UISETP.GT.AND UP0, UPT, UR4, 0x4, UPT ;  /* 0x000000040400788c */ /* 0x000fd2000bf04270 */
[----:B------:R-:W-:Y:S05]  /*1460*/  BRA.U UP0, `(.L_x_4) ;  /* 0x0000000100807547 */ /* 0x000fea000b800000 */
[----:B------:R-:W-:-:S09]  /*1470*/  UISETP.GT.AND UP0, UPT, UR4, 0x1, UPT ;  /* 0x000000010400788c */ /* 0x000fd2000bf04270 */
[----:B------:R-:W-:Y:S05]  /*1480*/  BRA.U UP0, `(.L_x_5) ;  /* 0x0000000100307547 */ /* 0x000fea000b800000 */
[----:B------:R-:W-:-:S09]  /*1490*/  UISETP.NE.AND UP0, UPT, UR41, URZ, UPT ;  /* 0x000000ff2900728c */ /* 0x000fd2000bf05270 */
[----:B------:R-:W-:Y:S05]  /*14a0*/  BRA.U !UP0, `(.L_x_6) ;  /* 0x0000000108187547 */ /* 0x000fea000b800000 */
[----:B------:R-:W-:-:S09]  /*14b0*/  UISETP.NE.AND UP0, UPT, UR4, 0x1, UPT ;  /* 0x000000010400788c */ /* 0x000fd2000bf05270 */
[----:B------:R-:W-:Y:S05]  /*14c0*/  BRA.U UP0, `(.L_x_7) ;  /* 0x0000000d00347547 */ /* 0x000fea000b800000 */
[----:B------:R-:W2:Y:S02]  /*14d0*/  LDG.E.S8 R2, desc[UR36][R2.64] ;  /* 0x0000002402027981 */ /* 0x000ea4000c1e1300 */
[----:B--2---:R-:W0:Y:S02]  /*14e0*/  I2F.S16 R0, R2 ;  /* 0x0000000200007306 */ /* 0x004e240000101400 */
[----:B0-----:R-:W-:Y:S01]  /*14f0*/  F2FP.BF16.F32.PACK_AB R0, RZ, R0 ;  /* 0x00000000ff00723e */ /* 0x001fe200000010ff */
[----:B------:R-:W-:Y:S06]  /*1500*/  BRA `(.L_x_8) ;  /* 0x0000000c00b47947 */ /* 0x000fec0003800000 */
.L_x_6:
[----:B------:R-:W2:Y:S02]  /*1510*/  LDG.E.U8 R2, desc[UR36][R2.64] ;  /* 0x0000002402027981 */ /* 0x000ea4000c1e1100 */
[----:B--2---:R-:W-:-:S04]  /*1520*/  I2FP.F32.U32 R0, R2 ;  /* 0x0000000200007245 */ /* 0x004fc80000201000 */
[----:B------:R-:W-:Y:S01]  /*1530*/  F2FP.BF16.F32.PACK_AB R0, RZ, R0 ;  /* 0x00000000ff00723e */ /* 0x000fe200000010ff */
[----:B------:R-:W-:Y:S06]  /*1540*/  BRA `(.L_x_8) ;  /* 0x0000000c00a47947 */ /* 0x000fec0003800000 */
.L_x_5:
[----:B------:R-:W-:-:S09]  /*1550*/  UISETP.NE.AND UP0, UPT, UR4, 0x2, UPT ;  /* 0x000000020400788c */ /* 0x000fd2000bf05270 */
[----:B------:R-:W-:Y:S05]  /*1560*/  BRA.U !UP0, `(.L_x_9) ;  /* 0x0000000108307547 */ /* 0x000fea000b800000 */
[----:B------:R-:W-:-:S09]  /*1570*/  UISETP.NE.AND UP0, UPT, UR4, 0x3, UPT ;  /* 0x000000030400788c */ /* 0x000fd2000bf05270 */
[----:B------:R-:W-:Y:S05]  /*1580*/  BRA.U !UP0, `(.L_x_10) ;  /* 0x0000000108187547 */ /* 0x000fea000b800000 */
[----:B------:R-:W-:-:S09]  /*1590*/  UISETP.NE.AND UP0, UPT, UR4, 0x4, UPT ;  /* 0x000000040400788c */ /* 0x000fd2000bf05270 */
[----:B------:R-:W-:Y:S05]  /*15a0*/  BRA.U UP0, `(.L_x_7) ;  /* 0x0000000900fc7547 */ /* 0x000fea000b800000 */
[----:B------:R-:W2:Y:S02]  /*15b0*/  LDG.E.64 R2, desc[UR36][R2.64] ;  /* 0x0000002402027981 */ /* 0x000ea4000c1e1b00 */
[----:B--2---:R-:W0:Y:S02]  /*15c0*/  I2F.S64 R0, R2 ;  /* 0x0000000200007312 */ /* 0x004e240000301400 */
[----:B0-----:R-:W-:Y:S01]  /*15d0*/  F2FP.BF16.F32.PACK_AB R0, RZ, R0 ;  /* 0x00000000ff00723e */ /* 0x001fe200000010ff */
[----:B------:R-:W-:Y:S06]  /*15e0*/  BRA `(.L_x_8) ;  /* 0x0000000c007c7947 */ /* 0x000fec0003800000 */
.L_x_10:
[----:B------:R-:W2:Y:S02]  /*15f0*/  LDG.E R2, desc[UR36][R2.64] ;  /* 0x0000002402027981 */ /* 0x000ea4000c1e1900 */
[----:B--2---:R-:W-:-:S04]  /*1600*/  I2FP.F32.S32 R0, R2 ;  /* 0x0000000200007245 */ /* 0x004fc80000201400 */
[----:B------:R-:W-:Y:S01]  /*1610*/  F2FP.BF16.F32.PACK_AB R0, RZ, R0 ;  /* 0x00000000ff00723e */ /* 0x000fe200000010ff */
[----:B------:R-:W-:Y:S06]  /*1620*/  BRA `(.L_x_8) ;  /* 0x0000000c006c7947 */ /* 0x000fec0003800000 */
.L_x_9:
[----:B------:R-:W2:Y:S02]  /*1630*/  LDG.E.U16 R2, desc[UR36][R2.64] ;  /* 0x0000002402027981 */ /* 0x000ea4000c1e1500 */
[----:B--2---:R-:W0:Y:S02]  /*1640*/  I2F.S16 R0, R2 ;  /* 0x0000000200007306 */ /* 0x004e240000101400 */
[----:B0-----:R-:W-:Y:S01]  /*1650*/  F2FP.BF16.F32.PACK_AB R0, RZ, R0 ;  /* 0x00000000ff00723e */ /* 0x001fe200000010ff */
[----:B------:R-:W-:Y:S06]  /*1660*/  BRA `(.L_x_8) ;  /* 0x0000000c005c7947 */ /* 0x000fec0003800000 */
.L_x_4:
[----:B------:R-:W-:-:S09]  /*1670*/  UISETP.GT.AND UP0, UPT, UR4, 0x6, UPT ;  /* 0x000000060400788c */ /* 0x000fd2000bf04270 */
[----:B------:R-:W-:Y:S05]  /*1680*/  BRA.U UP0, `(.L_x_11) ;  /* 0x00000001002c7547 */ /* 0x000fea000b800000 */
[----:B------:R-:W-:-:S09]  /*1690*/  UISETP.NE.AND UP0, UPT, UR4, 0x5, UPT ;  /* 0x000000050400788c */ /* 0x000fd2000bf05270 */
[----:B------:R-:W-:Y:S05]  /*16a0*/  BRA.U !UP0, `(.L_x_12) ;  /* 0x0000000108147547 */ /* 0x000fea000b800000 */
[----:B------:R-:W-:-:S09]  /*16b0*/  UISETP.NE.AND UP0, UPT, UR4, 0x6, UPT ;  /* 0x000000060400788c */ /* 0x000fd2000bf05270 */
[----:B------:R-:W-:Y:S05]  /*16c0*/  BRA.U UP0, `(.L_x_7) ;  /* 0x0000000900b47547 */ /* 0x000fea000b800000 */
[----:B------:R-:W2:Y:S02]  /*16d0*/  LDG.E R2, desc[UR36][R2.64] ;  /* 0x0000002402027981 */ /* 0x000ea4000c1e1900 */
[----:B--2---:R-:W-:Y:S01]  /*16e0*/  F2FP.BF16.F32.PACK_AB R0, RZ, R2 ;  /* 0x00000002ff00723e */ /* 0x004fe200000010ff */
[----:B------:R-:W-:Y:S06]  /*16f0*/  BRA `(.L_x_8) ;  /* 0x0000000c00387947 */ /* 0x000fec0003800000 */
.L_x_12:
[----:B------:R-:W2:Y:S02]  /*1700*/  LDG.E.U16 R0, desc[UR36][R2.64] ;  /* 0x0000002402007981 */ /* 0x000ea4000c1e1500 */
[----:B--2---:R-:W-:-:S05]  /*1710*/  HADD2.F32 R0, -RZ, R0.H0_H0 ;  /* 0x20000000ff007230 */ /* 0x004fca0000004100 */
[----:B------:R-:W-:Y:S01]  /*1720*/  F2FP.BF16.F32.PACK_AB R0, RZ, R0 ;  /* 0x00000000ff00723e */ /* 0x000fe200000010ff */
[----:B------:R-:W-:Y:S06]  /*1730*/  BRA `(.L_x_8) ;  /* 0x0000000c00287947 */ /* 0x000fec0003800000 */
.L_x_11:
[----:B------:R-:W-:-:S09]  /*1740*/  UISETP.NE.AND UP0, UPT, UR4, 0x7, UPT ;  /* 0x000000070400788c */ /* 0x000fd2000bf05270 */
[----:B------:R-:W-:Y:S05]  /*1750*/  BRA.U !UP0, `(.L_x_13) ;  /* 0x00000001082c7547 */ /* 0x000fea000b800000 */
[----:B------:R-:W-:-:S09]  /*1760*/  UISETP.NE.AND UP0, UPT, UR4, 0x8, UPT ;  /* 0x000000080400788c */ /* 0x000fd2000bf05270 */
[----:B------:R-:W-:Y:S05]  /*1770*/  BRA.U !UP0, `(.L_x_14) ;  /* 0x0000000108147547 */ /* 0x000fea000b800000 */
[----:B------:R-:W-:-:S09]  /*1780*/  UISETP.NE.AND UP0, UPT, UR4, 0x9, UPT ;  /* 0x000000090400788c */ /* 0x000fd2000bf05270 */
[----:B------:R-:W-:Y:S05]  /*1790*/  BRA.U UP0, `(.L_x_7) ;  /* 0x0000000900807547 */ /* 0x000fea000b800000 */
[----:B------:R-:W2:Y:S02]  /*17a0*/  LDG.E R2, desc[UR36][R2.64] ;  /* 0x0000002402027981 */ /* 0x000ea4000c1e1900 */
[----:B--2---:R-:W-:Y:S01]  /*17b0*/  F2FP.BF16.F32.PACK_AB R0, RZ, R2 ;  /* 0x00000002ff00723e */ /* 0x004fe200000010ff */
[----:B------:R-:W-:Y:S06]  /*17c0*/  BRA `(.L_x_8) ;  /* 0x0000000c00047947 */ /* 0x000fec0003800000 */
.L_x_14:
[----:B------:R-:W2:Y:S02]  /*17d0*/  LDG.E.U16 R2, desc[UR36][R2.64] ;  /* 0x0000002402027981 */ /* 0x000ea4000c1e1500 */
[----:B--2---:R-:W-:-:S05]  /*17e0*/  HADD2.F32 R0, -RZ, R2.H0_H0 ;  /* 0x20000002ff007230 */ /* 0x004fca0000004100 */
[----:B------:R-:W-:Y:S01]  /*17f0*/  F2FP.BF16.F32.PACK_AB R0, RZ, R0 ;  /* 0x00000000ff00723e */ /* 0x000fe200000010ff */
[----:B------:R-:W-:Y:S06]  /*1800*/  BRA `(.L_x_8) ;  /* 0x0000000800f47947 */ /* 0x000fec0003800000 */
.L_x_13:
[----:B------:R-:W2:Y:S01]  /*1810*/  LDG.E.64 R2, desc[UR36][R2.64] ;  /* 0x0000002402027981 */ /* 0x000ea2000c1e1b00 */
[----:B------:R-:W-:Y:S01]  /*1820*/  UMOV UR4, 0xf0000000 ;  /* 0xf000000000047882 */ /* 0x000fe20000000000 */
[----:B------:R-:W-:Y:S02]  /*1830*/  UMOV UR5, 0x380fffff ;  /* 0x380fffff00057882 */ /* 0x000fe40000000000 */
[----:B--2---:R-:W0:-:S15]  /*1840*/  DSETP.GEU.AND P0, PT, |R2|, UR4, PT ;  /* 0x0000000402007e2a */ /* 0x004e1e000bf0e200 */
[----:B------:R-:W-:-:S15]  /*1850*/  NOP ;  /* 0x0000000000007918 */ /* 0x000fde0000000000 */
[----:B------:R-:W-:-:S15]  /*1860*/  NOP ;  /* 0x0000000000007918 */ /* 0x000fde0000000000 */
[----:B------:R-:W-:-:S15]  /*1870*/  NOP ;  /* 0x0000000000007918 */ /* 0x000fde0000000000 */
[----:B------:R-:W-:-:S04]  /*1880*/  NOP ;  /* 0x0000000000007918 */ /* 0x000fc80000000000 */
[----:B------:R-:W0:Y:S02]  /*1890*/  F2F.F32.F64 R0, R2 ;  /* 0x0000000200007310 */ /* 0x000e240000301000 */
[----:B0-----:R-:W-:-:S05]  /*18a0*/  @!P0 FMUL R0, R0, 1.175494350822287508e-38 ;  /* 0x0080000000008820 */ /* 0x001fca0000400000 */
[----:B------:R-:W-:Y:S01]  /*18b0*/  F2FP.BF16.F32.PACK_AB R0, RZ, R0 ;  /* 0x00000000ff00723e */ /* 0x000fe200000010ff */
[----:B------:R-:W-:Y:S06]  /*18c0*/  BRA `(.L_x_8) ;  /* 0x0000000800c47947 */ /* 0x000fec0003800000 */
.L_x_3:
[----:B------:R-:W-:-:S09]  /*18d0*/  UISETP.GT.AND UP0, UPT, UR4, 0x18, UPT ;  /* 0x000000180400788c */ /* 0x000fd2000bf04270 */
[----:B------:R-:W-:Y:S05]  /*18e0*/  BRA.U UP0, `(.L_x_15) ;  /* 0x0000000500047547 */ /* 0x000fea000b800000 */
[----:B------:R-:W-:-:S09]  /*18f0*/  UISETP.GT.AND UP0, UPT, UR4, 0xe, UPT ;  /* 0x0000000e0400788c */ /* 0x000fd2000bf04270 */
[----:B------:R-:W-:Y:S05]  /*1900*/  BRA.U UP0, `(.L_x_16) ;  /* 0x0000000100547547 */ /* 0x000fea000b800000 */
[----:B------:R-:W-:-:S09]  /*1910*/  UISETP.NE.AND UP0, UPT, UR4, 0xa, UPT ;  /* 0x0000000a0400788c */ /* 0x000fd2000bf05270 */
[----:B------:R-:W-:Y:S05]  /*1920*/  BRA.U !UP0, `(.L_x_17) ;  /* 0x00000001081c7547 */ /* 0x000fea000b800000 */
[----:B------:R-:W-:-:S09]  /*1930*/  UISETP.NE.AND UP0, UPT, UR4, 0xb, UPT ;  /* 0x0000000b0400788c */ /* 0x000fd2000bf05270 */
[----:B------:R-:W-:Y:S05]  /*1940*/  BRA.U UP0, `(.L_x_7) ;  /* 0x0000000900147547 */ /* 0x000fea000b800000 */
[----:B------:R-:W2:Y:S02]  /*1950*/  LDG.E.U8 R2, desc[UR36][R2.64] ;  /* 0x0000002402027981 */ /* 0x000ea4000c1e1100 */
[----:B--2---:R-:W-:-:S04]  /*1960*/  ISETP.NE.AND P0, PT, R2, RZ, PT ;  /* 0x000000ff0200720c */ /* 0x004fc80003f05270 */
[----:B------:R-:W-:-:S04]  /*1970*/  FSEL R0, RZ, 1, !P0 ;  /* 0x3f800000ff007808 */ /* 0x000fc80004000000 */
[----:B------:R-:W-:Y:S01]  /*1980*/  F2FP.BF16.F32.PACK_AB R0, RZ, R0 ;  /* 0x00000000ff00723e */ /* 0x000fe200000010ff */
[----:B------:R-:W-:Y:S06]  /*1990*/  BRA `(.L_x_8) ;  /* 0x0000000800907947 */ /* 0x000fec0003800000 */
.L_x_17:
        /* <DEDUP_REMOVED lines=12> */
.L_x_16:
[----:B------:R-:W-:-:S09]  /*1a60*/  UISETP.NE.AND UP0, UPT, UR4, 0xf, UPT ;  /* 0x0000000f0400788c */ /* 0x000fd2000bf05270 */
[----:B------:R-:W-:Y:S05]  /*1a70*/  BRA.U !UP0, `(.L_x_18) ;  /* 0x0000000108987547 */ /* 0x000fea000b800000 */
[----:B------:R-:W-:-:S09]  /*1a80*/  UISETP.NE.AND UP0, UPT, UR4, 0x17, UPT ;  /* 0x000000170400788c */ /* 0x000fd2000bf05270 */
[----:B------:R-:W-:Y:S05]  /*1a90*/  BRA.U !UP0, `(.L_x_19) ;  /* 0x00000001085c7547 */ /* 0x000fea000b800000 */
[----:B------:R-:W-:-:S09]  /*1aa0*/  UISETP.NE.AND UP0, UPT, UR4, 0x18, UPT ;  /* 0x000000180400788c */ /* 0x000fd2000bf05270 */
[----:B------:R-:W-:Y:S05]  /*1ab0*/  BRA.U UP0, `(.L_x_7) ;  /* 0x0000000500b87547 */ /* 0x000fea000b800000 */
[----:B------:R-:W2:Y:S01]  /*1ac0*/  LDG.E.U8 R0, desc[UR36][R2.64] ;  /* 0x0000002402007981 */ /* 0x000ea2000c1e1100 */
[----:B------:R-:W-:Y:S02]  /*1ad0*/  IMAD.MOV.U32 R6, RZ, RZ, 0x1f ;  /* 0x0000001fff067424 */ /* 0x000fe400078e00ff */
[----:B--2---:R-:W-:-:S05]  /*1ae0*/  IMAD.SHL.U32 R0, R0, 0x1000000, RZ ;  /* 0x0100000000007824 */ /* 0x004fca00078e00ff */
[C---:B------:R-:W-:Y:S02]  /*1af0*/  LOP3.LUT R4, R0.reuse, 0x7f000000, RZ, 0xc0, !PT ;  /* 0x7f00000000047812 */ /* 0x040fe400078ec0ff */
[----:B------:R-:W-:Y:S02]  /*1b00*/  LOP3.LUT P0, RZ, R0, 0x7f000000, RZ, 0xc0, !PT ;  /* 0x7f00000000ff7812 */ /* 0x000fe4000780c0ff */
[----:B------:R-:W0:Y:S02]  /*1b10*/  FLO.U32 R5, R4 ;  /* 0x0000000400057300 */ /* 0x000e2400000e0000 */
[----:B0-----:R-:W-:-:S04]  /*1b20*/  IADD3 R5, PT, PT, -R5, RZ, RZ ;  /* 0x000000ff05057210 */ /* 0x001fc80007ffe1ff */
[----:B------:R-:W-:-:S05]  /*1b30*/  VIADDMNMX.U32 R5, R5, R6, 0x4, !PT ;  /* 0x0000000405057446 */ /* 0x000fca0007800006 */
[----:B------:R-:W-:-:S04]  /*1b40*/  VIADD R5, R5, 0xfffffffc ;  /* 0xfffffffc05057836 */ /* 0x000fc80000000000 */
[----:B------:R-:W-:Y:S01]  /*1b50*/  IMAD.SHL.U32 R7, R5, 0x800000, RZ ;  /* 0x0080000005077824 */ /* 0x000fe200078e00ff */
[C---:B------:R-:W-:Y:S01]  /*1b60*/  SHF.L.U32 R6, R4.reuse, R5, RZ ;  /* 0x0000000504067219 */ /* 0x040fe200000006ff */
[----:B------:R-:W-:-:S03]  /*1b70*/  VIADD R5, R4, 0x1000000 ;  /* 0x0100000004057836 */ /* 0x000fc60000000000 */
[----:B------:R-:W-:Y:S02]  /*1b80*/  LEA.HI R6, R6, -R7, RZ, 0x1c ;  /* 0x8000000706067211 */ /* 0x000fe400078fe0ff */
[----:B------:R-:W-:Y:S02]  /*1b90*/  SHF.R.S32.HI R5, RZ, 0x8, R5 ;  /* 0x00000008ff057819 */ /* 0x000fe40000011405 */
[----:B------:R-:W-:-:S04]  /*1ba0*/  IADD3 R6, PT, PT, R6, 0x3c000000, RZ ;  /* 0x3c00000006067810 */ /* 0x000fc80007ffe0ff */
[----:B------:R-:W-:-:S04]  /*1bb0*/  LOP3.LUT R5, R6, 0x7f800000, R5, 0xf8, !PT ;  /* 0x7f80000006057812 */ /* 0x000fc800078ef805 */
[----:B------:R-:W-:-:S04]  /*1bc0*/  SEL R5, R5, RZ, P0 ;  /* 0x000000ff05057207 */ /* 0x000fc80000000000 */
[----:B------:R-:W-:-:S04]  /*1bd0*/  LOP3.LUT R5, R5, 0x80000000, R0, 0xf8, !PT ;  /* 0x8000000005057812 */ /* 0x000fc800078ef800 */
[----:B------:R-:W-:-:S04]  /*1be0*/  F2FP.BF16.F32.PACK_AB R5, RZ, R5 ;  /* 0x00000005ff05723e */ /* 0x000fc800000010ff */
[----:B------:R-:W-:Y:S01]  /*1bf0*/  PRMT R0, R5, 0x7610, R0 ;  /* 0x0000761005007816 */ /* 0x000fe20000000000 */
[----:B------:R-:W-:Y:S06]  /*1c00*/  BRA `(.L_x_8) ;  /* 0x0000000400f47947 */ /* 0x000fec0003800000 */
.L_x_19:
[----:B------:R-:W2:Y:S02]  /*1c10*/  LDG.E.U8 R2, desc[UR36][R2.64] ;  /* 0x0000002402027981 */ /* 0x000ea4000c1e1100 */
[C---:B--2---:R-:W-:Y:S02]  /*1c20*/  IMAD.SHL.U32 R4, R2.reuse, 0x2000000, RZ ;  /* 0x0200000002047824 */ /* 0x044fe400078e00ff */
[----:B------:R-:W-:-:S03]  /*1c30*/  IMAD.SHL.U32 R5, R2, 0x100, RZ ;  /* 0x0000010002057824 */ /* 0x000fc600078e00ff */
[----:B------:R-:W-:-:S13]  /*1c40*/  ISETP.GT.U32.AND P0, PT, R4, 0x7ffffff, PT ;  /* 0x07ffffff0400780c */ /* 0x000fda0003f04070 */
[C---:B------:R-:W-:Y:S02]  /*1c50*/  @!P0 LOP3.LUT R0, R5.reuse, 0x7f00, RZ, 0xc0, !PT ;  /* 0x00007f0005008812 */ /* 0x040fe400078ec0ff */
[----:B------:R-:W-:Y:S02]  /*1c60*/  @P0 LEA.HI R4, R4, 0x70000000, RZ, 0x1c ;  /* 0x7000000004040811 */ /* 0x000fe400078fe0ff */
[----:B------:R-:W-:Y:S02]  /*1c70*/  @!P0 LOP3.LUT R0, R0, 0x3f000000, RZ, 0xfc, !PT ;  /* 0x3f00000000008812 */ /* 0x000fe400078efcff */
[----:B------:R-:W-:-:S03]  /*1c80*/  PRMT R5, R5, 0x9910, RZ ;  /* 0x0000991005057816 */ /* 0x000fc600000000ff */
[----:B------:R-:W-:Y:S01]  /*1c90*/  @!P0 FADD.FTZ R0, R0, -0.5 ;  /* 0xbf00000000008421 */ /* 0x000fe20000010000 */
[----:B------:R-:W-:-:S05]  /*1ca0*/  @P0 FMUL.FTZ R0, R4, 1.9259299443872358531e-34 ;  /* 0x0780000004000820 */ /* 0x000fca0000410000 */
[----:B------:R-:W-:-:S04]  /*1cb0*/  LOP3.LUT R0, R0, 0x80000000, R5, 0xf8, !PT ;  /* 0x8000000000007812 */ /* 0x000fc800078ef805 */
[----:B------:R-:W-:Y:S01]  /*1cc0*/  F2FP.BF16.F32.PACK_AB R0, RZ, R0 ;  /* 0x00000000ff00723e */ /* 0x000fe200000010ff */
[----:B------:R-:W-:Y:S06]  /*1cd0*/  BRA `(.L_x_8) ;  /* 0x0000000400c07947 */ /* 0x000fec0003800000 */
.L_x_18:
[----:B------:R0:W5:Y:S01]  /*1ce0*/  LDG.E.U16 R0, desc[UR36][R2.64] ;  /* 0x0000002402007981 */ /* 0x000162000c1e1500 */
[----:B------:R-:W-:Y:S05]  /*1cf0*/  BRA `(.L_x_8) ;  /* 0x0000000400b87947 */ /* 0x000fea0003800000 */
.L_x_15:
[----:B------:R-:W-:-:S09]  /*1d00*/  UISETP.GT.AND UP0, UPT, UR4, 0x1b, UPT ;  /* 0x0000001b0400788c */ /* 0x000fd2000bf04270 */
[----:B------:R-:W-:Y:S05]  /*1d10*/  BRA.U UP0, `(.L_x_20) ;  /* 0x0000000500087547 */ /* 0x000fea000b800000 */
[----:B------:R-:W-:-:S09]  /*1d20*/  UISETP.NE.AND UP0, UPT, UR4, 0x19, UPT ;  /* 0x000000190400788c */ /* 0x000fd2000bf05270 */
[----:B------:R-:W-:Y:S05]  /*1d30*/  BRA.U !UP0, `(.L_x_21) ;  /* 0x0000000108907547 */ /* 0x000fea000b800000 */
[----:B------:R-:W-:-:S09]  /*1d40*/  UISETP.NE.AND UP0, UPT, UR4, 0x1a, UPT ;  /* 0x0000001a0400788c */ /* 0x000fd2000bf05270 */
[----:B------:R-:W-:Y:S05]  /*1d50*/  BRA.U !UP0, `(.L_x_22) ;  /* 0x0000000108187547 */ /* 0x000fea000b800000 */
[----:B------:R-:W-:-:S09]  /*1d60*/  UISETP.NE.AND UP0, UPT, UR4, 0x1b, UPT ;  /* 0x0000001b0400788c */ /* 0x000fd2000bf05270 */
[----:B------:R-:W-:Y:S05]  /*1d70*/  BRA.U UP0, `(.L_x_7) ;  /* 0x0000000500087547 */ /* 0x000fea000b800000 */
[----:B------:R-:W2:Y:S02]  /*1d80*/  LDG.E.U16 R0, desc[UR36][R2.64] ;  /* 0x0000002402007981 */ /* 0x000ea4000c1e1500 */
[----:B--2---:R-:W-:-:S04]  /*1d90*/  I2FP.F32.U32 R0, R0 ;  /* 0x0000000000007245 */ /* 0x004fc80000201000 */
[----:B------:R-:W-:Y:S01]  /*1da0*/  F2FP.BF16.F32.PACK_AB R0, RZ, R0 ;  /* 0x00000000ff00723e */ /* 0x000fe200000010ff */
[----:B------:R-:W-:Y:S06]  /*1db0*/  BRA `(.L_x_8) ;  /* 0x0000000400887947 */ /* 0x000fec0003800000 */
.L_x_22:
[----:B------:R-:W2:Y:S01]  /*1dc0*/  LDG.E.U8 R3, desc[UR36][R2.64] ;  /* 0x0000002402037981 */ /* 0x000ea2000c1e1100 */
[----:B------:R-:W-:Y:S01]  /*1dd0*/  BSSY.RECONVERGENT B0, `(.L_x_23) ;  /* 0x0000018000007945 */ /* 0x000fe20003800200 */
[----:B------:R-:W-:Y:S01]  /*1de0*/  IMAD.MOV.U32 R0, RZ, RZ, RZ ;  /* 0x000000ffff007224 */ /* 0x000fe200078e00ff */
[----:B--2---:R-:W-:-:S13]  /*1df0*/  ISETP.NE.AND P0, PT, R3, RZ, PT ;  /* 0x000000ff0300720c */ /* 0x004fda0003f05270 */
[----:B------:R-:W-:Y:S05]  /*1e00*/  @!P0 BRA `(.L_x_24) ;  /* 0x0000000000508947 */ /* 0x000fea0003800000 */
[----:B------:R-:W-:-:S13]  /*1e10*/  ISETP.NE.AND P0, PT, R3, 0x80, PT ;  /* 0x000000800300780c */ /* 0x000fda0003f05270 */
[----:B------:R-:W-:Y:S01]  /*1e20*/  @!P0 MOV R0, 0x7f800001 ;  /* 0x7f80000100008802 */ /* 0x000fe20000000f00 */
[----:B------:R-:W-:Y:S06]  /*1e30*/  @!P0 BRA `(.L_x_24) ;  /* 0x0000000000448947 */ /* 0x000fec0003800000 */
[--C-:B------:R-:W-:Y:S01]  /*1e40*/  SHF.R.U32.HI R0, RZ, 0x3, R3.reuse ;  /* 0x00000003ff007819 */ /* 0x100fe20000011603 */
[----:B------:R-:W-:Y:S03]  /*1e50*/  BSSY.RECONVERGENT B1, `(.L_x_25) ;  /* 0x000000c000017945 */ /* 0x000fe60003800200 */
[----:B------:R-:W-:Y:S02]  /*1e60*/  LOP3.LUT P0, R2, R0, 0xf, RZ, 0xc0, !PT ;  /* 0x0000000f00027812 */ /* 0x000fe4000780c0ff */
[----:B------:R-:W-:-:S05]  /*1e70*/  SHF.R.U32.HI R0, RZ, 0x7, R3 ;  /* 0x00000007ff007819 */ /* 0x000fca0000011603 */
[----:B------:R-:W-:Y:S01]  /*1e80*/  IMAD.U32 R7, R0, -0x80000000, RZ ;  /* 0x8000000000077824 */ /* 0x000fe200078e00ff */
[----:B------:R-:W-:-:S05]  /*1e90*/  LOP3.LUT R0, R3, 0x7, RZ, 0xc0, !PT ;  /* 0x0000000703007812 */ /* 0x000fca00078ec0ff */
[----:B------:R-:W-:Y:S05]  /*1ea0*/  @P0 BRA `(.L_x_26) ;  /* 0x0000000000180947 */ /* 0x000fea0003800000 */
[----:B------:R-:W0:Y:S02]  /*1eb0*/  FLO.U32 R3, R0 ;  /* 0x0000000000037300 */ /* 0x000e2400000e0000 */
[----:B0-----:R-:W-:-:S04]  /*1ec0*/  IADD3 R3, PT, PT, -R3, 0x1f, RZ ;  /* 0x0000001f03037810 */ /* 0x001fc80007ffe1ff */
[----:B------:R-:W-:Y:S01]  /*1ed0*/  IADD3 R2, PT, PT, R2, 0x1d, -R3 ;  /* 0x0000001d02027810 */ /* 0x000fe20007ffe803 */
[----:B------:R-:W-:-:S05]  /*1ee0*/  VIADD R5, R3, 0xffffffe4 ;  /* 0xffffffe403057836 */ /* 0x000fca0000000000 */
[----:B------:R-:W-:-:S04]  /*1ef0*/  SHF.L.U32 R5, R0, R5, RZ ;  /* 0x0000000500057219 */ /* 0x000fc800000006ff */
[----:B------:R-:W-:-:S07]  /*1f00*/  LOP3.LUT R0, R5, 0x7, RZ, 0xc0, !PT ;  /* 0x0000000705007812 */ /* 0x000fce00078ec0ff */
.L_x_26:
[----:B------:R-:W-:Y:S05]  /*1f10*/  BSYNC.RECONVERGENT B1 ;  /* 0x0000000000017941 */ /* 0x000fea0003800200 */
.L_x_25:
[----:B------:R-:W-:Y:S01]  /*1f20*/  IMAD.SHL.U32 R0, R0, 0x100000, RZ ;  /* 0x0010000000007824 */ /* 0x000fe200078e00ff */
[----:B------:R-:W-:-:S04]  /*1f30*/  LEA R2, R2, 0x3b800000, 0x17 ;  /* 0x3b80000002027811 */ /* 0x000fc800078eb8ff */
[----:B------:R-:W-:-:S07]  /*1f40*/  LOP3.LUT R0, R2, R0, R7, 0xfe, !PT ;  /* 0x0000000002007212 */ /* 0x000fce00078efe07 */
.L_x_24:
[----:B------:R-:W-:Y:S05]  /*1f50*/  BSYNC.RECONVERGENT B0 ;  /* 0x0000000000007941 */ /* 0x000fea0003800200 */
.L_x_23:
[----:B------:R-:W-:Y:S01]  /*1f60*/  F2FP.BF16.F32.PACK_AB R0, RZ, R0 ;  /* 0x00000000ff00723e */ /* 0x000fe200000010ff */
[----:B------:R-:W-:Y:S06]  /*1f70*/  BRA `(.L_x_8) ;  /* 0x0000000400187947 */ /* 0x000fec0003800000 */
.L_x_21:
[----:B------:R-:W2:Y:S01]  /*1f80*/  LDG.E.U8 R3, desc[UR36][R2.64] ;  /* 0x0000002402037981 */ /* 0x000ea2000c1e1100 */
[----:B------:R-:W-:Y:S01]  /*1f90*/  BSSY.RECONVERGENT B0, `(.L_x_27) ;  /* 0x0000018000007945 */ /* 0x000fe20003800200 */
[----:B------:R-:W-:Y:S01]  /*1fa0*/  HFMA2 R0, -RZ, RZ, 0, 0 ;  /* 0x00000000ff007431 */ /* 0x000fe200000001ff */
[----:B--2---:R-:W-:-:S13]  /*1fb0*/  ISETP.NE.AND P0, PT, R3, RZ, PT ;  /* 0x000000ff0300720c */ /* 0x004fda0003f05270 */
[----:B------:R-:W-:Y:S05]  /*1fc0*/  @!P0 BRA `(.L_x_28) ;  /* 0x0000000000508947 */ /* 0x000fea0003800000 */
[----:B------:R-:W-:-:S13]  /*1fd0*/  ISETP.NE.AND P0, PT, R3, 0x80, PT ;  /* 0x000000800300780c */ /* 0x000fda0003f05270 */
[----:B------:R-:W-:Y:S01]  /*1fe0*/  @!P0 IMAD.MOV.U32 R0, RZ, RZ, 0x7f800001 ;  /* 0x7f800001ff008424 */ /* 0x000fe200078e00ff */
        /* <DEDUP_REMOVED lines=14> */
.L_x_30:
[----:B------:R-:W-:Y:S05]  /*20d0*/  BSYNC.RECONVERGENT B1 ;  /* 0x0000000000017941 */ /* 0x000fea0003800200 */
.L_x_29:
[----:B------:R-:W-:Y:S02]  /*20e0*/  SHF.L.U32 R0, R0, 0x15, RZ ;  /* 0x0000001500007819 */ /* 0x000fe400000006ff */
[----:B------:R-:W-:-:S04]  /*20f0*/  LEA R2, R2, 0x37800000, 0x17 ;  /* 0x3780000002027811 */ /* 0x000fc800078eb8ff */
[----:B------:R-:W-:-:S07]  /*2100*/  LOP3.LUT R0, R2, R0, R7, 0xfe, !PT ;  /* 0x0000000002007212 */ /* 0x000fce00078efe07 */
.L_x_28:
[----:B------:R-:W-:Y:S05]  /*2110*/  BSYNC.RECONVERGENT B0 ;  /* 0x0000000000007941 */ /* 0x000fea0003800200 */
.L_x_27:
[----:B------:R-:W-:Y:S01]  /*2120*/  F2FP.BF16.F32.PACK_AB R0, RZ, R0 ;  /* 0x00000000ff00723e */ /* 0x000fe200000010ff */
[----:B------:R-:W-:Y:S06]  /*2130*/  BRA `(.L_x_8) ;  /* 0x0000000000a87947 */ /* 0x000fec0003800000 */
.L_x_20:
[----:B------:R-:W-:-:S09]  /*2140*/  UISETP.NE.AND UP0, UPT, UR4, 0x1c, UPT ;  /* 0x0000001c0400788c */ /* 0x000fd2000bf05270 */
[----:B------:R-:W-:Y:S05]  /*2150*/  BRA.U !UP0, `(.L_x_31) ;  /* 0x0000000108947547 */ /* 0x000fea000b800000 */
[----:B------:R-:W-:-:S09]  /*2160*/  UISETP.NE.AND UP0, UPT, UR4, 0x1d, UPT ;  /* 0x0000001d0400788c */ /* 0x000fd2000bf05270 */
[----:B------:R-:W-:Y:S05]  /*2170*/  BRA.U !UP0, `(.L_x_32) ;  /* 0x00000001087c7547 */ /* 0x000fea000b800000 */
[----:B------:R-:W-:-:S09]  /*2180*/  UISETP.NE.AND UP0, UPT, UR4, 0x2c, UPT ;  /* 0x0000002c0400788c */ /* 0x000fd2000bf05270 */
[----:B------:R-:W-:Y:S05]  /*2190*/  BRA.U !UP0, `(.L_x_33) ;  /* 0x0000000108487547 */ /* 0x000fea000b800000 */
.L_x_7:
[----:B------:R-:W-:Y:S01]  /*21a0*/  MOV R2, 0x0 ;  /* 0x0000000000027802 */ /* 0x000fe20000000f00 */
[----:B------:R-:W0:Y:S01]  /*21b0*/  LDCU.64 UR4, c[0x4][0x158] ;  /* 0x01002b00ff0477ac */ /* 0x000e220008000a00 */
[----:B------:R-:W-:Y:S02]  /*21c0*/  HFMA2 R12, -RZ, RZ, 0, 5.9604644775390625e-08 ;  /* 0x00000001ff0c7431 */ /* 0x000fe400000001ff */
[----:B------:R-:W-:Y:S01]  /*21d0*/  IMAD.MOV.U32 R8, RZ, RZ, 0x4e ;  /* 0x0000004eff087424 */ /* 0x000fe200078e00ff */
[----:B------:R-:W1:Y:S01]  /*21e0*/  LDCU.64 UR6, c[0x4][0x160] ;  /* 0x01002c00ff0677ac */ /* 0x000e620008000a00 */
[----:B------:R-:W2:Y:S01]  /*21f0*/  LDC.64 R2, c[0x4][R2] ;  /* 0x0100000002027b82 */ /* 0x000ea20000000a00 */
[----:B------:R-:W-:Y:S01]  /*2200*/  IMAD.MOV.U32 R13, RZ, RZ, RZ ;  /* 0x000000ffff0d7224 */ /* 0x000fe200078e00ff */
[----:B------:R-:W3:Y:S01]  /*2210*/  LDCU.64 UR8, c[0x4][0x68] ;  /* 0x01000d00ff0877ac */ /* 0x000ee20008000a00 */
[----:B0-----:R-:W-:Y:S02]  /*2220*/  IMAD.U32 R4, RZ, RZ, UR4 ;  /* 0x00000004ff047e24 */ /* 0x001fe4000f8e00ff */
[----:B------:R-:W-:-:S02]  /*2230*/  IMAD.U32 R5, RZ, RZ, UR5 ;  /* 0x00000005ff057e24 */ /* 0x000fc4000f8e00ff */
[----:B-1----:R-:W-:Y:S01]  /*2240*/  IMAD.U32 R6, RZ, RZ, UR6 ;  /* 0x00000006ff067e24 */ /* 0x002fe2000f8e00ff */
[----:B------:R-:W-:Y:S01]  /*2250*/  MOV R7, UR7 ;  /* 0x0000000700077c02 */ /* 0x000fe20008000f00 */
[----:B---3--:R-:W-:Y:S02]  /*2260*/  IMAD.U32 R10, RZ, RZ, UR8 ;  /* 0x00000008ff0a7e24 */ /* 0x008fe4000f8e00ff */
[----:B------:R-:W-:-:S07]  /*2270*/  IMAD.U32 R11, RZ, RZ, UR9 ;  /* 0x00000009ff0b7e24 */ /* 0x000fce000f8e00ff */
[----:B------:R-:W-:-:S07]  /*2280*/  LEPC R20, `(.L_x_34) ;  /* 0x000000001014794e */ /* 0x000fce0000000000 */
[----:B--2---:R-:W-:Y:S05]  /*2290*/  CALL.ABS.NOINC R2 ;  /* 0x0000000002007343 */ /* 0x004fea0003c00000 */
.L_x_34:
[----:B------:R-:W-:Y:S01]  /*22a0*/  PRMT R0, RZ, 0x7610, R0 ;  /* 0x00007610ff007816 */ /* 0x000fe20000000000 */
[----:B------:R-:W-:Y:S06]  /*22b0*/  BRA `(.L_x_8) ;  /* 0x0000000000487947 */ /* 0x000fec0003800000 */
.L_x_33:
[----:B------:R-:W2:Y:S01]  /*22c0*/  LDG.E.U8 R2, desc[UR36][R2.64] ;  /* 0x0000002402027981 */ /* 0x000ea2000c1e1100 */
[----:B------:R-:W-:Y:S01]  /*22d0*/  BSSY.RECONVERGENT B0, `(.L_x_35) ;  /* 0x0000007000007945 */ /* 0x000fe20003800200 */
[----:B------:R-:W-:Y:S01]  /*22e0*/  IMAD.MOV.U32 R0, RZ, RZ, 0x400000 ;  /* 0x00400000ff007424 */ /* 0x000fe200078e00ff */
[----:B--2---:R-:W-:-:S13]  /*22f0*/  ISETP.NE.AND P0, PT, R2, RZ, PT ;  /* 0x000000ff0200720c */ /* 0x004fda0003f05270 */
[----:B------:R-:W-:Y:S05]  /*2300*/  @!P0 BRA `(.L_x_36) ;  /* 0x00000000000c8947 */ /* 0x000fea0003800000 */
[----:B------:R-:W-:-:S13]  /*2310*/  ISETP.NE.AND P0, PT, R2, 0xff, PT ;  /* 0x000000ff0200780c */ /* 0x000fda0003f05270 */
[----:B------:R-:W-:Y:S01]  /*2320*/  @!P0 IMAD.MOV.U32 R0, RZ, RZ, 0x7f800001 ;  /* 0x7f800001ff008424 */ /* 0x000fe200078e00ff */
[----:B------:R-:W-:-:S07]  /*2330*/  @P0 SHF.L.U32 R0, R2, 0x17, RZ ;  /* 0x0000001702000819 */ /* 0x000fce00000006ff */
.L_x_36:
[----:B------:R-:W-:Y:S05]  /*2340*/  BSYNC.RECONVERGENT B0 ;  /* 0x0000000000007941 */ /* 0x000fea0003800200 */
.L_x_35:
[----:B------:R-:W-:Y:S01]  /*2350*/  F2FP.BF16.F32.PACK_AB R0, RZ, R0 ;  /* 0x00000000ff00723e */ /* 0x000fe200000010ff */
[----:B------:R-:W-:Y:S06]  /*2360*/  BRA `(.L_x_8) ;  /* 0x00000000001c7947 */ /* 0x000fec0003800000 */
.L_x_32:
[----:B------:R-:W2:Y:S02]  /*2370*/  LDG.E.64 R2, desc[UR36][R2.64] ;  /* 0x0000002402027981 */ /* 0x000ea4000c1e1b00 */
[----:B--2---:R-:W0:Y:S02]  /*2380*/  I2F.U64 R0, R2 ;  /* 0x0000000200007312 */ /* 0x004e240000301000 */
[----:B0-----:R-:W-:Y:S01]  /*2390*/  F2FP.BF16.F32.PACK_AB R0, RZ, R0 ;  /* 0x00000000ff00723e */ /* 0x001fe200000010ff */
[----:B------:R-:W-:Y:S06]  /*23a0*/  BRA `(.L_x_8) ;  /* 0x00000000000c7947 */ /* 0x000fec0003800000 */
.L_x_31:
[----:B------:R-:W2:Y:S02]  /*23b0*/  LDG.E R2, desc[UR36][R2.64] ;  /* 0x0000002402027981 */ /* 0x000ea4000c1e1900 */
[----:B--2---:R-:W-:-:S04]  /*23c0*/  I2FP.F32.U32 R0, R2 ;  /* 0x0000000200007245 */ /* 0x004fc80000201000 */
[----:B------:R-:W-:-:S07]  /*23d0*/  F2FP.BF16.F32.PACK_AB R0, RZ, R0 ;  /* 0x00000000ff00723e */ /* 0x000fce00000010ff */
.L_x_8:
[----:B-----5:R-:W-:Y:S01]  /*23e0*/  IMAD.U32 R0, R0, 0x10000, RZ ;  /* 0x0001000000007824 */ /* 0x020fe200078e00ff */
[----:B------:R-:W0:Y:S01]  /*23f0*/  LDCU.64 UR6, c[0x0][0x580] ;  /* 0x0000b000ff0677ac */ /* 0x000e220008000a00 */
[----:B------:R-:W-:-:S04]  /*2400*/  UPRMT UR4, UR42, 0x9910, URZ ;  /* 0x000099102a047896 */ /* 0x000fc800080000ff */
[----:B------:R-:W1:Y:S01]  /*2410*/  MUFU.TANH R0, R0 ;  /* 0x0000000000007308 */ /* 0x000e620000002400 */
[----:B------:R-:W-:Y:S01]  /*2420*/  UISETP.GT.AND UP0, UPT, UR4, 0x9, UPT ;  /* 0x000000090400788c */ /* 0x000fe2000bf04270 */
[----:B0-----:R-:W-:-:S06]  /*2430*/  IADD3 R2, P0, PT, R16, UR6, RZ ;  /* 0x0000000610027c10 */ /* 0x001fcc000ff1e0ff */
[----:B-1----:R0:W1:Y:S01]  /*2440*/  F2F.BF16.F32 R5, R0 ;  /* 0x0000000000057304 */ /* 0x0020620000202000 */
[----:B------:R-:W-:Y:S01]  /*2450*/  IMAD.X R3, RZ, RZ, UR7, P0 ;  /* 0x00000007ff037e24 */ /* 0x000fe200080e06ff */
[----:B------:R-:W-:Y:S06]  /*2460*/  BRA.U UP0, `(.L_x_37) ;  /* 0x00000005000c7547 */ /* 0x000fec000b800000 */
        /* <DEDUP_REMOVED lines=8> */
[----:B01----:R-:W-:-:S04]  /*24f0*/  IMAD.U32 R0, R5, 0x10000, RZ ;  /* 0x0001000005007824 */ /* 0x003fc800078e00ff */
[----:B------:R-:W0:Y:S02]  /*2500*/  F2I.FTZ.TRUNC.NTZ R5, R0 ;  /* 0x0000000000057305 */ /* 0x000e24000021f100 */
[----:B0-----:R0:W-:Y:S01]  /*2510*/  STG.E.U8 desc[UR36][R2.64], R5 ;  /* 0x0000000502007986 */ /* 0x0011e2000c101124 */
[----:B------:R-:W-:Y:S05]  /*2520*/  BRA `(.L_x_42) ;  /* 0x0000000c00807947 */ /* 0x000fea0003800000 */
.L_x_40:
[----:B-1----:R-:W-:-:S06]  /*2530*/  SHF.L.U32 R5, R5, 0x10, RZ ;  /* 0x0000001005057819 */ /* 0x002fcc00000006ff */
[----:B------:R-:W1:Y:S02]  /*2540*/  F2I.S64.TRUNC R4, R5 ;  /* 0x0000000500047311 */ /* 0x000e64000020d900 */
[----:B-1----:R4:W-:Y:S01]  /*2550*/  STG.E.U8 desc[UR36][R2.64], R4 ;  /* 0x0000000402007986 */ /* 0x0029e2000c101124 */
[----:B------:R-:W-:Y:S05]  /*2560*/  BRA `(.L_x_42) ;  /* 0x0000000c00707947 */ /* 0x000fea0003800000 */
.L_x_39:
[----:B------:R-:W-:-:S09]  /*2570*/  UISETP.NE.AND UP0, UPT, UR4, 0x2, UPT ;  /* 0x000000020400788c */ /* 0x000fd2000bf05270 */
[----:B------:R-:W-:Y:S05]  /*2580*/  BRA.U !UP0, `(.L_x_43) ;  /* 0x0000000108307547 */ /* 0x000fea000b800000 */
[----:B------:R-:W-:-:S09]  /*2590*/  UISETP.NE.AND UP0, UPT, UR4, 0x3, UPT ;  /* 0x000000030400788c */ /* 0x000fd2000bf05270 */
[----:B------:R-:W-:Y:S05]  /*25a0*/  BRA.U !UP0, `(.L_x_44) ;  /* 0x0000000108187547 */ /* 0x000fea000b800000 */
[----:B------:R-:W-:-:S09]  /*25b0*/  UISETP.NE.AND UP0, UPT, UR4, 0x4, UPT ;  /* 0x000000040400788c */ /* 0x000fd2000bf05270 */
[----:B------:R-:W-:Y:S05]  /*25c0*/  BRA.U UP0, `(.L_x_41) ;  /* 0x0000000900b87547 */ /* 0x000fea000b800000 */
[----:B-1----:R-:W-:-:S06]  /*25d0*/  IMAD.U32 R5, R5, 0x10000, RZ ;  /* 0x0001000005057824 */ /* 0x002fcc00078e00ff */
[----:B------:R-:W1:Y:S02]  /*25e0*/  F2I.S64.TRUNC R4, R5 ;  /* 0x0000000500047311 */ /* 0x000e64000020d900 */
[----:B-1----:R1:W-:Y:S01]  /*25f0*/  STG.E.64 desc[UR36][R2.64], R4 ;  /* 0x0000000402007986 */ /* 0x0023e2000c101b24 */
[----:B------:R-:W-:Y:S05]  /*2600*/  BRA `(.L_x_42) ;  /* 0x0000000c00487947 */ /* 0x000fea0003800000 */
.L_x_44:
[----:B-1----:R-:W-:-:S06]  /*2610*/  IMAD.U32 R5, R5, 0x10000, RZ ;  /* 0x0001000005057824 */ /* 0x002fcc00078e00ff */
[----:B------:R-:W1:Y:S02]  /*2620*/  F2I.FTZ.TRUNC.NTZ R5, R5 ;  /* 0x0000000500057305 */ /* 0x000e64000021f100 */
[----:B-1----:R2:W-:Y:S01]  /*2630*/  STG.E desc[UR36][R2.64], R5 ;  /* 0x0000000502007986 */ /* 0x0025e2000c101924 */
[----:B------:R-:W-:Y:S05]  /*2640*/  BRA `(.L_x_42) ;  /* 0x0000000c00387947 */ /* 0x000fea0003800000 */
.L_x_43:
[----:B-1----:R-:W-:-:S06]  /*2650*/  IMAD.U32 R5, R5, 0x10000, RZ ;  /* 0x0001000005057824 */ /* 0x002fcc00078e00ff */
[----:B------:R-:W1:Y:S02]  /*2660*/  F2I.FTZ.TRUNC.NTZ R5, R5 ;  /* 0x0000000500057305 */ /* 0x000e64000021f100 */
[----:B-1----:R3:W-:Y:S01]  /*2670*/  STG.E.U16 desc[UR36][R2.64], R5 ;  /* 0x0000000502007986 */ /* 0x0027e2000c101524 */
[----:B------:R-:W-:Y:S05]  /*2680*/  BRA `(.L_x_42) ;  /* 0x0000000c00287947 */ /* 0x000fea0003800000 */
.L_x_38:
[----:B------:R-:W-:-:S09]  /*2690*/  UISETP.GT.AND UP0, UPT, UR4, 0x6, UPT ;  /* 0x000000060400788c */ /* 0x000fd2000bf04270 */
[----:B------:R-:W-:Y:S05]  /*26a0*/  BRA.U UP0, `(.L_x_45) ;  /* 0x00000001002c7547 */ /* 0x000fea000b800000 */
[----:B------:R-:W-:-:S09]  /*26b0*/  UISETP.NE.AND UP0, UPT, UR4, 0x5, UPT ;  /* 0x000000050400788c */ /* 0x000fd2000bf05270 */
[----:B------:R-:W-:Y:S05]  /*26c0*/  BRA.U !UP0, `(.L_x_46) ;  /* 0x0000000108147547 */ /* 0x000fea000b800000 */
[----:B------:R-:W-:-:S09]  /*26d0*/  UISETP.NE.AND UP0, UPT, UR4, 0x6, UPT ;  /* 0x000000060400788c */ /* 0x000fd2000bf05270 */
[----:B------:R-:W-:Y:S05]  /*26e0*/  BRA.U UP0, `(.L_x_41) ;  /* 0x0000000900707547 */ /* 0x000fea000b800000 */
[----:B-1----:R-:W-:-:S05]  /*26f0*/  SHF.L.U32 R5, R5, 0x10, RZ ;  /* 0x0000001005057819 */ /* 0x002fca00000006ff */
[----:B------:R1:W-:Y:S01]  /*2700*/  STG.E desc[UR36][R2.64], R5 ;  /* 0x0000000502007986 */ /* 0x0003e2000c101924 */
[----:B------:R-:W-:Y:S05]  /*2710*/  BRA `(.L_x_42) ;  /* 0x0000000c00047947 */ /* 0x000fea0003800000 */
.L_x_46:
[----:B01----:R-:W-:-:S05]  /*2720*/  IMAD.U32 R0, R5, 0x10000, RZ ;  /* 0x0001000005007824 */ /* 0x003fca00078e00ff */
[----:B------:R-:W-:-:S05]  /*2730*/  F2FP.F16.F32.PACK_AB R0, RZ, R0 ;  /* 0x00000000ff00723e */ /* 0x000fca00000000ff */
[----:B------:R0:W-:Y:S01]  /*2740*/  STG.E.U16 desc[UR36][R2.64], R0 ;  /* 0x0000000002007986 */ /* 0x0001e2000c101524 */
[----:B------:R-:W-:Y:S05]  /*2750*/  BRA `(.L_x_42) ;  /* 0x0000000800f47947 */ /* 0x000fea0003800000 */
.L_x_45:
[----:B------:R-:W-:-:S09]  /*2760*/  UISETP.NE.AND UP0, UPT, UR4, 0x7, UPT ;  /* 0x000000070400788c */ /* 0x000fd2000bf05270 */
[----:B------:R-:W-:Y:S05]  /*2770*/  BRA.U !UP0, `(.L_x_47) ;  /* 0x0000000108347547 */ /* 0x000fea000b800000 */
[----:B------:R-:W-:-:S09]  /*2780*/  UISETP.NE.AND UP0, UPT, UR4, 0x8, UPT ;  /* 0x000000080400788c */ /* 0x000fd2000bf05270 */
[----:B------:R-:W-:Y:S05]  /*2790*/  BRA.U !UP0, `(.L_x_48) ;  /* 0x0000000108187547 */ /* 0x000fea000b800000 */
[----:B------:R-:W-:-:S09]  /*27a0*/  UISETP.NE.AND UP0, UPT, UR4, 0x9, UPT ;  /* 0x000000090400788c */ /* 0x000fd2000bf05270 */
[----:B------:R-:W-:Y:S05]  /*27b0*/  BRA.U UP0, `(.L_x_41) ;  /* 0x00000009003c7547 */ /* 0x000fea000b800000 */
[----:B-1----:R-:W-:Y:S02]  /*27c0*/  IMAD.U32 R4, R5, 0x10000, RZ ;  /* 0x0001000005047824 */ /* 0x002fe400078e00ff */
[----:B------:R-:W-:-:S05]  /*27d0*/  IMAD.MOV.U32 R5, RZ, RZ, RZ ;  /* 0x000000ffff057224 */ /* 0x000fca00078e00ff */
[----:B------:R1:W-:Y:S01]  /*27e0*/  STG.E.64 desc[UR36][R2.64], R4 ;  /* 0x0000000402007986 */ /* 0x0003e2000c101b24 */
[----:B------:R-:W-:Y:S05]  /*27f0*/  BRA `(.L_x_42) ;  /* 0x0000000800cc7947 */ /* 0x000fea0003800000 */
.L_x_48:
[----:B-1----:R-:W-:-:S04]  /*2800*/  SHF.L.U32 R5, R5, 0x10, RZ ;  /* 0x0000001005057819 */ /* 0x002fc800000006ff */
[----:B------:R-:W-:-:S04]  /*2810*/  F2FP.F16.F32.PACK_AB R5, RZ, R5 ;  /* 0x00000005ff05723e */ /* 0x000fc800000000ff */
[----:B------:R-:W-:-:S05]  /*2820*/  PRMT R5, R5, 0x5410, RZ ;  /* 0x0000541005057816 */ /* 0x000fca00000000ff */
[----:B------:R1:W-:Y:S01]  /*2830*/  STG.E desc[UR36][R2.64], R5 ;  /* 0x0000000502007986 */ /* 0x0003e2000c101924 */
[----:B------:R-:W-:Y:S05]  /*2840*/  BRA `(.L_x_42) ;  /* 0x0000000800b87947 */ /* 0x000fea0003800000 */
.L_x_47:
[----:B-1----:R-:W-:-:S04]  /*2850*/  IMAD.U32 R4, R5, 0x10000, RZ ;  /* 0x0001000005047824 */ /* 0x002fc800078e00ff */
[----:B------:R-:W-:-:S06]  /*2860*/  FMUL.FTZ R4, R4, 1 ;  /* 0x3f80000004047820 */ /* 0x000fcc0000410000 */
[----:B------:R-:W1:Y:S02]  /*2870*/  F2F.F64.F32 R4, R4 ;  /* 0x0000000400047310 */ /* 0x000e640000201800 */
[----:B-1----:R1:W-:Y:S01]  /*2880*/  STG.E.64 desc[UR36][R2.64], R4 ;  /* 0x0000000402007986 */ /* 0x0023e2000c101b24 */
[----:B------:R-:W-:Y:S05]  /*2890*/  BRA `(.L_x_42) ;  /* 0x0000000800a47947 */ /* 0x000fea0003800000 */
.L_x_37:
        /* <DEDUP_REMOVED lines=8> */
[----:B-1----:R-:W-:-:S05]  /*2920*/  IMAD.U32 R5, R5, 0x10000, RZ ;  /* 0x0001000005057824 */ /* 0x002fca00078e00ff */
[----:B------:R-:W-:-:S04]  /*2930*/  FSETP.NEU.FTZ.AND P0, PT, R5, RZ, PT ;  /* 0x000000ff0500720b */ /* 0x000fc80003f1d000 */
[----:B------:R-:W-:-:S05]  /*2940*/  SEL R5, RZ, 0x1, !P0 ;  /* 0x00000001ff057807 */ /* 0x000fca0004000000 */
[----:B------:R1:W-:Y:S01]  /*2950*/  STG.E.U8 desc[UR36][R2.64], R5 ;  /* 0x0000000502007986 */ /* 0x0003e2000c101124 */
[----:B------:R-:W-:Y:S05]  /*2960*/  BRA `(.L_x_42) ;  /* 0x0000000800707947 */ /* 0x000fea0003800000 */
.L_x_51:
[----:B-1----:R-:W-:Y:S01]  /*2970*/  IMAD.U32 R5, R5, 0x10000, RZ ;  /* 0x0001000005057824 */ /* 0x002fe200078e00ff */
[----:B------:R-:W-:-:S03]  /*2980*/  CS2R R6, SRZ ;  /* 0x0000000000067805 */ /* 0x000fc6000001ff00 */
[----:B------:R-:W-:-:S06]  /*2990*/  FMUL.FTZ R5, R5, 1 ;  /* 0x3f80000005057820 */ /* 0x000fcc0000410000 */
[----:B------:R-:W1:Y:S02]  /*29a0*/  F2F.F64.F32 R4, R5 ;  /* 0x0000000500047310 */ /* 0x000e640000201800 */
[----:B-1----:R1:W-:Y:S01]  /*29b0*/  STG.E.128 desc[UR36][R2.64], R4 ;  /* 0x0000000402007986 */ /* 0x0023e2000c101d24 */
[----:B------:R-:W-:Y:S05]  /*29c0*/  BRA `(.L_x_42) ;  /* 0x0000000800587947 */ /* 0x000fea0003800000 */
.L_x_50:
[----:B------:R-:W-:-:S09]  /*29d0*/  UISETP.NE.AND UP0, UPT, UR4, 0xf, UPT ;  /* 0x0000000f0400788c */ /* 0x000fd2000bf05270 */
[----:B------:R-:W-:Y:S05]  /*29e0*/  BRA.U !UP0, `(.L_x_52) ;  /* 0x0000000108a07547 */ /* 0x000fea000b800000 */
[----:B------:R-:W-:-:S09]  /*29f0*/  UISETP.NE.AND UP0, UPT, UR4, 0x17, UPT ;  /* 0x000000170400788c */ /* 0x000fd2000bf05270 */
[----:B------:R-:W-:Y:S05]  /*2a00*/  BRA.U !UP0, `(.L_x_53) ;  /* 0x00000001084c7547 */ /* 0x000fea000b800000 */
[----:B------:R-:W-:-:S09]  /*2a10*/  UISETP.NE.AND UP0, UPT, UR4, 0x18, UPT ;  /* 0x000000180400788c */ /* 0x000fd2000bf05270 */
[----:B------:R-:W-:Y:S05]  /*2a20*/  BRA.U UP0, `(.L_x_41) ;  /* 0x0000000500a07547 */ /* 0x000fea000b800000 */
[----:B-1----:R-:W-:Y:S01]  /*2a30*/  SHF.L.U32 R7, R5, 0x10, RZ ;  /* 0x0000001005077819 */ /* 0x002fe200000006ff */
[----:B------:R-:W-:Y:S01]  /*2a40*/  BSSY.RECONVERGENT B0, `(.L_x_54) ;  /* 0x000000c000007945 */ /* 0x000fe20003800200 */
[----:B0-----:R-:W-:Y:S02]  /*2a50*/  IMAD.MOV.U32 R0, RZ, RZ, 0x7f ;  /* 0x0000007fff007424 */ /* 0x001fe400078e00ff */
[----:B------:R-:W-:Y:S02]  /*2a60*/  LOP3.LUT R6, R7, 0x7fffffff, RZ, 0xc0, !PT ;  /* 0x7fffffff07067812 */ /* 0x000fe400078ec0ff */
[----:B------:R-:W-:Y:S02]  /*2a70*/  SHF.R.U32.HI R5, RZ, 0x18, R7 ;  /* 0x00000018ff057819 */ /* 0x000fe40000011607 */
[----:B------:R-:W-:-:S13]  /*2a80*/  ISETP.GT.U32.AND P0, PT, R6, 0x43efffff, PT ;  /* 0x43efffff0600780c */ /* 0x000fda0003f04070 */
[----:B------:R-:W-:Y:S05]  /*2a90*/  @P0 BRA `(.L_x_55) ;  /* 0x0000000000180947 */ /* 0x000fea0003800000 */
[----:B------:R-:W-:-:S13]  /*2aa0*/  ISETP.GT.U32.AND P0, PT, R6, 0x3c7fffff, PT ;  /* 0x3c7fffff0600780c */ /* 0x000fda0003f04070 */
[----:B------:R-:W-:-:S04]  /*2ab0*/  @P0 SHF.R.U32.HI R0, RZ, 0x14, R7 ;  /* 0x00000014ff000819 */ /* 0x000fc80000011607 */
[----:B------:R-:W-:Y:S01]  /*2ac0*/  @P0 LOP3.LUT R4, R0, 0x1, RZ, 0xc0, !PT ;  /* 0x0000000100040812 */ /* 0x000fe200078ec0ff */
[----:B------:R-:W-:-:S03]  /*2ad0*/  @!P0 FADD.FTZ R0, R6, 16384 ;  /* 0x4680000006008421 */ /* 0x000fc60000010000 */
[----:B------:R-:W-:-:S04]  /*2ae0*/  @P0 IADD3 R4, PT, PT, R7, 0x407ffff, R4 ;  /* 0x0407ffff07040810 */ /* 0x000fc80007ffe004 */
[----:B------:R-:W-:-:S07]  /*2af0*/  @P0 SHF.R.U32.HI R0, RZ, 0x14, R4 ;  /* 0x00000014ff000819 */ /* 0x000fce0000011604 */
.L_x_55:
[----:B------:R-:W-:Y:S05]  /*2b00*/  BSYNC.RECONVERGENT B0 ;  /* 0x0000000000007941 */ /* 0x000fea0003800200 */
.L_x_54:
[----:B------:R-:W-:-:S05]  /*2b10*/  LOP3.LUT R5, R0, 0x80, R5, 0xf8, !PT ;  /* 0x0000008000057812 */ /* 0x000fca00078ef805 */
[----:B------:R0:W-:Y:S01]  /*2b20*/  STG.E.U8 desc[UR36][R2.64], R5 ;  /* 0x0000000502007986 */ /* 0x0001e2000c101124 */
[----:B------:R-:W-:Y:S05]  /*2b30*/  BRA `(.L_x_42) ;  /* 0x0000000400fc7947 */ /* 0x000fea0003800000 */
.L_x_53:
[----:B-1----:R-:W-:Y:S01]  /*2b40*/  IMAD.U32 R7, R5, 0x10000, RZ ;  /* 0x0001000005077824 */ /* 0x002fe200078e00ff */
[----:B------:R-:W-:Y:S04]  /*2b50*/  BSSY.RECONVERGENT B0, `(.L_x_56) ;  /* 0x000000e000007945 */ /* 0x000fe80003800200 */
[----:B------:R-:W-:Y:S02]  /*2b60*/  LOP3.LUT R6, R7, 0x7fffffff, RZ, 0xc0, !PT ;  /* 0x7fffffff07067812 */ /* 0x000fe400078ec0ff */
[----:B------:R-:W-:Y:S02]  /*2b70*/  SHF.R.U32.HI R5, RZ, 0x18, R7 ;  /* 0x00000018ff057819 */ /* 0x000fe40000011607 */
[----:B------:R-:W-:-:S13]  /*2b80*/  ISETP.GE.U32.AND P1, PT, R6, 0x47800000, PT ;  /* 0x478000000600780c */ /* 0x000fda0003f26070 */
[----:B0-----:R-:W-:Y:S01]  /*2b90*/  @P1 IMAD.MOV.U32 R0, RZ, RZ, 0x7f ;  /* 0x0000007fff001424 */ /* 0x001fe200078e00ff */
[----:B------:R-:W-:-:S04]  /*2ba0*/  @P1 ISETP.GT.U32.AND P0, PT, R6, 0x7f800000, PT ;  /* 0x7f8000000600180c */ /* 0x000fc80003f04070 */
[----:B------:R-:W-:Y:S01]  /*2bb0*/  @P1 SEL R0, R0, 0x7c, P0 ;  /* 0x0000007c00001807 */ /* 0x000fe20000000000 */
[----:B------:R-:W-:Y:S08]  /*2bc0*/  @P1 BRA `(.L_x_57) ;  /* 0x0000000000181947 */ /* 0x000ff00003800000 */
[----:B------:R-:W-:-:S13]  /*2bd0*/  ISETP.GT.U32.AND P0, PT, R6, 0x387fffff, PT ;  /* 0x387fffff0600780c */ /* 0x000fda0003f04070 */
[----:B------:R-:W-:-:S04]  /*2be0*/  @P0 SHF.R.U32.HI R0, RZ, 0x15, R7 ;  /* 0x00000015ff000819 */ /* 0x000fc80000011607 */
[----:B------:R-:W-:Y:S01]  /*2bf0*/  @P0 LOP3.LUT R4, R0, 0x1, RZ, 0xc0, !PT ;  /* 0x0000000100040812 */ /* 0x000fe200078ec0ff */
[----:B------:R-:W-:-:S03]  /*2c00*/  @!P0 FADD.FTZ R0, R6, 128 ;  /* 0x4300000006008421 */ /* 0x000fc60000010000 */
[----:B------:R-:W-:-:S04]  /*2c10*/  @P0 IADD3 R4, PT, PT, R7, 0x80fffff, R4 ;  /* 0x080fffff07040810 */ /* 0x000fc80007ffe004 */
[----:B------:R-:W-:-:S07]  /*2c20*/  @P0 SHF.R.U32.HI R0, RZ, 0x15, R4 ;  /* 0x00000015ff000819 */ /* 0x000fce0000011604 */
.L_x_57:
[----:B------:R-:W-:Y:S05]  /*2c30*/  BSYNC.RECONVERGENT B0 ;  /* 0x0000000000007941 */ /* 0x000fea0003800200 */
.L_x_56:
[----:B------:R-:W-:-:S05]  /*2c40*/  LOP3.LUT R5, R0, 0x80, R5, 0xf8, !PT ;  /* 0x0000008000057812 */ /* 0x000fca00078ef805 */
[----:B------:R0:W-:Y:S01]  /*2c50*/  STG.E.U8 desc[UR36][R2.64], R5 ;  /* 0x0000000502007986 */ /* 0x0001e2000c101124 */
[----:B------:R-:W-:Y:S05]  /*2c60*/  BRA `(.L_x_42) ;  /* 0x0000000400b07947 */ /* 0x000fea0003800000 */
.L_x_52:
[----:B-1----:R1:W-:Y:S01]  /*2c70*/  STG.E.U16 desc[UR36][R2.64], R5 ;  /* 0x0000000502007986 */ /* 0x0023e2000c101524 */
[----:B------:R-:W-:Y:S05]  /*2c80*/  BRA `(.L_x_42) ;  /* 0x0000000400a87947 */ /* 0x000fea0003800000 */
.L_x_49:
        /* <DEDUP_REMOVED lines=8> */
[----:B-1----:R-:W-:-:S06]  /*2d10*/  SHF.L.U32 R5, R5, 0x10, RZ ;  /* 0x0000001005057819 */ /* 0x002fcc00000006ff */
[----:B------:R-:W1:Y:S02]  /*2d20*/  F2I.FTZ.U32.TRUNC.NTZ R5, R5 ;  /* 0x0000000500057305 */ /* 0x000e64000021f000 */
[----:B-1----:R1:W-:Y:S01]  /*2d30*/  STG.E.U16 desc[UR36][R2.64], R5 ;  /* 0x0000000502007986 */ /* 0x0023e2000c101524 */
[----:B------:R-:W-:Y:S05]  /*2d40*/  BRA `(.L_x_42) ;  /* 0x0000000400787947 */ /* 0x000fea0003800000 */
.L_x_60:
[----:B-1----:R-:W-:Y:S01]  /*2d50*/  IMAD.U32 R5, R5, 0x10000, RZ ;  /* 0x0001000005057824 */ /* 0x002fe200078e00ff */
[----:B------:R-:W-:Y:S01]  /*2d60*/  BSSY.RECONVERGENT B0, `(.L_x_61) ;  /* 0x0000014000007945 */ /* 0x000fe20003800200 */
[----:B0-----:R-:W-:-:S03]  /*2d70*/  IMAD.MOV.U32 R0, RZ, RZ, 0x80 ;  /* 0x00000080ff007424 */ /* 0x001fc600078e00ff */
[----:B------:R-:W-:-:S04]  /*2d80*/  LOP3.LUT R4, R5, 0x7fffffff, RZ, 0xc0, !PT ;  /* 0x7fffffff05047812 */ /* 0x000fc800078ec0ff */
[----:B------:R-:W-:-:S13]  /*2d90*/  ISETP.GT.U32.AND P0, PT, R4, 0x437fffff, PT ;  /* 0x437fffff0400780c */ /* 0x000fda0003f04070 */
[----:B------:R-:W-:Y:S05]  /*2da0*/  @P0 BRA `(.L_x_62) ;  /* 0x00000000003c0947 */ /* 0x000fea0003800000 */
[----:B------:R-:W-:-:S13]  /*2db0*/  ISETP.GT.U32.AND P0, PT, R4, 0x3bffffff, PT ;  /* 0x3bffffff0400780c */ /* 0x000fda0003f04070 */
[----:B------:R-:W-:Y:S05]  /*2dc0*/  @P0 BRA `(.L_x_63) ;  /* 0x0000000000140947 */ /* 0x000fea0003800000 */
[----:B------:R-:W-:-:S05]  /*2dd0*/  FADD.FTZ R0, R4, 8192 ;  /* 0x4600000004007421 */ /* 0x000fca0000010000 */
[----:B------:R-:W-:Y:S02]  /*2de0*/  LOP3.LUT P0, R4, R0, 0xff, RZ, 0xc0, !PT ;  /* 0x000000ff00047812 */ /* 0x000fe4000780c0ff */
[----:B------:R-:W-:-:S11]  /*2df0*/  PRMT R0, RZ, 0x7610, R0 ;  /* 0x00007610ff007816 */ /* 0x000fd60000000000 */
[----:B------:R-:W-:Y:S05]  /*2e00*/  @!P0 BRA `(.L_x_62) ;  /* 0x0000000000248947 */ /* 0x000fea0003800000 */
[----:B------:R-:W-:Y:S05]  /*2e10*/  BRA `(.L_x_64) ;  /* 0x0000000000147947 */ /* 0x000fea0003800000 */
.L_x_63:
[----:B------:R-:W-:-:S04]  /*2e20*/  SHF.R.U32.HI R0, RZ, 0x14, R5 ;  /* 0x00000014ff007819 */ /* 0x000fc80000011605 */
[----:B------:R-:W-:-:S04]  /*2e30*/  LOP3.LUT R0, R0, 0x1, RZ, 0xc0, !PT ;  /* 0x0000000100007812 */ /* 0x000fc800078ec0ff */
[----:B------:R-:W-:-:S04]  /*2e40*/  IADD3 R0, PT, PT, R5, 0x487ffff, R0 ;  /* 0x0487ffff05007810 */ /* 0x000fc80007ffe000 */
[----:B------:R-:W-:-:S04]  /*2e50*/  SHF.R.U32.HI R0, RZ, 0x14, R0 ;  /* 0x00000014ff007819 */ /* 0x000fc80000011600 */
[----:B------:R-:W-:-:S07]  /*2e60*/  LOP3.LUT R4, R0, 0xff, RZ, 0xc0, !PT ;  /* 0x000000ff00047812 */ /* 0x000fce00078ec0ff */
.L_x_64:
[----:B------:R-:W-:-:S04]  /*2e70*/  SHF.R.U32.HI R5, RZ, 0x18, R5 ;  /* 0x00000018ff057819 */ /* 0x000fc80000011605 */
[----:B------:R-:W-:-:S04]  /*2e80*/  LOP3.LUT R4, R4, 0x80, R5, 0xf8, !PT ;  /* 0x0000008004047812 */ /* 0x000fc800078ef805 */
[----:B------:R-:W-:-:S07]  /*2e90*/  PRMT R0, R4, 0x7610, R0 ;  /* 0x0000761004007816 */ /* 0x000fce0000000000 */
.L_x_62:
[----:B------:R-:W-:Y:S05]  /*2ea0*/  BSYNC.RECONVERGENT B0 ;  /* 0x0000000000007941 */ /* 0x000fea0003800200 */
.L_x_61:
[----:B------:R0:W-:Y:S01]  /*2eb0*/  STG.E.U8 desc[UR36][R2.64], R0 ;  /* 0x0000000002007986 */ /* 0x0001e2000c101124 */
[----:B------:R-:W-:Y:S05]  /*2ec0*/  BRA `(.L_x_42) ;  /* 0x0000000400187947 */ /* 0x000fea0003800000 */
.L_x_59:
[----:B-1----:R-:W-:Y:S01]  /*2ed0*/  IMAD.U32 R5, R5, 0x10000, RZ ;  /* 0x0001000005057824 */ /* 0x002fe200078e00ff */
[----:B------:R-:W-:Y:S01]  /*2ee0*/  BSSY.RECONVERGENT B0, `(.L_x_65) ;  /* 0x0000014000007945 */ /* 0x000fe20003800200 */
[----:B0-----:R-:W-:-:S03]  /*2ef0*/  MOV R0, 0x80 ;  /* 0x0000008000007802 */ /* 0x001fc60000000f00 */
        /* <DEDUP_REMOVED lines=10> */
.L_x_67:
[----:B------:R-:W-:-:S04]  /*2fa0*/  SHF.R.U32.HI R0, RZ, 0x15, R5 ;  /* 0x00000015ff007819 */ /* 0x000fc80000011605 */
[----:B------:R-:W-:-:S04]  /*2fb0*/  LOP3.LUT R0, R0, 0x1, RZ, 0xc0, !PT ;  /* 0x0000000100007812 */ /* 0x000fc800078ec0ff */
[----:B------:R-:W-:-:S04]  /*2fc0*/  IADD3 R0, PT, PT, R5, 0x88fffff, R0 ;  /* 0x088fffff05007810 */ /* 0x000fc80007ffe000 */
[----:B------:R-:W-:-:S04]  /*2fd0*/  SHF.R.U32.HI R0, RZ, 0x15, R0 ;  /* 0x00000015ff007819 */ /* 0x000fc80000011600 */
[----:B------:R-:W-:-:S07]  /*2fe0*/  LOP3.LUT R4, R0, 0xff, RZ, 0xc0, !PT ;  /* 0x000000ff00047812 */ /* 0x000fce00078ec0ff */
.L_x_68:
[----:B------:R-:W-:-:S04]  /*2ff0*/  SHF.R.U32.HI R5, RZ, 0x18, R5 ;  /* 0x00000018ff057819 */ /* 0x000fc80000011605 */
[----:B------:R-:W-:-:S04]  /*3000*/  LOP3.LUT R4, R4, 0x80, R5, 0xf8, !PT ;  /* 0x0000008004047812 */ /* 0x000fc800078ef805 */
[----:B------:R-:W-:-:S07]  /*3010*/  PRMT R0, R4, 0x7610, R0 ;  /* 0x0000761004007816 */ /* 0x000fce0000000000 */
.L_x_66:
[----:B------:R-:W-:Y:S05]  /*3020*/  BSYNC.RECONVERGENT B0 ;  /* 0x0000000000007941 */ /* 0x000fea0003800200 */
.L_x_65:
[----:B------:R0:W-:Y:S01]  /*3030*/  STG.E.U8 desc[UR36][R2.64], R0 ;  /* 0x0000000002007986 */ /* 0x0001e2000c101124 */
[----:B------:R-:W-:Y:S05]  /*3040*/  BRA `(.L_x_42) ;  /* 0x0000000000b87947 */ /* 0x000fea0003800000 */
.L_x_58:
[----:B------:R-:W-:-:S09]  /*3050*/  UISETP.NE.AND UP0, UPT, UR4, 0x1c, UPT ;  /* 0x0000001c0400788c */ /* 0x000fd2000bf05270 */
[----:B------:R-:W-:Y:S05]  /*3060*/  BRA.U !UP0, `(.L_x_69) ;  /* 0x0000000108a47547 */ /* 0x000fea000b800000 */
[----:B------:R-:W-:-:S09]  /*3070*/  UISETP.NE.AND UP0, UPT, UR4, 0x1d, UPT ;  /* 0x0000001d0400788c */ /* 0x000fd2000bf05270 */
[----:B------:R-:W-:Y:S05]  /*3080*/  BRA.U !UP0, `(.L_x_70) ;  /* 0x00000001088c7547 */ /* 0x000fea000b800000 */
[----:B------:R-:W-:-:S09]  /*3090*/  UISETP.NE.AND UP0, UPT, UR4, 0x2c, UPT ;  /* 0x0000002c0400788c */ /* 0x000fd2000bf05270 */
[----:B------:R-:W-:Y:S05]  /*30a0*/  BRA.U !UP0, `(.L_x_71) ;  /* 0x0000000108447547 */ /* 0x000fea000b800000 */
.L_x_41:
[----:B0-----:R-:W-:Y:S01]  /*30b0*/  MOV R0, 0x0 ;  /* 0x0000000000007802 */ /* 0x001fe20000000f00 */
[----:B------:R-:W0:Y:S01]  /*30c0*/  LDCU.64 UR6, c[0x4][0x158] ;  /* 0x01002b00ff0677ac */ /* 0x000e220008000a00 */
[----:B------:R-:W-:Y:S02]  /*30d0*/  HFMA2 R12, -RZ, RZ, 0, 5.9604644775390625e-08 ;  /* 0x00000001ff0c7431 */ /* 0x000fe400000001ff */
[----:B------:R-:W-:Y:S01]  /*30e0*/  IMAD.MOV.U32 R8, RZ, RZ, 0x65 ;  /* 0x00000065ff087424 */ /* 0x000fe200078e00ff */
[----:B------:R2:W3:Y:S01]  /*30f0*/  LDC.64 R2, c[0x4][R0] ;  /* 0x0100000000027b82 */ /* 0x0004e20000000a00 */
[----:B------:R-:W4:Y:S01]  /*3100*/  LDCU.64 UR8, c[0x4][0x160] ;  /* 0x01002c00ff0877ac */ /* 0x000f220008000a00 */
[----:B------:R-:W-:Y:S01]  /*3110*/  IMAD.MOV.U32 R13, RZ, RZ, RZ ;  /* 0x000000ffff0d7224 */ /* 0x000fe200078e00ff */
[----:B------:R-:W5:Y:S01]  /*3120*/  LDCU.64 UR4, c[0x4][0x70] ;  /* 0x01000e00ff0477ac */ /* 0x000f620008000a00 */
[----:B0-----:R-:W-:Y:S02]  /*3130*/  IMAD.U32 R4, RZ, RZ, UR6 ;  /* 0x00000006ff047e24 */ /* 0x001fe4000f8e00ff */
[----:B-1----:R-:W-:-:S02]  /*3140*/  IMAD.U32 R5, RZ, RZ, UR7 ;  /* 0x00000007ff057e24 */ /* 0x002fc4000f8e00ff */
[----:B----4-:R-:W-:Y:S01]  /*3150*/  IMAD.U32 R6, RZ, RZ, UR8 ;  /* 0x00000008ff067e24 */ /* 0x010fe2000f8e00ff */
[----:B------:R-:W-:Y:S01]  /*3160*/  MOV R7, UR9 ;  /* 0x0000000900077c02 */ /* 0x000fe20008000f00 */
[----:B-----5:R-:W-:Y:S02]  /*3170*/  IMAD.U32 R10, RZ, RZ, UR4 ;  /* 0x00000004ff0a7e24 */ /* 0x020fe4000f8e00ff */
[----:B--2---:R-:W-:-:S07]  /*3180*/  IMAD.U32 R11, RZ, RZ, UR5 ;  /* 0x00000005ff0b7e24 */ /* 0x004fce000f8e00ff */
[----:B------:R-:W-:-:S07]  /*3190*/  LEPC R20, `(.L_x_72) ;  /* 0x000000001014794e */ /* 0x000fce0000000000 */
[----:B---3--:R-:W-:Y:S05]  /*31a0*/  CALL.ABS.NOINC R2 ;  /* 0x0000000002007343 */ /* 0x008fea0003c00000 */
.L_x_72:
[----:B------:R-:W-:Y:S05]  /*31b0*/  BRA `(.L_x_42) ;  /* 0x00000000005c7947 */ /* 0x000fea0003800000 */
.L_x_71:
[----:B-1----:R-:W-:-:S05]  /*31c0*/  IMAD.U32 R5, R5, 0x10000, RZ ;  /* 0x0001000005057824 */ /* 0x002fca00078e00ff */
[----:B------:R-:W-:-:S04]  /*31d0*/  SHF.R.U32.HI R6, RZ, 0x17, R5 ;  /* 0x00000017ff067819 */ /* 0x000fc80000011605 */
[----:B------:R-:W-:-:S04]  /*31e0*/  LOP3.LUT R4, R6, 0xff, RZ, 0xc0, !PT ;  /* 0x000000ff06047812 */ /* 0x000fc800078ec0ff */
[----:B------:R-:W-:-:S13]  /*31f0*/  ISETP.NE.AND P1, PT, R4, 0xff, PT ;  /* 0x000000ff0400780c */ /* 0x000fda0003f25270 */
[--C-:B0-----:R-:W-:Y:S02]  /*3200*/  @P1 SHF.R.U32.HI R0, RZ, 0x16, R5.reuse ;  /* 0x00000016ff001819 */ /* 0x101fe40000011605 */
[----:B------:R-:W-:Y:S01]  /*3210*/  @P1 LOP3.LUT P0, RZ, R4, 0x3fffff, R5, 0xf8, !PT ;  /* 0x003fffff04ff1812 */ /* 0x000fe2000780f805 */
[----:B------:R-:W-:Y:S01]  /*3220*/  IMAD.MOV.U32 R5, RZ, RZ, 0xff ;  /* 0x000000ffff057424 */ /* 0x000fe200078e00ff */
[----:B------:R-:W-:-:S04]  /*3230*/  @P1 LOP3.LUT R0, R0, 0x1, RZ, 0xc0, !PT ;  /* 0x0000000100001812 */ /* 0x000fc800078ec0ff */
[----:B------:R-:W-:Y:S02]  /*3240*/  @P1 ISETP.EQ.U32.AND P2, PT, R0, 0x1, P0 ;  /* 0x000000010000180c */ /* 0x000fe40000742070 */
[----:B------:R-:W-:Y:S02]  /*3250*/  PLOP3.LUT P0, PT, PT, PT, PT, 0x80, 0x8 ;  /* 0x000000000008781c */ /* 0x000fe40003f0f070 */
[----:B------:R-:W-:Y:S02]  /*3260*/  @P1 PLOP3.LUT P0, PT, P2, PT, PT, 0x80, 0x8 ;  /* 0x000000000008181c */ /* 0x000fe4000170f070 */
[----:B------:R-:W-:-:S11]  /*3270*/  @P1 IADD3 R0, PT, PT, R6, 0x1, RZ ;  /* 0x0000000106001810 */ /* 0x000fd60007ffe0ff */
[----:B------:R-:W-:-:S04]  /*3280*/  @!P0 IMAD.MOV R0, RZ, RZ, R6 ;  /* 0x000000ffff008224 */ /* 0x000fc800078e0206 */
[----:B------:R-:W-:-:S05]  /*3290*/  @P1 IMAD.MOV.U32 R5, RZ, RZ, R0 ;  /* 0x000000ffff051224 */ /* 0x000fca00078e0000 */
[----:B------:R0:W-:Y:S01]  /*32a0*/  STG.E.U8 desc[UR36][R2.64], R5 ;  /* 0x0000000502007986 */ /* 0x0001e2000c101124 */
[----:B------:R-:W-:Y:S05]  /*32b0*/  BRA `(.L_x_42) ;  /* 0x00000000001c7947 */ /* 0x000fea0003800000 */
.L_x_70:
[----:B-1----:R-:W-:-:S06]  /*32c0*/  IMAD.U32 R5, R5, 0x10000, RZ ;  /* 0x0001000005057824 */ /* 0x002fcc00078e00ff */
[----:B------:R-:W1:Y:S02]  /*32d0*/  F2I.U64.TRUNC R4, R5 ;  /* 0x0000000500047311 */ /* 0x000e64000020d800 */
[----:B-1----:R1:W-:Y:S01]  /*32e0*/  STG.E.64 desc[UR36][R2.64], R4 ;  /* 0x0000000402007986 */ /* 0x0023e2000c101b24 */
[----:B------:R-:W-:Y:S05]  /*32f0*/  BRA `(.L_x_42) ;  /* 0x00000000000c7947 */ /* 0x000fea0003800000 */
.L_x_69:
[----:B-1----:R-:W-:-:S06]  /*3300*/  SHF.L.U32 R5, R5, 0x10, RZ ;  /* 0x0000001005057819 */ /* 0x002fcc00000006ff */
[----:B------:R-:W1:Y:S02]  /*3310*/  F2I.FTZ.U32.TRUNC.NTZ R5, R5 ;  /* 0x0000000500057305 */ /* 0x000e64000021f000 */
[----:B-1----:R1:W-:Y:S02]  /*3320*/  STG.E desc[UR36][R2.64], R5 ;  /* 0x0000000502007986 */ /* 0x0023e4000c101924 */
.L_x_42:
[----:B------:R-:W-:-:S07]  /*3330*/  VIADD R17, R17, 0x80 ;  /* 0x0000008011117836 */ /* 0x000fce0000000000 */
.L_x_1:
[----:B------:R-:W-:Y:S05]  /*3340*/  BSYNC.RECONVERGENT B6 ;  /* 0x0000000000067941 */ /* 0x000fea0003800200 */
.L_x_0:
[----:B------:R-:W5:Y:S01]  /*3350*/  LDCU UR4, c[0x0][0x380] ;  /* 0x00007000ff0477ac */ /* 0x000f620008000800 */
[----:B------:R-:W-:Y:S01]  /*3360*/  BSSY.RECONVERGENT B6, `(.L_x_73) ;  /* 0x0000326000067945 */ /* 0x000fe20003800200 */
[----:B-----5:R-:W-:-:S13]  /*3370*/  ISETP.GE.AND P0, PT, R17, UR4, PT ;  /* 0x0000000411007c0c */ /* 0x020fda000bf06270 */
[----:B------:R-:W-:Y:S05]  /*3380*/  @P0 BRA `(.L_x_74) ;  /* 0x00000030008c0947 */ /* 0x000fea0003800000 */
[----:B------:R-:W5:Y:S01]  /*3390*/  LDCU UR4, c[0x0][0x388] ;  /* 0x00007100ff0477ac */ /* 0x000f620008000800 */
[----:B0-----:R-:W-:Y:S02]  /*33a0*/  IMAD.MOV.U32 R0, RZ, RZ, RZ ;  /* 0x000000ffff007224 */ /* 0x001fe400078e00ff */
[----:B------:R-:W-:Y:S01]  /*33b0*/  IMAD.MOV.U32 R16, RZ, RZ, RZ ;  /* 0x000000ffff107224 */ /* 0x000fe200078e00ff */
[----:B-----5:R-:W-:-:S09]  /*33c0*/  UISETP.NE.AND UP0, UPT, UR4, URZ, UPT ;  /* 0x000000ff0400728c */ /* 0x020fd2000bf05270 */
[----:B------:R-:W-:Y:S05]  /*33d0*/  BRA.U !UP0, `(.L_x_75) ;  /* 0x0000001108a87547 */ /* 0x000fea000b800000 */
[----:B------:R-:W1:Y:S01]  /*33e0*/  LDCU.64 UR4, c[0x0][0x390] ;  /* 0x00007200ff0477ac */ /* 0x000e620008000a00 */
[----:B------:R-:W-:Y:S01]  /*33f0*/  HFMA2 R16, -RZ, RZ, 0, 0 ;  /* 0x00000000ff107431 */ /* 0x000fe200000001ff */
[----:B------:R-:W0:Y:S01]  /*3400*/  LDCU UR6, c[0x0][0x38c] ;  /* 0x00007180ff0677ac */ /* 0x000e220008000800 */
[----:B------:R-:W5:Y:S01]  /*3410*/  LDCU.64 UR8, c[0x0][0x4b8] ;  /* 0x00009700ff0877ac */ /* 0x000f620008000a00 */
[----:B------:R-:W-:Y:S02]  /*3420*/  UISETP.NE.AND UP0, UPT, UR40, URZ, UPT ;  /* 0x000000ff2800728c */ /* 0x000fe4000bf05270 */
[----:B-1234-:R-:W-:-:S05]  /*3430*/  IMAD.HI.U32 R2, R17, UR4, R16 ;  /* 0x0000000411027c27 */ /* 0x01efca000f8e0010 */
[----:B------:R-:W-:-:S05]  /*3440*/  SHF.R.U32.HI R3, RZ, UR5, R2 ;  /* 0x00000005ff037c19 */ /* 0x000fca0008011602 */
[----:B------:R-:W-:-:S04]  /*3450*/  IMAD.MOV R0, RZ, RZ, -R3 ;  /* 0x000000ffff007224 */ /* 0x000fc800078e0a03 */
[----:B0-----:R-:W-:-:S04]  /*3460*/  IMAD R0, R0, UR6, R17 ;  /* 0x0000000600007c24 */ /* 0x001fc8000f8e0211 */
[C---:B-----5:R-:W-:Y:S02]  /*3470*/  IMAD R16, R0.reuse, UR8, RZ ;  /* 0x0000000800107c24 */ /* 0x060fe4000f8e02ff */
        /* <DEDUP_REMOVED lines=15> */
[----:B------:R-:W-:Y:S01]  /*3570*/  MOV R4, RZ ;  /* 0x000000ff00047202 */ /* 0x000fe20000000f00 */
[----:B------:R-:W1:Y:S01]  /*3580*/  LDCU UR6, c[0x0][0x3a4] ;  /* 0x00007480ff0677ac */ /* 0x000e620008000800 */
[----:B------:R-:W2:Y:S01]  /*3590*/  LDCU.64 UR8, c[0x0][0x4c8] ;  /* 0x00009900ff0877ac */ /* 0x000ea20008000a00 */
[----:B------:R-:W-:Y:S02]  /*35a0*/  UISETP.NE.AND UP0, UPT, UR38, 0x3, UPT ;  /* 0x000000032600788c */ /* 0x000fe4000bf05270 */
[----:B0-----:R-:W-:-:S05]  /*35b0*/  IMAD.HI.U32 R2, R5, UR4, R4 ;  /* 0x0000000405027c27 */ /* 0x001fca000f8e0004 */
[----:B------:R-:W-:-:S05]  /*35c0*/  SHF.R.U32.HI R3, RZ, UR5, R2 ;  /* 0x00000005ff037c19 */ /* 0x000fca0008011602 */
[----:B------:R-:W-:-:S04]  /*35d0*/  IMAD.MOV R4, RZ, RZ, -R3 ;  /* 0x000000ffff047224 */ /* 0x000fc800078e0a03 */
        /* <DEDUP_REMOVED lines=17> */
[----:B------:R-:W-:Y:S01]  /*36f0*/  HFMA2 R4, -RZ, RZ, 0, 0 ;  /* 0x00000000ff047431 */ /* 0x000fe200000001ff */
        /* <DEDUP_REMOVED lines=160> */
[----:B-1----:R-:W-:-:S04]  /*4100*/  SHF.R.U32.HI R5, RZ, UR4, R4 ;  /* 0x00000004ff057c19 */ /* 0x002fc80008011604 */
[----:B------:R-:W-:-:S05]  /*4110*/  IADD3 R2, PT, PT, -R5, RZ, RZ ;  /* 0x000000ff05027210 */ /* 0x000fca0007ffe1ff */
        /* <DEDUP_REMOVED lines=81> */
[----:B------:R-:W-:-:S05]  /*4630*/  SHF.R.U32.HI R2, RZ, UR5, R2 ;  /* 0x00000005ff027c19 */ /* 0x000fca0008011602 */
[----:B------:R-:W-:-:S04]  /*4640*/  IMAD.MOV R3, RZ, RZ, -R2 ;  /* 0x000000ffff037224 */ /* 0x000fc800078e0a02 */
[----:B-1----:R-:W-:-:S04]  /*4650*/  IMAD R5, R3, UR6, R5 ;  /* 0x0000000603057c24 */ /* 0x002fc8000f8e0205 */
[C---:B--2---:R-:W-:Y:S02]  /*4660*/  IMAD R16, R5.reuse, UR8, R16 ;  /* 0x0000000805107c24 */ /* 0x044fe4000f8e0210 */
[----:B------:R-:W-:-:S07]  /*4670*/  IMAD R0, R5, UR9, R0 ;  /* 0x0000000905007c24 */ /* 0x000fce000f8e0200 */
.L_x_75:
[----:B------:R-:W1:Y:S01]  /*4680*/  LDCU.64 UR6, c[0x0][0x588] ;  /* 0x0000b100ff0677ac */ /* 0x000e620008000a00 */
[----:B------:R-:W-:-:S04]  /*4690*/  UPRMT UR4, UR41, 0x9910, URZ ;  /* 0x0000991029047896 */ /* 0x000fc800080000ff */
[----:B------:R-:W-:Y:S01]  /*46a0*/  UISETP.GT.AND UP0, UPT, UR4, 0x9, UPT ;  /* 0x000000090400788c */ /* 0x000fe2000bf04270 */
[----:B-1234-:R-:W-:-:S04]  /*46b0*/  IADD3 R2, P0, PT, R0, UR6, RZ ;  /* 0x0000000600027c10 */ /* 0x01efc8000ff1e0ff */
[----:B------:R-:W-:-:S04]  /*46c0*/  IADD3.X R3, PT, PT, RZ, UR7, RZ, P0, !PT ;  /* 0x00000007ff037c10 */ /* 0x000fc800087fe4ff */
        /* <DEDUP_REMOVED lines=13> */
.L_x_79:
[----:B------:R-:W2:Y:S02]  /*47a0*/  LDG.E.U8 R2, desc[UR36][R2.64] ;  /* 0x0000002402027981 */ /* 0x000ea4000c1e1100 */
[----:B--2---:R-:W-:-:S04]  /*47b0*/  I2FP.F32.U32 R0, R2 ;  /* 0x0000000200007245 */ /* 0x004fc80000201000 */
[----:B------:R-:W-:Y:S01]  /*47c0*/  F2FP.BF16.F32.PACK_AB R0, RZ, R0 ;  /* 0x00000000ff00723e */ /* 0x000fe200000010ff */
[----:B------:R-:W-:Y:S06]  /*47d0*/  BRA `(.L_x_81) ;  /* 0x0000000c00a47947 */ /* 0x000fec0003800000 */
.L_x_78:
        /* <DEDUP_REMOVED lines=10> */
.L_x_83:
[----:B------:R-:W2:Y:S02]  /*4880*/  LDG.E R2, desc[UR36][R2.64] ;  /* 0x0000002402027981 */ /* 0x000ea4000c1e1900 */
[----:B--2---:R-:W-:-:S04]  /*4890*/  I2FP.F32.S32 R0, R2 ;  /* 0x0000000200007245 */ /* 0x004fc80000201400 */
[----:B------:R-:W-:Y:S01]  /*48a0*/  F2FP.BF16.F32.PACK_AB R0, RZ, R0 ;  /* 0x00000000ff00723e */ /* 0x000fe200000010ff */
[----:B------:R-:W-:Y:S06]  /*48b0*/  BRA `(.L_x_81) ;  /* 0x0000000c006c7947 */ /* 0x000fec0003800000 */
.L_x_82:
[----:B------:R-:W2:Y:S02]  /*48c0*/  LDG.E.U16 R2, desc[UR36][R2.64] ;  /* 0x0000002402027981 */ /* 0x000ea4000c1e1500 */
[----:B--2---:R-:W0:Y:S02]  /*48d0*/  I2F.S16 R0, R2 ;  /* 0x0000000200007306 */ /* 0x004e240000101400 */
[----:B0-----:R-:W-:Y:S01]  /*48e0*/  F2FP.BF16.F32.PACK_AB R0, RZ, R0 ;  /* 0x00000000ff00723e */ /* 0x001fe200000010ff */
[----:B------:R-:W-:Y:S06]  /*48f0*/  BRA `(.L_x_81) ;  /* 0x0000000c005c7947 */ /* 0x000fec0003800000 */
.L_x_77:
        /* <DEDUP_REMOVED lines=9> */
.L_x_85:
[----:B------:R-:W2:Y:S02]  /*4990*/  LDG.E.U16 R0, desc[UR36][R2.64] ;  /* 0x0000002402007981 */ /* 0x000ea4000c1e1500 */
[----:B--2---:R-:W-:-:S05]  /*49a0*/  HADD2.F32 R0, -RZ, R0.H0_H0 ;  /* 0x20000000ff007230 */ /* 0x004fca0000004100 */
[----:B------:R-:W-:Y:S01]  /*49b0*/  F2FP.BF16.F32.PACK_AB R0, RZ, R0 ;  /* 0x00000000ff00723e */ /* 0x000fe200000010ff */
[----:B------:R-:W-:Y:S06]  /*49c0*/  BRA `(.L_x_81) ;  /* 0x0000000c00287947 */ /* 0x000fec0003800000 */
.L_x_84:
        /* <DEDUP_REMOVED lines=9> */
.L_x_87:
[----:B------:R-:W2:Y:S02]  /*4a60*/  LDG.E.U16 R2, desc[UR36][R2.64] ;  /* 0x0000002402027981 */ /* 0x000ea4000c1e1500 */
[----:B--2---:R-:W-:-:S05]  /*4a70*/  HADD2.F32 R0, -RZ, R2.H0_H0 ;  /* 0x20000002ff007230 */ /* 0x004fca0000004100 */
[----:B------:R-:W-:Y:S01]  /*4a80*/  F2FP.BF16.F32.PACK_AB R0, RZ, R0 ;  /* 0x00000000ff00723e */ /* 0x000fe200000010ff */
[----:B------:R-:W-:Y:S06]  /*4a90*/  BRA `(.L_x_81) ;  /* 0x0000000800f47947 */ /* 0x000fec0003800000 */
.L_x_86:
        /* <DEDUP_REMOVED lines=12> */
.L_x_76:
        /* <DEDUP_REMOVED lines=13> */
.L_x_90:
        /* <DEDUP_REMOVED lines=12> */
.L_x_89:
        /* <DEDUP_REMOVED lines=16> */
[C---:B------:R-:W-:Y:S02]  /*4df0*/  SHF.L.U32 R6, R4.reuse, R5, RZ ;  /* 0x0000000504067219 */ /* 0x040fe400000006ff */
[----:B------:R-:W-:Y:S02]  /*4e00*/  IADD3 R5, PT, PT, R4, 0x1000000, RZ ;  /* 0x0100000004057810 */ /* 0x000fe40007ffe0ff */
[----:B------:R-:W-:Y:S02]  /*4e10*/  LEA.HI R6, R6, -R7, RZ, 0x1c ;  /* 0x8000000706067211 */ /* 0x000fe400078fe0ff */
[----:B------:R-:W-:-:S03]  /*4e20*/  SHF.R.S32.HI R5, RZ, 0x8, R5 ;  /* 0x00000008ff057819 */ /* 0x000fc60000011405 */
[----:B------:R-:W-:-:S05]  /*4e30*/  VIADD R6, R6, 0x3c000000 ;  /* 0x3c00000006067836 */ /* 0x000fca0000000000 */
[----:B------:R-:W-:-:S04]  /*4e40*/  LOP3.LUT R5, R6, 0x7f800000, R5, 0xf8, !PT ;  /* 0x7f80000006057812 */ /* 0x000fc800078ef805 */
[----:B------:R-:W-:-:S04]  /*4e50*/  SEL R5, R5, RZ, P0 ;  /* 0x000000ff05057207 */ /* 0x000fc80000000000 */
[----:B------:R-:W-:-:S04]  /*4e60*/  LOP3.LUT R5, R5, 0x80000000, R0, 0xf8, !PT ;  /* 0x8000000005057812 */ /* 0x000fc800078ef800 */
[----:B------:R-:W-:-:S04]  /*4e70*/  F2FP.BF16.F32.PACK_AB R5, RZ, R5 ;  /* 0x00000005ff05723e */ /* 0x000fc800000010ff */
[----:B------:R-:W-:Y:S01]  /*4e80*/  PRMT R0, R5, 0x7610, R0 ;  /* 0x0000761005007816 */ /* 0x000fe20000000000 */
[----:B------:R-:W-:Y:S06]  /*4e90*/  BRA `(.L_x_81) ;  /* 0x0000000400f47947 */ /* 0x000fec0003800000 */
.L_x_92:
[----:B------:R-:W2:Y:S02]  /*4ea0*/  LDG.E.U8 R2, desc[UR36][R2.64] ;  /* 0x0000002402027981 */ /* 0x000ea4000c1e1100 */
[C---:B--2---:R-:W-:Y:S01]  /*4eb0*/  IMAD.SHL.U32 R0, R2.reuse, 0x2000000, RZ ;  /* 0x0200000002007824 */ /* 0x044fe200078e00ff */
[----:B------:R-:W-:-:S04]  /*4ec0*/  SHF.L.U32 R5, R2, 0x8, RZ ;  /* 0x0000000802057819 */ /* 0x000fc800000006ff */
[----:B------:R-:W-:-:S13]  /*4ed0*/  ISETP.GE.U32.AND P0, PT, R0, 0x8000000, PT ;  /* 0x080000000000780c */ /* 0x000fda0003f06070 */
[C---:B------:R-:W-:Y:S02]  /*4ee0*/  @!P0 LOP3.LUT R4, R5.reuse, 0x7f00, RZ, 0xc0, !PT ;  /* 0x00007f0005048812 */ /* 0x040fe400078ec0ff */
[----:B------:R-:W-:Y:S02]  /*4ef0*/  @P0 LEA.HI R0, R0, 0x70000000, RZ, 0x1c ;  /* 0x7000000000000811 */ /* 0x000fe400078fe0ff */
[----:B------:R-:W-:Y:S02]  /*4f00*/  @!P0 LOP3.LUT R4, R4, 0x3f000000, RZ, 0xfc, !PT ;  /* 0x3f00000004048812 */ /* 0x000fe400078efcff */
[----:B------:R-:W-:Y:S01]  /*4f10*/  PRMT R5, R5, 0x9910, RZ ;  /* 0x0000991005057816 */ /* 0x000fe200000000ff */
[----:B------:R-:W-:Y:S02]  /*4f20*/  @P0 FMUL.FTZ R0, R0, 1.9259299443872358531e-34 ;  /* 0x0780000000000820 */ /* 0x000fe40000410000 */
[----:B------:R-:W-:-:S05]  /*4f30*/  @!P0 FADD.FTZ R0, R4, -0.5 ;  /* 0xbf00000004008421 */ /* 0x000fca0000010000 */
[----:B------:R-:W-:-:S04]  /*4f40*/  LOP3.LUT R0, R0, 0x80000000, R5, 0xf8, !PT ;  /* 0x8000000000007812 */ /* 0x000fc800078ef805 */
[----:B------:R-:W-:Y:S01]  /*4f50*/  F2FP.BF16.F32.PACK_AB R0, RZ, R0 ;  /* 0x00000000ff00723e */ /* 0x000fe200000010ff */
[----:B------:R-:W-:Y:S06]  /*4f60*/  BRA `(.L_x_81) ;  /* 0x0000000400c07947 */ /* 0x000fec0003800000 */
.L_x_91:
[----:B------:R0:W5:Y:S01]  /*4f70*/  LDG.E.U16 R0, desc[UR36][R2.64] ;  /* 0x0000002402007981 */ /* 0x000162000c1e1500 */
[----:B------:R-:W-:Y:S05]  /*4f80*/  BRA `(.L_x_81) ;  /* 0x0000000400b87947 */ /* 0x000fea0003800000 */
.L_x_88:
        /* <DEDUP_REMOVED lines=12> */
.L_x_95:
[----:B------:R-:W2:Y:S01]  /*5050*/  LDG.E.U8 R3, desc[UR36][R2.64] ;  /* 0x0000002402037981 */ /* 0x000ea2000c1e1100 */
[----:B------:R-:W-:Y:S01]  /*5060*/  BSSY.RECONVERGENT B0, `(.L_x_96) ;  /* 0x0000018000007945 */ /* 0x000fe20003800200 */
[----:B------:R-:W-:Y:S01]  /*5070*/  IMAD.MOV.U32 R0, RZ, RZ, RZ ;  /* 0x000000ffff007224 */ /* 0x000fe200078e00ff */
        /* <DEDUP_REMOVED lines=8> */
[----:B------:R-:W-:-:S04]  /*5100*/  SHF.R.U32.HI R0, RZ, 0x7, R3 ;  /* 0x00000007ff007819 */ /* 0x000fc80000011603 */
[----:B------:R-:W-:Y:S02]  /*5110*/  SHF.L.U32 R7, R0, 0x1f, RZ ;  /* 0x0000001f00077819 */ /* 0x000fe400000006ff */
        /* <DEDUP_REMOVED lines=8> */
.L_x_99:
[----:B------:R-:W-:Y:S05]  /*51a0*/  BSYNC.RECONVERGENT B1 ;  /* 0x0000000000017941 */ /* 0x000fea0003800200 */
.L_x_98:
[----:B------:R-:W-:Y:S01]  /*51b0*/  IMAD.SHL.U32 R0, R0, 0x100000, RZ ;  /* 0x0010000000007824 */ /* 0x000fe200078e00ff */
[----:B------:R-:W-:-:S04]  /*51c0*/  LEA R2, R2, 0x3b800000, 0x17 ;  /* 0x3b80000002027811 */ /* 0x000fc800078eb8ff */
[----:B------:R-:W-:-:S07]  /*51d0*/  LOP3.LUT R0, R2, R0, R7, 0xfe, !PT ;  /* 0x0000000002007212 */ /* 0x000fce00078efe07 */
.L_x_97:
[----:B------:R-:W-:Y:S05]  /*51e0*/  BSYNC.RECONVERGENT B0 ;  /* 0x0000000000007941 */ /* 0x000fea0003800200 */
.L_x_96:
[----:B------:R-:W-:Y:S01]  /*51f0*/  F2FP.BF16.F32.PACK_AB R0, RZ, R0 ;  /* 0x00000000ff00723e */ /* 0x000fe200000010ff */
[----:B------:R-:W-:Y:S06]  /*5200*/  BRA `(.L_x_81) ;  /* 0x0000000400187947 */ /* 0x000fec0003800000 */
.L_x_94:
[----:B------:R-:W2:Y:S01]  /*5210*/  LDG.E.U8 R3, desc[UR36][R2.64] ;  /* 0x0000002402037981 */ /* 0x000ea2000c1e1100 */
[----:B------:R-:W-:Y:S01]  /*5220*/  BSSY.RECONVERGENT B0, `(.L_x_100) ;  /* 0x0000018000007945 */ /* 0x000fe20003800200 */
[----:B------:R-:W-:Y:S02]  /*5230*/  MOV R0, RZ ;  /* 0x000000ff00007202 */ /* 0x000fe40000000f00 */
        /* <DEDUP_REMOVED lines=14> */
[----:B------:R-:W-:Y:S02]  /*5320*/  IADD3 R5, PT, PT, R3, -0x1d, RZ ;  /* 0xffffffe303057810 */ /* 0x000fe40007ffe0ff */
[----:B------:R-:W-:Y:S02]  /*5330*/  IADD3 R2, PT, PT, R2, 0x1e, -R3 ;  /* 0x0000001e02027810 */ /* 0x000fe40007ffe803 */
[----:B------:R-:W-:-:S04]  /*5340*/  SHF.L.U32 R5, R0, R5, RZ ;  /* 0x0000000500057219 */ /* 0x000fc800000006ff */
[----:B------:R-:W-:-:S07]  /*5350*/  LOP3.LUT R0, R5, 0x3, RZ, 0xc0, !PT ;  /* 0x0000000305007812 */ /* 0x000fce00078ec0ff */
.L_x_103:
[----:B------:R-:W-:Y:S05]  /*5360*/  BSYNC.RECONVERGENT B1 ;  /* 0x0000000000017941 */ /* 0x000fea0003800200 */
.L_x_102:
[----:B------:R-:W-:Y:S01]  /*5370*/  IMAD.SHL.U32 R0, R0, 0x200000, RZ ;  /* 0x0020000000007824 */ /* 0x000fe200078e00ff */
[----:B------:R-:W-:-:S04]  /*5380*/  LEA R2, R2, 0x37800000, 0x17 ;  /* 0x3780000002027811 */ /* 0x000fc800078eb8ff */
[----:B------:R-:W-:-:S07]  /*5390*/  LOP3.LUT R0, R2, R0, R7, 0xfe, !PT ;  /* 0x0000000002007212 */ /* 0x000fce00078efe07 */
.L_x_101:
[----:B------:R-:W-:Y:S05]  /*53a0*/  BSYNC.RECONVERGENT B0 ;  /* 0x0000000000007941 */ /* 0x000fea0003800200 */
.L_x_100:
[----:B------:R-:W-:Y:S01]  /*53b0*/  F2FP.BF16.F32.PACK_AB R0, RZ, R0 ;  /* 0x00000000ff00723e */ /* 0x000fe200000010ff */
[----:B------:R-:W-:Y:S06]  /*53c0*/  BRA `(.L_x_81) ;  /* 0x0000000000a87947 */ /* 0x000fec0003800000 */
.L_x_93:
[----:B------:R-:W-:-:S09]  /*53d0*/  UISETP.NE.AND UP0, UPT, UR4, 0x1c, UPT ;  /* 0x0000001c0400788c */ /* 0x000fd2000bf05270 */
[----:B------:R-:W-:Y:S05]  /*53e0*/  BRA.U !UP0, `(.L_x_104) ;  /* 0x0000000108947547 */ /* 0x000fea000b800000 */
[----:B------:R-:W-:-:S09]  /*53f0*/  UISETP.NE.AND UP0, UPT, UR4, 0x1d, UPT ;  /* 0x0000001d0400788c */ /* 0x000fd2000bf05270 */
[----:B------:R-:W-:Y:S05]  /*5400*/  BRA.U !UP0, `(.L_x_105) ;  /* 0x00000001087c7547 */ /* 0x000fea000b800000 */
[----:B------:R-:W-:-:S09]  /*5410*/  UISETP.NE.AND UP0, UPT, UR4, 0x2c, UPT ;  /* 0x0000002c0400788c */ /* 0x000fd2000bf05270 */
[----:B------:R-:W-:Y:S05]  /*5420*/  BRA.U UP0, `(.L_x_80) ;  /* 0x00000001002c7547 */ /* 0x000fea000b800000 */
[----:B------:R-:W2:Y:S01]  /*5430*/  LDG.E.U8 R2, desc[UR36][R2.64] ;  /* 0x0000002402027981 */ /* 0x000ea2000c1e1100 */
[----:B------:R-:W-:Y:S01]  /*5440*/  BSSY.RECONVERGENT B0, `(.L_x_106) ;  /* 0x0000007000007945 */ /* 0x000fe20003800200 */
[----:B------:R-:W-:Y:S01]  /*5450*/  IMAD.MOV.U32 R0, RZ, RZ, 0x400000 ;  /* 0x00400000ff007424 */ /* 0x000fe200078e00ff */
[----:B--2---:R-:W-:-:S13]  /*5460*/  ISETP.NE.AND P0, PT, R2, RZ, PT ;  /* 0x000000ff0200720c */ /* 0x004fda0003f05270 */
[----:B------:R-:W-:Y:S05]  /*5470*/  @!P0 BRA `(.L_x_107) ;  /* 0x00000000000c8947 */ /* 0x000fea0003800000 */
[----:B------:R-:W-:-:S13]  /*5480*/  ISETP.NE.AND P0, PT, R2, 0xff, PT ;  /* 0x000000ff0200780c */ /* 0x000fda0003f05270 */
[----:B------:R-:W-:Y:S01]  /*5490*/  @!P0 MOV R0, 0x7f800001 ;  /* 0x7f80000100008802 */ /* 0x000fe20000000f00 */
[----:B------:R-:W-:-:S07]  /*54a0*/  @P0 IMAD.SHL.U32 R0, R2, 0x800000, RZ ;  /* 0x0080000002000824 */ /* 0x000fce00078e00ff */
.L_x_107:
[----:B------:R-:W-:Y:S05]  /*54b0*/  BSYNC.RECONVERGENT B0 ;  /* 0x0000000000007941 */ /* 0x000fea0003800200 */
.L_x_106:
[----:B------:R-:W-:Y:S01]  /*54c0*/  F2FP.BF16.F32.PACK_AB R0, RZ, R0 ;  /* 0x00000000ff00723e */ /* 0x000fe200000010ff */
[----:B------:R-:W-:Y:S06]  /*54d0*/  BRA `(.L_x_81) ;  /* 0x0000000000647947 */ /* 0x000fec0003800000 */
.L_x_80:
        /* <DEDUP_REMOVED lines=8> */
[----:B0-----:R-:W-:Y:S01]  /*5560*/  IMAD.U32 R4, RZ, RZ, UR4 ;  /* 0x00000004ff047e24 */ /* 0x001fe2000f8e00ff */
[----:B------:R-:W-:Y:S01]  /*5570*/  MOV R5, UR5 ;  /* 0x0000000500057c02 */ /* 0x000fe20008000f00 */
[----:B-1----:R-:W-:-:S02]  /*5580*/  IMAD.U32 R6, RZ, RZ, UR6 ;  /* 0x00000006ff067e24 */ /* 0x002fc4000f8e00ff */
[----:B------:R-:W-:Y:S01]  /*5590*/  IMAD.U32 R7, RZ, RZ, UR7 ;  /* 0x00000007ff077e24 */ /* 0x000fe2000f8e00ff */
[----:B---3--:R-:W-:Y:S01]  /*55a0*/  MOV R10, UR8 ;  /* 0x00000008000a7c02 */ /* 0x008fe20008000f00 */
[----:B------:R-:W-:-:S07]  /*55b0*/  IMAD.U32 R11, RZ, RZ, UR9 ;  /* 0x00000009ff0b7e24 */ /* 0x000fce000f8e00ff */
[----:B------:R-:W-:-:S07]  /*55c0*/  LEPC R20, `(.L_x_108) ;  /* 0x000000001014794e */ /* 0x000fce0000000000 */
[----:B--2---:R-:W-:Y:S05]  /*55d0*/  CALL.ABS.NOINC R2 ;  /* 0x0000000002007343 */ /* 0x004fea0003c00000 */
.L_x_108:
[----:B------:R-:W-:Y:S01]  /*55e0*/  PRMT R0, RZ, 0x7610, R0 ;  /* 0x00007610ff007816 */ /* 0x000fe20000000000 */
[----:B------:R-:W-:Y:S06]  /*55f0*/  BRA `(.L_x_81) ;  /* 0x00000000001c7947 */ /* 0x000fec0003800000 */
.L_x_105:
[----:B------:R-:W2:Y:S02]  /*5600*/  LDG.E.64 R2, desc[UR36][R2.64] ;  /* 0x0000002402027981 */ /* 0x000ea4000c1e1b00 */
[----:B--2---:R-:W0:Y:S02]  /*5610*/  I2F.U64 R0, R2 ;  /* 0x0000000200007312 */ /* 0x004e240000301000 */
[----:B0-----:R-:W-:Y:S01]  /*5620*/  F2FP.BF16.F32.PACK_AB R0, RZ, R0 ;  /* 0x00000000ff00723e */ /* 0x001fe200000010ff */
[----:B------:R-:W-:Y:S06]  /*5630*/  BRA `(.L_x_81) ;  /* 0x00000000000c7947 */ /* 0x000fec0003800000 */
.L_x_104:
[----:B------:R-:W2:Y:S02]  /*5640*/  LDG.E R2, desc[UR36][R2.64] ;  /* 0x0000002402027981 */ /* 0x000ea4000c1e1900 */
[----:B--2---:R-:W-:-:S04]  /*5650*/  I2FP.F32.U32 R0, R2 ;  /* 0x0000000200007245 */ /* 0x004fc80000201000 */
[----:B------:R-:W-:-:S07]  /*5660*/  F2FP.BF16.F32.PACK_AB R0, RZ, R0 ;  /* 0x00000000ff00723e */ /* 0x000fce00000010ff */
.L_x_81:
[----:B-----5:R-:W-:Y:S01]  /*5670*/  IMAD.U32 R0, R0, 0x10000, RZ ;  /* 0x0001000000007824 */ /* 0x020fe200078e00ff */
[----:B------:R-:W0:Y:S01]  /*5680*/  LDCU.64 UR6, c[0x0][0x580] ;  /* 0x0000b000ff0677ac */ /* 0x000e220008000a00 */
[----:B------:R-:W-:-:S04]  /*5690*/  UPRMT UR4, UR42, 0x9910, URZ ;  /* 0x000099102a047896 */ /* 0x000fc800080000ff */
[----:B------:R-:W1:Y:S01]  /*56a0*/  MUFU.TANH R0, R0 ;  /* 0x0000000000007308 */ /* 0x000e620000002400 */
[----:B------:R-:W-:Y:S01]  /*56b0*/  UISETP.GT.AND UP0, UPT, UR4, 0x9, UPT ;  /* 0x000000090400788c */ /* 0x000fe2000bf04270 */
[----:B0-----:R-:W-:-:S04]  /*56c0*/  IADD3 R2, P0, PT, R16, UR6, RZ ;  /* 0x0000000610027c10 */ /* 0x001fc8000ff1e0ff */
[----:B------:R-:W-:Y:S02]  /*56d0*/  IADD3.X R3, PT, PT, RZ, UR7, RZ, P0, !PT ;  /* 0x00000007ff037c10 */ /* 0x000fe400087fe4ff */
[----:B-1----:R0:W1:Y:S02]  /*56e0*/  F2F.BF16.F32 R5, R0 ;  /* 0x0000000000057304 */ /* 0x0020640000202000 */
        /* <DEDUP_REMOVED lines=13> */
.L_x_112:
[----:B-1----:R-:W-:-:S06]  /*57c0*/  IMAD.U32 R5, R5, 0x10000, RZ ;  /* 0x0001000005057824 */ /* 0x002fcc00078e00ff */
[----:B------:R-:W1:Y:S02]  /*57d0*/  F2I.S64.TRUNC R4, R5 ;  /* 0x0000000500047311 */ /* 0x000e64000020d900 */
[----:B-1----:R1:W-:Y:S01]  /*57e0*/  STG.E.U8 desc[UR36][R2.64], R4 ;  /* 0x0000000402007986 */ /* 0x0023e2000c101124 */
[----:B------:R-:W-:Y:S05]  /*57f0*/  BRA `(.L_x_114) ;  /* 0x0000000c006c7947 */ /* 0x000fea0003800000 */
.L_x_111:
[----:B------:R-:W-:-:S09]  /*5800*/  UISETP.NE.AND UP0, UPT, UR4, 0x2, UPT ;  /* 0x000000020400788c */ /* 0x000fd2000bf05270 */
[----:B------:R-:W-:Y:S05]  /*5810*/  BRA.U !UP0, `(.L_x_115) ;  /* 0x0000000108307547 */ /* 0x000fea000b800000 */
[----:B------:R-:W-:-:S09]  /*5820*/  UISETP.NE.AND UP0, UPT, UR4, 0x3, UPT ;  /* 0x000000030400788c */ /* 0x000fd2000bf05270 */
[----:B------:R-:W-:Y:S05]  /*5830*/  BRA.U !UP0, `(.L_x_116) ;  /* 0x0000000108187547 */ /* 0x000fea000b800000 */
[----:B------:R-:W-:-:S09]  /*5840*/  UISETP.NE.AND UP0, UPT, UR4, 0x4, UPT ;  /* 0x000000040400788c */ /* 0x000fd2000bf05270 */
[----:B------:R-:W-:Y:S05]  /*5850*/  BRA.U UP0, `(.L_x_113) ;  /* 0x0000000900787547 */ /* 0x000fea000b800000 */
[----:B-1----:R-:W-:-:S06]  /*5860*/  SHF.L.U32 R5, R5, 0x10, RZ ;  /* 0x0000001005057819 */ /* 0x002fcc00000006ff */
[----:B------:R-:W1:Y:S02]  /*5870*/  F2I.S64.TRUNC R4, R5 ;  /* 0x0000000500047311 */ /* 0x000e64000020d900 */
[----:B-1----:R1:W-:Y:S01]  /*5880*/  STG.E.64 desc[UR36][R2.64], R4 ;  /* 0x0000000402007986 */ /* 0x0023e2000c101b24 */
[----:B------:R-:W-:Y:S05]  /*5890*/  BRA `(.L_x_114) ;  /* 0x0000000c00447947 */ /* 0x000fea0003800000 */
.L_x_116:
[----:B-1----:R-:W-:-:S06]  /*58a0*/  IMAD.U32 R5, R5, 0x10000, RZ ;  /* 0x0001000005057824 */ /* 0x002fcc00078e00ff */
[----:B------:R-:W1:Y:S02]  /*58b0*/  F2I.FTZ.TRUNC.NTZ R5, R5 ;  /* 0x0000000500057305 */ /* 0x000e64000021f100 */
[----:B-1----:R1:W-:Y:S01]  /*58c0*/  STG.E desc[UR36][R2.64], R5 ;  /* 0x0000000502007986 */ /* 0x0023e2000c101924 */
[----:B------:R-:W-:Y:S05]  /*58d0*/  BRA `(.L_x_114) ;  /* 0x0000000c00347947 */ /* 0x000fea0003800000 */
.L_x_115:
[----:B-1----:R-:W-:-:S06]  /*58e0*/  IMAD.U32 R5, R5, 0x10000, RZ ;  /* 0x0001000005057824 */ /* 0x002fcc00078e00ff */
[----:B------:R-:W1:Y:S02]  /*58f0*/  F2I.FTZ.TRUNC.NTZ R5, R5 ;  /* 0x0000000500057305 */ /* 0x000e64000021f100 */
[----:B-1----:R1:W-:Y:S01]  /*5900*/  STG.E.U16 desc[UR36][R2.64], R5 ;  /* 0x0000000502007986 */ /* 0x0023e2000c101524 */
[----:B------:R-:W-:Y:S05]  /*5910*/  BRA `(.L_x_114) ;  /* 0x0000000c00247947 */ /* 0x000fea0003800000 */
.L_x_110:
        /* <DEDUP_REMOVED lines=9> */
.L_x_118:
[----:B01----:R-:W-:-:S05]  /*59b0*/  IMAD.U32 R0, R5, 0x10000, RZ ;  /* 0x0001000005007824 */ /* 0x003fca00078e00ff */
[----:B------:R-:W-:-:S05]  /*59c0*/  F2FP.F16.F32.PACK_AB R0, RZ, R0 ;  /* 0x00000000ff00723e */ /* 0x000fca00000000ff */
[----:B------:R0:W-:Y:S01]  /*59d0*/  STG.E.U16 desc[UR36][R2.64], R0 ;  /* 0x0000000002007986 */ /* 0x0001e2000c101524 */
[----:B------:R-:W-:Y:S05]  /*59e0*/  BRA `(.L_x_114) ;  /* 0x0000000800f07947 */ /* 0x000fea0003800000 */
.L_x_117:
[----:B------:R-:W-:-:S09]  /*59f0*/  UISETP.NE.AND UP0, UPT, UR4, 0x7, UPT ;  /* 0x000000070400788c */ /* 0x000fd2000bf05270 */
[----:B------:R-:W-:Y:S05]  /*5a00*/  BRA.U !UP0, `(.L_x_119) ;  /* 0x0000000108347547 */ /* 0x000fea000b800000 */
[----:B------:R-:W-:-:S09]  /*5a10*/  UISETP.NE.AND UP0, UPT, UR4, 0x8, UPT ;  /* 0x000000080400788c */ /* 0x000fd2000bf05270 */
[----:B------:R-:W-:Y:S05]  /*5a20*/  BRA.U !UP0, `(.L_x_120) ;  /* 0x0000000108187547 */ /* 0x000fea000b800000 */
[----:B------:R-:W-:-:S09]  /*5a30*/  UISETP.NE.AND UP0, UPT, UR4, 0x9, UPT ;  /* 0x000000090400788c */ /* 0x000fd2000bf05270 */
[----:B------:R-:W-:Y:S05]  /*5a40*/  BRA.U UP0, `(.L_x_113) ;  /* 0x0000000500fc7547 */ /* 0x000fea000b800000 */
[----:B-1----:R-:W-:Y:S01]  /*5a50*/  IMAD.U32 R4, R5, 0x10000, RZ ;  /* 0x0001000005047824 */ /* 0x002fe200078e00ff */
[----:B------:R-:W-:-:S05]  /*5a60*/  MOV R5, RZ ;  /* 0x000000ff00057202 */ /* 0x000fca0000000f00 */
[----:B------:R1:W-:Y:S01]  /*5a70*/  STG.E.64 desc[UR36][R2.64], R4 ;  /* 0x0000000402007986 */ /* 0x0003e2000c101b24 */
[----:B------:R-:W-:Y:S05]  /*5a80*/  BRA `(.L_x_114) ;  /* 0x0000000800c87947 */ /* 0x000fea0003800000 */
.L_x_120:
[----:B-1----:R-:W-:-:S05]  /*5a90*/  IMAD.U32 R5, R5, 0x10000, RZ ;  /* 0x0001000005057824 */ /* 0x002fca00078e00ff */
[----:B------:R-:W-:-:S04]  /*5aa0*/  F2FP.F16.F32.PACK_AB R5, RZ, R5 ;  /* 0x00000005ff05723e */ /* 0x000fc800000000ff */
[----:B------:R-:W-:-:S05]  /*5ab0*/  PRMT R5, R5, 0x5410, RZ ;  /* 0x0000541005057816 */ /* 0x000fca00000000ff */
[----:B------:R1:W-:Y:S01]  /*5ac0*/  STG.E desc[UR36][R2.64], R5 ;  /* 0x0000000502007986 */ /* 0x0003e2000c101924 */
[----:B------:R-:W-:Y:S05]  /*5ad0*/  BRA `(.L_x_114) ;  /* 0x0000000800b47947 */ /* 0x000fea0003800000 */
.L_x_119:
[----:B-1----:R-:W-:-:S04]  /*5ae0*/  IMAD.U32 R4, R5, 0x10000, RZ ;  /* 0x0001000005047824 */ /* 0x002fc800078e00ff */
[----:B------:R-:W-:-:S06]  /*5af0*/  FMUL.FTZ R4, R4, 1 ;  /* 0x3f80000004047820 */ /* 0x000fcc0000410000 */
[----:B------:R-:W1:Y:S02]  /*5b00*/  F2F.F64.F32 R4, R4 ;  /* 0x0000000400047310 */ /* 0x000e640000201800 */
[----:B-1----:R1:W-:Y:S01]  /*5b10*/  STG.E.64 desc[UR36][R2.64], R4 ;  /* 0x0000000402007986 */ /* 0x0023e2000c101b24 */
[----:B------:R-:W-:Y:S05]  /*5b20*/  BRA `(.L_x_114) ;  /* 0x0000000800a07947 */ /* 0x000fea0003800000 */
.L_x_109:
[----:B------:R-:W-:-:S09]  /*5b30*/  UISETP.GT.AND UP0, UPT, UR4, 0x18, UPT ;  /* 0x000000180400788c */ /* 0x000fd2000bf04270 */
[----:B------:R-:W-:Y:S05]  /*5b40*/  BRA.U !UP0, `(.L_x_121) ;  /* 0x0000000508607547 */ /* 0x000fea000b800000 */
        /* <DEDUP_REMOVED lines=12> */
.L_x_124:
[----:B-1----:R-:W-:Y:S01]  /*5c10*/  IMAD.U32 R5, R5, 0x10000, RZ ;  /* 0x0001000005057824 */ /* 0x002fe200078e00ff */
[----:B------:R-:W-:Y:S01]  /*5c20*/  BSSY.RECONVERGENT B0, `(.L_x_125) ;  /* 0x0000013000007945 */ /* 0x000fe20003800200 */
[----:B0-----:R-:W-:-:S03]  /*5c30*/  IMAD.MOV.U32 R0, RZ, RZ, 0x80 ;  /* 0x00000080ff007424 */ /* 0x001fc600078e00ff */
[----:B------:R-:W-:-:S04]  /*5c40*/  LOP3.LUT R4, R5, 0x7fffffff, RZ, 0xc0, !PT ;  /* 0x7fffffff05047812 */ /* 0x000fc800078ec0ff */
[----:B------:R-:W-:-:S13]  /*5c50*/  ISETP.GT.U32.AND P0, PT, R4, 0x437fffff, PT ;  /* 0x437fffff0400780c */ /* 0x000fda0003f04070 */
[----:B------:R-:W-:Y:S05]  /*5c60*/  @P0 BRA `(.L_x_126) ;  /* 0x0000000000380947 */ /* 0x000fea0003800000 */
[----:B------:R-:W-:-:S13]  /*5c70*/  ISETP.GE.U32.AND P0, PT, R4, 0x3c000000, PT ;  /* 0x3c0000000400780c */ /* 0x000fda0003f06070 */
[----:B------:R-:W-:-:S04]  /*5c80*/  @P0 SHF.R.U32.HI R0, RZ, 0x14, R5 ;  /* 0x00000014ff000819 */ /* 0x000fc80000011605 */
[----:B------:R-:W-:-:S04]  /*5c90*/  @P0 LOP3.LUT R0, R0, 0x1, RZ, 0xc0, !PT ;  /* 0x0000000100000812 */ /* 0x000fc800078ec0ff */
[----:B------:R-:W-:-:S04]  /*5ca0*/  @P0 IADD3 R0, PT, PT, R5, 0x487ffff, R0 ;  /* 0x0487ffff05000810 */ /* 0x000fc80007ffe000 */
[----:B------:R-:W-:-:S04]  /*5cb0*/  @P0 SHF.R.U32.HI R0, RZ, 0x14, R0 ;  /* 0x00000014ff000819 */ /* 0x000fc80000011600 */
[----:B------:R-:W-:Y:S01]  /*5cc0*/  @P0 LOP3.LUT R0, R0, 0xff, RZ, 0xc0, !PT ;  /* 0x000000ff00000812 */ /* 0x000fe200078ec0ff */
[----:B------:R-:W-:Y:S06]  /*5cd0*/  @P0 BRA `(.L_x_127) ;  /* 0x0000000000140947 */ /* 0x000fec0003800000 */
[----:B------:R-:W-:-:S05]  /*5ce0*/  FADD.FTZ R0, R4, 8192 ;  /* 0x4600000004007421 */ /* 0x000fca0000010000 */
[----:B------:R-:W-:Y:S02]  /*5cf0*/  LOP3.LUT P0, R4, R0, 0xff, RZ, 0xc0, !PT ;  /* 0x000000ff00047812 */ /* 0x000fe4000780c0ff */
[----:B------:R-:W-:-:S11]  /*5d00*/  PRMT R0, RZ, 0x7610, R0 ;  /* 0x00007610ff007816 */ /* 0x000fd60000000000 */
[----:B------:R-:W-:Y:S05]  /*5d10*/  @!P0 BRA `(.L_x_126) ;  /* 0x00000000000c8947 */ /* 0x000fea0003800000 */
[----:B------:R-:W-:-:S07]  /*5d20*/  MOV R0, R4 ;  /* 0x0000000400007202 */ /* 0x000fce0000000f00 */
.L_x_127:
[----:B------:R-:W-:-:S04]  /*5d30*/  SHF.R.U32.HI R5, RZ, 0x18, R5 ;  /* 0x00000018ff057819 */ /* 0x000fc80000011605 */
[----:B------:R-:W-:-:S07]  /*5d40*/  LOP3.LUT R0, R0, 0x80, R5, 0xf8, !PT ;  /* 0x0000008000007812 */ /* 0x000fce00078ef805 */
.L_x_126:
[----:B------:R-:W-:Y:S05]  /*5d50*/  BSYNC.RECONVERGENT B0 ;  /* 0x0000000000007941 */ /* 0x000fea0003800200 */
.L_x_125:
[----:B------:R0:W-:Y:S01]  /*5d60*/  STG.E.U8 desc[UR36][R2.64], R0 ;  /* 0x0000000002007986 */ /* 0x0001e2000c101124 */
[----:B------:R-:W-:Y:S05]  /*5d70*/  BRA `(.L_x_114) ;  /* 0x00000008000c7947 */ /* 0x000fea0003800000 */
.L_x_123:
        /* <DEDUP_REMOVED lines=18> */
.L_x_130:
[----:B------:R-:W-:-:S04]  /*5ea0*/  SHF.R.U32.HI R5, RZ, 0x18, R5 ;  /* 0x00000018ff057819 */ /* 0x000fc80000011605 */
[----:B------:R-:W-:-:S07]  /*5eb0*/  LOP3.LUT R0, R0, 0x80, R5, 0xf8, !PT ;  /* 0x0000008000007812 */ /* 0x000fce00078ef805 */
.L_x_129:
[----:B------:R-:W-:Y:S05]  /*5ec0*/  BSYNC.RECONVERGENT B0 ;  /* 0x0000000000007941 */ /* 0x000fea0003800200 */
.L_x_128:
[----:B------:R0:W-:Y:S01]  /*5ed0*/  STG.E.U8 desc[UR36][R2.64], R0 ;  /* 0x0000000002007986 */ /* 0x0001e2000c101124 */
[----:B------:R-:W-:Y:S05]  /*5ee0*/  BRA `(.L_x_114) ;  /* 0x0000000400b07947 */ /* 0x000fea0003800000 */
.L_x_122:
[----:B------:R-:W-:-:S09]  /*5ef0*/  UISETP.NE.AND UP0, UPT, UR4, 0x1c, UPT ;  /* 0x0000001c0400788c */ /* 0x000fd2000bf05270 */
[----:B------:R-:W-:Y:S05]  /*5f00*/  BRA.U !UP0, `(.L_x_131) ;  /* 0x0000000108607547 */ /* 0x000fea000b800000 */
[----:B------:R-:W-:-:S09]  /*5f10*/  UISETP.NE.AND UP0, UPT, UR4, 0x1d, UPT ;  /* 0x0000001d0400788c */ /* 0x000fd2000bf05270 */
[----:B------:R-:W-:Y:S05]  /*5f20*/  BRA.U !UP0, `(.L_x_132) ;  /* 0x0000000108487547 */ /* 0x000fea000b800000 */
[----:B------:R-:W-:-:S09]  /*5f30*/  UISETP.NE.AND UP0, UPT, UR4, 0x2c, UPT ;  /* 0x0000002c0400788c */ /* 0x000fd2000bf05270 */
[----:B------:R-:W-:Y:S05]  /*5f40*/  BRA.U UP0, `(.L_x_113) ;  /* 0x0000000100bc7547 */ /* 0x000fea000b800000 */
        /* <DEDUP_REMOVED lines=16> */
.L_x_132:
[----:B-1----:R-:W-:-:S06]  /*6050*/  SHF.L.U32 R5, R5, 0x10, RZ ;  /* 0x0000001005057819 */ /* 0x002fcc00000006ff */
[----:B------:R-:W1:Y:S02]  /*6060*/  F2I.U64.TRUNC R4, R5 ;  /* 0x0000000500047311 */ /* 0x000e64000020d800 */
[----:B-1----:R1:W-:Y:S01]  /*6070*/  STG.E.64 desc[UR36][R2.64], R4 ;  /* 0x0000000402007986 */ /* 0x0023e2000c101b24 */
[----:B------:R-:W-:Y:S05]  /*6080*/  BRA `(.L_x_114) ;  /* 0x0000000400487947 */ /* 0x000fea0003800000 */
.L_x_131:
[----:B-1----:R-:W-:-:S06]  /*6090*/  IMAD.U32 R5, R5, 0x10000, RZ ;  /* 0x0001000005057824 */ /* 0x002fcc00078e00ff */
[----:B------:R-:W1:Y:S02]  /*60a0*/  F2I.FTZ.U32.TRUNC.NTZ R5, R5 ;  /* 0x0000000500057305 */ /* 0x000e64000021f000 */
[----:B-1----:R1:W-:Y:S01]  /*60b0*/  STG.E desc[UR36][R2.64], R5 ;  /* 0x0000000502007986 */ /* 0x0023e2000c101924 */
[----:B------:R-:W-:Y:S05]  /*60c0*/  BRA `(.L_x_114) ;  /* 0x0000000400387947 */ /* 0x000fea0003800000 */
.L_x_121:
        /* <DEDUP_REMOVED lines=11> */
.L_x_134:
[----:B-1----:R-:W-:Y:S02]  /*6180*/  SHF.L.U32 R5, R5, 0x10, RZ ;  /* 0x0000001005057819 */ /* 0x002fe400000006ff */
[----:B------:R-:W-:-:S03]  /*6190*/  CS2R R6, SRZ ;  /* 0x0000000000067805 */ /* 0x000fc6000001ff00 */
[----:B------:R-:W-:-:S06]  /*61a0*/  FMUL.FTZ R5, R5, 1 ;  /* 0x3f80000005057820 */ /* 0x000fcc0000410000 */
[----:B------:R-:W1:Y:S02]  /*61b0*/  F2F.F64.F32 R4, R5 ;  /* 0x0000000500047310 */ /* 0x000e640000201800 */
[----:B-1----:R1:W-:Y:S01]  /*61c0*/  STG.E.128 desc[UR36][R2.64], R4 ;  /* 0x0000000402007986 */ /* 0x0023e2000c101d24 */
[----:B------:R-:W-:Y:S05]  /*61d0*/  BRA `(.L_x_114) ;  /* 0x0000000000f47947 */ /* 0x000fea0003800000 */
.L_x_133:
[----:B------:R-:W-:-:S09]  /*61e0*/  UISETP.NE.AND UP0, UPT, UR4, 0xf, UPT ;  /* 0x0000000f0400788c */ /* 0x000fd2000bf05270 */
[----:B------:R-:W-:Y:S05]  /*61f0*/  BRA.U !UP0, `(.L_x_135) ;  /* 0x0000000108e87547 */ /* 0x000fea000b800000 */
[----:B------:R-:W-:-:S09]  /*6200*/  UISETP.NE.AND UP0, UPT, UR4, 0x17, UPT ;  /* 0x000000170400788c */ /* 0x000fd2000bf05270 */
[----:B------:R-:W-:Y:S05]  /*6210*/  BRA.U !UP0, `(.L_x_136) ;  /* 0x0000000108907547 */ /* 0x000fea000b800000 */
[----:B------:R-:W-:-:S09]  /*6220*/  UISETP.NE.AND UP0, UPT, UR4, 0x18, UPT ;  /* 0x000000180400788c */ /* 0x000fd2000bf05270 */
[----:B------:R-:W-:Y:S05]  /*6230*/  BRA.U !UP0, `(.L_x_137) ;  /* 0x0000000108447547 */ /* 0x000fea000b800000 */
.L_x_113:
[----:B0-----:R-:W-:Y:S01]  /*6240*/  MOV R0, 0x0 ;  /* 0x0000000000007802 */ /* 0x001fe20000000f00 */
[----:B------:R-:W0:Y:S01]  /*6250*/  LDCU.64 UR4, c[0x4][0x158] ;  /* 0x01002b00ff0477ac */ /* 0x000e220008000a00 */
[----:B------:R-:W-:Y:S02]  /*6260*/  HFMA2 R13, -RZ, RZ, 0, 0 ;  /* 0x00000000ff0d7431 */ /* 0x000fe400000001ff */
[----:B------:R-:W-:Y:S01]  /*6270*/  IMAD.MOV.U32 R8, RZ, RZ, 0x65 ;  /* 0x00000065ff087424 */ /* 0x000fe200078e00ff */
[----:B------:R2:W3:Y:S01]  /*6280*/  LDC.64 R2, c[0x4][R0] ;  /* 0x0100000000027b82 */ /* 0x0004e20000000a00 */
[----:B------:R-:W4:Y:S01]  /*6290*/  LDCU.64 UR6, c[0x4][0x160] ;  /* 0x01002c00ff0677ac */ /* 0x000f220008000a00 */
[----:B------:R-:W-:Y:S01]  /*62a0*/  IMAD.MOV.U32 R12, RZ, RZ, 0x1 ;  /* 0x00000001ff0c7424 */ /* 0x000fe200078e00ff */
[----:B------:R-:W5:Y:S01]  /*62b0*/  LDCU.64 UR8, c[0x4][0x70] ;  /* 0x01000e00ff0877ac */ /* 0x000f620008000a00 */
[----:B0-----:R-:W-:Y:S02]  /*62c0*/  IMAD.U32 R4, RZ, RZ, UR4 ;  /* 0x00000004ff047e24 */ /* 0x001fe4000f8e00ff */
[----:B-1----:R-:W-:Y:S01]  /*62d0*/  IMAD.U32 R5, RZ, RZ, UR5 ;  /* 0x00000005ff057e24 */ /* 0x002fe2000f8e00ff */
[----:B----4-:R-:W-:Y:S01]  /*62e0*/  MOV R6, UR6 ;  /* 0x0000000600067c02 */ /* 0x010fe20008000f00 */
[----:B------:R-:W-:-:S02]  /*62f0*/  IMAD.U32 R7, RZ, RZ, UR7 ;  /* 0x00000007ff077e24 */ /* 0x000fc4000f8e00ff */
[----:B-----5:R-:W-:Y:S01]  /*6300*/  IMAD.U32 R10, RZ, RZ, UR8 ;  /* 0x00000008ff0a7e24 */ /* 0x020fe2000f8e00ff */
[----:B--2---:R-:W-:-:S07]  /*6310*/  MOV R11, UR9 ;  /* 0x00000009000b7c02 */ /* 0x004fce0008000f00 */
[----:B------:R-:W-:-:S07]  /*6320*/  LEPC R20, `(.L_x_138) ;  /* 0x000000001014794e */ /* 0x000fce0000000000 */
[----:B---3--:R-:W-:Y:S05]  /*6330*/  CALL.ABS.NOINC R2 ;  /* 0x0000000002007343 */ /* 0x008fea0003c00000 */
.L_x_138:
[----:B------:R-:W-:Y:S05]  /*6340*/  BRA `(.L_x_114) ;  /* 0x0000000000987947 */ /* 0x000fea0003800000 */
.L_x_137:
[----:B-1----:R-:W-:Y:S01]  /*6350*/  IMAD.U32 R7, R5, 0x10000, RZ ;  /* 0x0001000005077824 */ /* 0x002fe200078e00ff */
[----:B------:R-:W-:Y:S01]  /*6360*/  BSSY.RECONVERGENT B0, `(.L_x_139) ;  /* 0x000000c000007945 */ /* 0x000fe20003800200 */
[----:B0-----:R-:W-:-:S03]  /*6370*/  IMAD.MOV.U32 R0, RZ, RZ, 0x7f ;  /* 0x0000007fff007424 */ /* 0x001fc600078e00ff */
[----:B------:R-:W-:Y:S02]  /*6380*/  LOP3.LUT R4, R7, 0x7fffffff, RZ, 0xc0, !PT ;  /* 0x7fffffff07047812 */ /* 0x000fe400078ec0ff */
[----:B------:R-:W-:Y:S02]  /*6390*/  SHF.R.U32.HI R5, RZ, 0x18, R7 ;  /* 0x00000018ff057819 */ /* 0x000fe40000011607 */
[----:B------:R-:W-:-:S13]  /*63a0*/  ISETP.GT.U32.AND P0, PT, R4, 0x43efffff, PT ;  /* 0x43efffff0400780c */ /* 0x000fda0003f04070 */
[----:B------:R-:W-:Y:S05]  /*63b0*/  @P0 BRA `(.L_x_140) ;  /* 0x0000000000180947 */ /* 0x000fea0003800000 */
[----:B------:R-:W-:-:S13]  /*63c0*/  ISETP.GE.U32.AND P0, PT, R4, 0x3c800000, PT ;  /* 0x3c8000000400780c */ /* 0x000fda0003f06070 */
[----:B------:R-:W-:-:S04]  /*63d0*/  @P0 SHF.R.U32.HI R0, RZ, 0x14, R7 ;  /* 0x00000014ff000819 */ /* 0x000fc80000011607 */
[----:B------:R-:W-:-:S04]  /*63e0*/  @P0 LOP3.LUT R0, R0, 0x1, RZ, 0xc0, !PT ;  /* 0x0000000100000812 */ /* 0x000fc800078ec0ff */
[----:B------:R-:W-:-:S04]  /*63f0*/  @P0 IADD3 R0, PT, PT, R7, 0x407ffff, R0 ;  /* 0x0407ffff07000810 */ /* 0x000fc80007ffe000 */
[----:B------:R-:W-:Y:S01]  /*6400*/  @P0 SHF.R.U32.HI R0, RZ, 0x14, R0 ;  /* 0x00000014ff000819 */ /* 0x000fe20000011600 */
[----:B------:R-:W-:-:S07]  /*6410*/  @!P0 FADD.FTZ R0, R4, 16384 ;  /* 0x4680000004008421 */ /* 0x000fce0000010000 */
.L_x_140:
[----:B------:R-:W-:Y:S05]  /*6420*/  BSYNC.RECONVERGENT B0 ;  /* 0x0000000000007941 */ /* 0x000fea0003800200 */
.L_x_139:
[----:B------:R-:W-:-:S05]  /*6430*/  LOP3.LUT R5, R0, 0x80, R5, 0xf8, !PT ;  /* 0x0000008000057812 */ /* 0x000fca00078ef805 */
[----:B------:R3:W-:Y:S01]  /*6440*/  STG.E.U8 desc[UR36][R2.64], R5 ;  /* 0x0000000502007986 */ /* 0x0007e2000c101124 */
[----:B------:R-:W-:Y:S05]  /*6450*/  BRA `(.L_x_114) ;  /* 0x0000000000547947 */ /* 0x000fea0003800000 */
.L_x_136:
[----:B-1----:R-:W-:Y:S01]  /*6460*/  SHF.L.U32 R5, R5, 0x10, RZ ;  /* 0x0000001005057819 */ /* 0x002fe200000006ff */
[----:B------:R-:W-:Y:S03]  /*6470*/  BSSY.RECONVERGENT B0, `(.L_x_141) ;  /* 0x000000e000007945 */ /* 0x000fe60003800200 */
[----:B------:R-:W-:-:S04]  /*6480*/  LOP3.LUT R4, R5, 0x7fffffff, RZ, 0xc0, !PT ;  /* 0x7fffffff05047812 */ /* 0x000fc800078ec0ff */
[----:B------:R-:W-:-:S13]  /*6490*/  ISETP.GT.U32.AND P0, PT, R4, 0x477fffff, PT ;  /* 0x477fffff0400780c */ /* 0x000fda0003f04070 */
[----:B------:R-:W-:Y:S05]  /*64a0*/  @P0 BRA `(.L_x_142) ;  /* 0x00000000001c0947 */ /* 0x000fea0003800000 */
[----:B------:R-:W-:-:S13]  /*64b0*/  ISETP.GE.U32.AND P0, PT, R4, 0x38800000, PT ;  /* 0x388000000400780c */ /* 0x000fda0003f06070 */
[----:B0-----:R-:W-:-:S04]  /*64c0*/  @P0 SHF.R.U32.HI R0, RZ, 0x15, R5 ;  /* 0x00000015ff000819 */ /* 0x001fc80000011605 */
[----:B------:R-:W-:-:S04]  /*64d0*/  @P0 LOP3.LUT R0, R0, 0x1, RZ, 0xc0, !PT ;  /* 0x0000000100000812 */ /* 0x000fc800078ec0ff */
[----:B------:R-:W-:-:S04]  /*64e0*/  @P0 IADD3 R0, PT, PT, R5, 0x80fffff, R0 ;  /* 0x080fffff05000810 */ /* 0x000fc80007ffe000 */
[----:B------:R-:W-:Y:S01]  /*64f0*/  @P0 SHF.R.U32.HI R0, RZ, 0x15, R0 ;  /* 0x00000015ff000819 */ /* 0x000fe20000011600 */
[----:B------:R-:W-:Y:S01]  /*6500*/  @!P0 FADD.FTZ R0, R4, 128 ;  /* 0x4300000004008421 */ /* 0x000fe20000010000 */
[----:B------:R-:W-:Y:S06]  /*6510*/  BRA `(.L_x_143) ;  /* 0x00000000000c7947 */ /* 0x000fec0003800000 */
.L_x_142:
[----:B0-----:R-:W-:Y:S01]  /*6520*/  IMAD.MOV.U32 R0, RZ, RZ, 0x7f ;  /* 0x0000007fff007424 */ /* 0x001fe200078e00ff */
[----:B------:R-:W-:-:S04]  /*6530*/  ISETP.GT.U32.AND P0, PT, R4, 0x7f800000, PT ;  /* 0x7f8000000400780c */ /* 0x000fc80003f04070 */
[----:B------:R-:W-:-:S09]  /*6540*/  SEL R0, R0, 0x7c, P0 ;  /* 0x0000007c00007807 */ /* 0x000fd20000000000 */
.L_x_143:
[----:B------:R-:W-:Y:S05]  /*6550*/  BSYNC.RECONVERGENT B0 ;  /* 0x0000000000007941 */ /* 0x000fea0003800200 */
.L_x_141:
[----:B------:R-:W-:-:S04]  /*6560*/  SHF.R.U32.HI R5, RZ, 0x18, R5 ;  /* 0x00000018ff057819 */ /* 0x000fc80000011605 */
[----:B------:R-:W-:-:S05]  /*6570*/  LOP3.LUT R5, R0, 0x80, R5, 0xf8, !PT ;  /* 0x0000008000057812 */ /* 0x000fca00078ef805 */
[----:B------:R2:W-:Y:S01]  /*6580*/  STG.E.U8 desc[UR36][R2.64], R5 ;  /* 0x0000000502007986 */ /* 0x0005e2000c101124 */
[----:B------:R-:W-:Y:S05]  /*6590*/  BRA `(.L_x_114) ;  /* 0x0000000000047947 */ /* 0x000fea0003800000 */
.L_x_135:
[----:B-1----:R1:W-:Y:S02]  /*65a0*/  STG.E.U16 desc[UR36][R2.64], R5 ;  /* 0x0000000502007986 */ /* 0x0023e4000c101524 */
.L_x_114:
[----:B------:R-:W-:-:S07]  /*65b0*/  VIADD R17, R17, 0x80 ;  /* 0x0000008011117836 */ /* 0x000fce0000000000 */
.L_x_74:
[----:B------:R-:W-:Y:S05]  /*65c0*/  BSYNC.RECONVERGENT B6 ;  /* 0x0000000000067941 */ /* 0x000fea0003800200 */
.L_x_73:
[----:B------:R-:W5:Y:S01]  /*65d0*/  LDCU UR4, c[0x0][0x380] ;  /* 0x00007000ff0477ac */ /* 0x000f620008000800 */
[----:B------:R-:W-:Y:S01]  /*65e0*/  BSSY.RECONVERGENT B6, `(.L_x_144) ;  /* 0x0000326000067945 */ /* 0x000fe20003800200 */
[----:B-----5:R-:W-:-:S13]  /*65f0*/  ISETP.GE.AND P0, PT, R17, UR4, PT ;  /* 0x0000000411007c0c */ /* 0x020fda000bf06270 */
[----:B------:R-:W-:Y:S05]  /*6600*/  @P0 BRA `(.L_x_145) ;  /* 0x00000030008c0947 */ /* 0x000fea0003800000 */
[----:B------:R-:W5:Y:S01]  /*6610*/  LDCU UR4, c[0x0][0x388] ;  /* 0x00007100ff0477ac */ /* 0x000f620008000800 */
[----:B0-----:R-:W-:Y:S01]  /*6620*/  MOV R0, RZ ;  /* 0x000000ff00007202 */ /* 0x001fe20000000f00 */
[----:B------:R-:W-:Y:S01]  /*6630*/  IMAD.MOV.U32 R16, RZ, RZ, RZ ;  /* 0x000000ffff107224 */ /* 0x000fe200078e00ff */
[----:B-----5:R-:W-:-:S09]  /*6640*/  UISETP.NE.AND UP0, UPT, UR4, URZ, UPT ;  /* 0x000000ff0400728c */ /* 0x020fd2000bf05270 */
[----:B------:R-:W-:Y:S05]  /*6650*/  BRA.U !UP0, `(.L_x_146) ;  /* 0x0000001108a87547 */ /* 0x000fea000b800000 */
[----:B------:R-:W1:Y:S01]  /*6660*/  LDCU.64 UR4, c[0x0][0x390] ;  /* 0x00007200ff0477ac */ /* 0x000e620008000a00 */
[----:B------:R-:W-:Y:S01]  /*6670*/  IMAD.MOV.U32 R16, RZ, RZ, RZ ;  /* 0x000000ffff107224 */ /* 0x000fe200078e00ff */
[----:B------:R-:W0:Y:S01]  /*6680*/  LDCU UR6, c[0x0][0x38c] ;  /* 0x00007180ff0677ac */ /* 0x000e220008000800 */
[----:B------:R-:W5:Y:S01]  /*6690*/  LDCU.64 UR8, c[0x0][0x4b8] ;  /* 0x00009700ff0877ac */ /* 0x000f620008000a00 */
[----:B------:R-:W-:Y:S01]  /*66a0*/  UISETP.NE.AND UP0, UPT, UR40, URZ, UPT ;  /* 0x000000ff2800728c */ /* 0x000fe2000bf05270 */
[----:B-1234-:R-:W-:-:S05]  /*66b0*/  IMAD.HI.U32 R2, R17, UR4, R16 ;  /* 0x0000000411027c27 */ /* 0x01efca000f8e0010 */
[----:B------:R-:W-:-:S04]  /*66c0*/  SHF.R.U32.HI R3, RZ, UR5, R2 ;  /* 0x00000005ff037c19 */ /* 0x000fc80008011602 */
[----:B------:R-:W-:-:S05]  /*66d0*/  IADD3 R0, PT, PT, -R3, RZ, RZ ;  /* 0x000000ff03007210 */ /* 0x000fca0007ffe1ff */
        /* <DEDUP_REMOVED lines=290> */
.L_x_146:
[----:B------:R-:W1:Y:S01]  /*7900*/  LDCU.64 UR6, c[0x0][0x588] ;  /* 0x0000b100ff0677ac */ /* 0x000e620008000a00 */
[----:B------:R-:W-:-:S04]  /*7910*/  UPRMT UR4, UR41, 0x9910, URZ ;  /* 0x0000991029047896 */ /* 0x000fc800080000ff */
[----:B------:R-:W-:Y:S01]  /*7920*/  UISETP.GT.AND UP0, UPT, UR4, 0x9, UPT ;  /* 0x000000090400788c */ /* 0x000fe2000bf04270 */
[----:B-1234-:R-:W-:-:S05]  /*7930*/  IADD3 R2, P0, PT, R0, UR6, RZ ;  /* 0x0000000600027c10 */ /* 0x01efca000ff1e0ff */
        /* <DEDUP_REMOVED lines=14> */
.L_x_150:
[----:B------:R-:W2:Y:S02]  /*7a20*/  LDG.E.U8 R2, desc[UR36][R2.64] ;  /* 0x0000002402027981 */ /* 0x000ea4000c1e1100 */
[----:B--2---:R-:W-:-:S04]  /*7a30*/  I2FP.F32.U32 R0, R2 ;  /* 0x0000000200007245 */ /* 0x004fc80000201000 */
[----:B------:R-:W-:Y:S01]  /*7a40*/  F2FP.BF16.F32.PACK_AB R0, RZ, R0 ;  /* 0x00000000ff00723e */ /* 0x000fe200000010ff */
[----:B------:R-:W-:Y:S06]  /*7a50*/  BRA `(.L_x_152) ;  /* 0x0000000c00a47947 */ /* 0x000fec0003800000 */
.L_x_149:
        /* <DEDUP_REMOVED lines=10> */
.L_x_154:
[----:B------:R-:W2:Y:S02]  /*7b00*/  LDG.E R2, desc[UR36][R2.64] ;  /* 0x0000002402027981 */ /* 0x000ea4000c1e1900 */
[----:B--2---:R-:W-:-:S04]  /*7b10*/  I2FP.F32.S32 R0, R2 ;  /* 0x0000000200007245 */ /* 0x004fc80000201400 */
[----:B------:R-:W-:Y:S01]  /*7b20*/  F2FP.BF16.F32.PACK_AB R0, RZ, R0 ;  /* 0x00000000ff00723e */ /* 0x000fe200000010ff */
[----:B------:R-:W-:Y:S06]  /*7b30*/  BRA `(.L_x_152) ;  /* 0x0000000c006c7947 */ /* 0x000fec0003800000 */
.L_x_153:
[----:B------:R-:W2:Y:S02]  /*7b40*/  LDG.E.U16 R2, desc[UR36][R2.64] ;  /* 0x0000002402027981 */ /* 0x000ea4000c1e1500 */
[----:B--2---:R-:W0:Y:S02]  /*7b50*/  I2F.S16 R0, R2 ;  /* 0x0000000200007306 */ /* 0x004e240000101400 */
[----:B0-----:R-:W-:Y:S01]  /*7b60*/  F2FP.BF16.F32.PACK_AB R0, RZ, R0 ;  /* 0x00000000ff00723e */ /* 0x001fe200000010ff */
[----:B------:R-:W-:Y:S06]  /*7b70*/  BRA `(.L_x_152) ;  /* 0x0000000c005c7947 */ /* 0x000fec0003800000 */
.L_x_148:
        /* <DEDUP_REMOVED lines=9> */
.L_x_156:
[----:B------:R-:W2:Y:S02]  /*7c10*/  LDG.E.U16 R0, desc[UR36][R2.64] ;  /* 0x0000002402007981 */ /* 0x000ea4000c1e1500 */
[----:B--2---:R-:W-:-:S05]  /*7c20*/  HADD2.F32 R0, -RZ, R0.H0_H0 ;  /* 0x20000000ff007230 */ /* 0x004fca0000004100 */
[----:B------:R-:W-:Y:S01]  /*7c30*/  F2FP.BF16.F32.PACK_AB R0, RZ, R0 ;  /* 0x00000000ff00723e */ /* 0x000fe200000010ff */
[----:B------:R-:W-:Y:S06]  /*7c40*/  BRA `(.L_x_152) ;  /* 0x0000000c00287947 */ /* 0x000fec0003800000 */
.L_x_155:
        /* <DEDUP_REMOVED lines=9> */
.L_x_158:
[----:B------:R-:W2:Y:S02]  /*7ce0*/  LDG.E.U16 R2, desc[UR36][R2.64] ;  /* 0x0000002402027981 */ /* 0x000ea4000c1e1500 */
[----:B--2---:R-:W-:-:S05]  /*7cf0*/  HADD2.F32 R0, -RZ, R2.H0_H0 ;  /* 0x20000002ff007230 */ /* 0x004fca0000004100 */
[----:B------:R-:W-:Y:S01]  /*7d00*/  F2FP.BF16.F32.PACK_AB R0, RZ, R0 ;  /* 0x00000000ff00723e */ /* 0x000fe200000010ff */
[----:B------:R-:W-:Y:S06]  /*7d10*/  BRA `(.L_x_152) ;  /* 0x0000000800f47947 */ /* 0x000fec0003800000 */
.L_x_157:
        /* <DEDUP_REMOVED lines=12> */
.L_x_147:
        /* <DEDUP_REMOVED lines=13> */
.L_x_161:
        /* <DEDUP_REMOVED lines=12> */
.L_x_160:
[----:B------:R-:W-:-:S09]  /*7f70*/  UISETP.NE.AND UP0, UPT, UR4, 0xf, UPT ;  /* 0x0000000f0400788c */ /* 0x000fd2000bf05270 */
[----:B------:R-:W-:Y:S05]  /*7f80*/  BRA.U !UP0, `(.L_x_162) ;  /* 0x0000000108987547 */ /* 0x000fea000b800000 */
[----:B------:R-:W-:-:S09]  /*7f90*/  UISETP.NE.AND UP0, UPT, UR4, 0x17, UPT ;  /* 0x000000170400788c */ /* 0x000fd2000bf05270 */
[----:B------:R-:W-:Y:S05]  /*7fa0*/  BRA.U !UP0, `(.L_x_163) ;  /* 0x00000001085c7547 */ /* 0x000fea000b800000 */
[----:B------:R-:W-:-:S09]  /*7fb0*/  UISETP.NE.AND UP0, UPT, UR4, 0x18, UPT ;  /* 0x000000180400788c */ /* 0x000fd2000bf05270 */
[----:B------:R-:W-:Y:S05]  /*7fc0*/  BRA.U UP0, `(.L_x_151) ;  /* 0x0000000500e47547 */ /* 0x000fea000b800000 */
[----:B------:R-:W2:Y:S01]  /*7fd0*/  LDG.E.U8 R0, desc[UR36][R2.64] ;  /* 0x0000002402007981 */ /* 0x000ea2000c1e1100 */
[----:B------:R-:W-:Y:S01]  /*7fe0*/  MOV R6, 0x1f ;  /* 0x0000001f00067802 */ /* 0x000fe20000000f00 */
[----:B--2---:R-:W-:-:S05]  /*7ff0*/  IMAD.SHL.U32 R0, R0, 0x1000000, RZ ;  /* 0x0100000000007824 */ /* 0x004fca00078e00ff */
[C---:B------:R-:W-:Y:S02]  /*8000*/  LOP3.LUT R4, R0.reuse, 0x7f000000, RZ, 0xc0, !PT ;  /* 0x7f00000000047812 */ /* 0x040fe400078ec0ff */
[----:B------:R-:W-:Y:S02]  /*8010*/  LOP3.LUT P0, RZ, R0, 0x7f000000, RZ, 0xc0, !PT ;  /* 0x7f00000000ff7812 */ /* 0x000fe4000780c0ff */
[----:B------:R-:W0:Y:S02]  /*8020*/  FLO.U32 R5, R4 ;  /* 0x0000000400057300 */ /* 0x000e2400000e0000 */
[----:B0-----:R-:W-:-:S05]  /*8030*/  IMAD.MOV R5, RZ, RZ, -R5 ;  /* 0x000000ffff057224 */ /* 0x001fca00078e0a05 */
[----:B------:R-:W-:-:S05]  /*8040*/  VIADDMNMX.U32 R5, R5, R6, 0x4, !PT ;  /* 0x0000000405057446 */ /* 0x000fca0007800006 */
[----:B------:R-:W-:-:S05]  /*8050*/  VIADD R5, R5, 0xfffffffc ;  /* 0xfffffffc05057836 */ /* 0x000fca0000000000 */
[C---:B------:R-:W-:Y:S02]  /*8060*/  SHF.L.U32 R6, R4.reuse, R5, RZ ;  /* 0x0000000504067219 */ /* 0x040fe400000006ff */
[----:B------:R-:W-:Y:S01]  /*8070*/  SHF.L.U32 R7, R5, 0x17, RZ ;  /* 0x0000001705077819 */ /* 0x000fe200000006ff */
[----:B------:R-:W-:-:S03]  /*8080*/  VIADD R5, R4, 0x1000000 ;  /* 0x0100000004057836 */ /* 0x000fc60000000000 */
        /* <DEDUP_REMOVED lines=9> */
.L_x_163:
[----:B------:R-:W2:Y:S02]  /*8120*/  LDG.E.U8 R2, desc[UR36][R2.64] ;  /* 0x0000002402027981 */ /* 0x000ea4000c1e1100 */
[C---:B--2---:R-:W-:Y:S01]  /*8130*/  SHF.L.U32 R0, R2.reuse, 0x19, RZ ;  /* 0x0000001902007819 */ /* 0x044fe200000006ff */
[----:B------:R-:W-:-:S03]  /*8140*/  IMAD.SHL.U32 R5, R2, 0x100, RZ ;  /* 0x0000010002057824 */ /* 0x000fc600078e00ff */
        /* <DEDUP_REMOVED lines=10> */
.L_x_162:
[----:B------:R0:W5:Y:S01]  /*81f0*/  LDG.E.U16 R0, desc[UR36][R2.64] ;  /* 0x0000002402007981 */ /* 0x000162000c1e1500 */
[----:B------:R-:W-:Y:S05]  /*8200*/  BRA `(.L_x_152) ;  /* 0x0000000400b87947 */ /* 0x000fea0003800000 */
.L_x_159:
        /* <DEDUP_REMOVED lines=12> */
.L_x_166:
        /* <DEDUP_REMOVED lines=21> */
.L_x_170:
[----:B------:R-:W-:Y:S05]  /*8420*/  BSYNC.RECONVERGENT B1 ;  /* 0x0000000000017941 */ /* 0x000fea0003800200 */
.L_x_169:
[----:B------:R-:W-:Y:S02]  /*8430*/  SHF.L.U32 R0, R0, 0x14, RZ ;  /* 0x0000001400007819 */ /* 0x000fe400000006ff */
[----:B------:R-:W-:-:S04]  /*8440*/  LEA R2, R2, 0x3b800000, 0x17 ;  /* 0x3b80000002027811 */ /* 0x000fc800078eb8ff */
[----:B------:R-:W-:-:S07]  /*8450*/  LOP3.LUT R0, R2, R0, R7, 0xfe, !PT ;  /* 0x0000000002007212 */ /* 0x000fce00078efe07 */
.L_x_168:
[----:B------:R-:W-:Y:S05]  /*8460*/  BSYNC.RECONVERGENT B0 ;  /* 0x0000000000007941 */ /* 0x000fea0003800200 */
.L_x_167:
[----:B------:R-:W-:Y:S01]  /*8470*/  F2FP.BF16.F32.PACK_AB R0, RZ, R0 ;  /* 0x00000000ff00723e */ /* 0x000fe200000010ff */
[----:B------:R-:W-:Y:S06]  /*8480*/  BRA `(.L_x_152) ;  /* 0x0000000400187947 */ /* 0x000fec0003800000 */
.L_x_165:
        /* <DEDUP_REMOVED lines=21> */
.L_x_174:
[----:B------:R-:W-:Y:S05]  /*85e0*/  BSYNC.RECONVERGENT B1 ;  /* 0x0000000000017941 */ /* 0x000fea0003800200 */
.L_x_173:
[----:B------:R-:W-:Y:S01]  /*85f0*/  IMAD.SHL.U32 R0, R0, 0x200000, RZ ;  /* 0x0020000000007824 */ /* 0x000fe200078e00ff */
[----:B------:R-:W-:-:S04]  /*8600*/  LEA R2, R2, 0x37800000, 0x17 ;  /* 0x3780000002027811 */ /* 0x000fc800078eb8ff */
[----:B------:R-:W-:-:S07]  /*8610*/  LOP3.LUT R0, R2, R0, R7, 0xfe, !PT ;  /* 0x0000000002007212 */ /* 0x000fce00078efe07 */
.L_x_172:
[----:B------:R-:W-:Y:S05]  /*8620*/  BSYNC.RECONVERGENT B0 ;  /* 0x0000000000007941 */ /* 0x000fea0003800200 */
.L_x_171:
[----:B------:R-:W-:Y:S01]  /*8630*/  F2FP.BF16.F32.PACK_AB R0, RZ, R0 ;  /* 0x00000000ff00723e */ /* 0x000fe200000010ff */
[----:B------:R-:W-:Y:S06]  /*8640*/  BRA `(.L_x_152) ;  /* 0x0000000000a87947 */ /* 0x000fec0003800000 */
.L_x_164:
        /* <DEDUP_REMOVED lines=8> */
[----:B------:R-:W-:Y:S01]  /*86d0*/  HFMA2 R0, -RZ, RZ, 3.814697265625e-06, 0 ;  /* 0x00400000ff007431 */ /* 0x000fe200000001ff */
[----:B--2---:R-:W-:-:S13]  /*86e0*/  ISETP.NE.AND P0, PT, R2, RZ, PT ;  /* 0x000000ff0200720c */ /* 0x004fda0003f05270 */
[----:B------:R-:W-:Y:S05]  /*86f0*/  @!P0 BRA `(.L_x_178) ;  /* 0x00000000000c8947 */ /* 0x000fea0003800000 */
[----:B------:R-:W-:-:S13]  /*8700*/  ISETP.NE.AND P0, PT, R2, 0xff, PT ;  /* 0x000000ff0200780c */ /* 0x000fda0003f05270 */
[----:B------:R-:W-:Y:S02]  /*8710*/  @!P0 IMAD.MOV.U32 R0, RZ, RZ, 0x7f800001 ;  /* 0x7f800001ff008424 */ /* 0x000fe400078e00ff */
[----:B------:R-:W-:-:S07]  /*8720*/  @P0 IMAD.SHL.U32 R0, R2, 0x800000, RZ ;  /* 0x0080000002000824 */ /* 0x000fce00078e00ff */
.L_x_178:
[----:B------:R-:W-:Y:S05]  /*8730*/  BSYNC.RECONVERGENT B0 ;  /* 0x0000000000007941 */ /* 0x000fea0003800200 */
.L_x_177:
[----:B------:R-:W-:Y:S01]  /*8740*/  F2FP.BF16.F32.PACK_AB R0, RZ, R0 ;  /* 0x00000000ff00723e */ /* 0x000fe200000010ff */
[----:B------:R-:W-:Y:S06]  /*8750*/  BRA `(.L_x_152) ;  /* 0x0000000000647947 */ /* 0x000fec0003800000 */
.L_x_151:
[----:B------:R-:W-:Y:S01]  /*8760*/  MOV R2, 0x0 ;  /* 0x0000000000027802 */ /* 0x000fe20000000f00 */
[----:B------:R-:W0:Y:S01]  /*8770*/  LDCU.64 UR4, c[0x4][0x158] ;  /* 0x01002b00ff0477ac */ /* 0x000e220008000a00 */
[----:B------:R-:W-:Y:S02]  /*8780*/  HFMA2 R8, -RZ, RZ, 0, 4.64916229248046875e-06 ;  /* 0x0000004eff087431 */ /* 0x000fe400000001ff */
[----:B------:R-:W-:Y:S01]  /*8790*/  IMAD.MOV.U32 R12, RZ, RZ, 0x1 ;  /* 0x00000001ff0c7424 */ /* 0x000fe200078e00ff */
[----:B------:R-:W1:Y:S01]  /*87a0*/  LDCU.64 UR6, c[0x4][0x160] ;  /* 0x01002c00ff0677ac */ /* 0x000e620008000a00 */
[----:B------:R-:W2:Y:S01]  /*87b0*/  LDC.64 R2, c[0x4][R2] ;  /* 0x0100000002027b82 */ /* 0x000ea20000000a00 */
[----:B------:R-:W-:Y:S01]  /*87c0*/  IMAD.MOV.U32 R13, RZ, RZ, RZ ;  /* 0x000000ffff0d7224 */ /* 0x000fe200078e00ff */
[----:B------:R-:W3:Y:S01]  /*87d0*/  LDCU.64 UR8, c[0x4][0x68] ;  /* 0x01000d00ff0877ac */ /* 0x000ee20008000a00 */
[----:B0-----:R-:W-:Y:S01]  /*87e0*/  MOV R4, UR4 ;  /* 0x0000000400047c02 */ /* 0x001fe20008000f00 */
[----:B------:R-:W-:-:S02]  /*87f0*/  IMAD.U32 R5, RZ, RZ, UR5 ;  /* 0x00000005ff057e24 */ /* 0x000fc4000f8e00ff */
[----:B-1----:R-:W-:Y:S01]  /*8800*/  IMAD.U32 R6, RZ, RZ, UR6 ;  /* 0x00000006ff067e24 */ /* 0x002fe2000f8e00ff */
[----:B------:R-:W-:Y:S01]  /*8810*/  MOV R7, UR7 ;  /* 0x0000000700077c02 */ /* 0x000fe20008000f00 */
[----:B---3--:R-:W-:Y:S02]  /*8820*/  IMAD.U32 R10, RZ, RZ, UR8 ;  /* 0x00000008ff0a7e24 */ /* 0x008fe4000f8e00ff */
[----:B------:R-:W-:-:S07]  /*8830*/  IMAD.U32 R11, RZ, RZ, UR9 ;  /* 0x00000009ff0b7e24 */ /* 0x000fce000f8e00ff */
[----:B------:R-:W-:-:S07]  /*8840*/  LEPC R20, `(.L_x_179) ;  /* 0x000000001014794e */ /* 0x000fce0000000000 */
[----:B--2---:R-:W-:Y:S05]  /*8850*/  CALL.ABS.NOINC R2 ;  /* 0x0000000002007343 */ /* 0x004fea0003c00000 */
.L_x_179:
[----:B------:R-:W-:Y:S01]  /*8860*/  PRMT R0, RZ, 0x7610, R0 ;  /* 0x00007610ff007816 */ /* 0x000fe20000000000 */
[----:B------:R-:W-:Y:S06]  /*8870*/  BRA `(.L_x_152) ;  /* 0x00000000001c7947 */ /* 0x000fec0003800000 */
.L_x_176:
[----:B------:R-:W2:Y:S02]  /*8880*/  LDG.E.64 R2, desc[UR36][R2.64] ;  /* 0x0000002402027981 */ /* 0x000ea4000c1e1b00 */
[----:B--2---:R-:W0:Y:S02]  /*8890*/  I2F.U64 R0, R2 ;  /* 0x0000000200007312 */ /* 0x004e240000301000 */
[----:B0-----:R-:W-:Y:S01]  /*88a0*/  F2FP.BF16.F32.PACK_AB R0, RZ, R0 ;  /* 0x00000000ff00723e */ /* 0x001fe200000010ff */
[----:B------:R-:W-:Y:S06]  /*88b0*/  BRA `(.L_x_152) ;  /* 0x00000000000c7947 */ /* 0x000fec0003800000 */
.L_x_175:
[----:B------:R-:W2:Y:S02]  /*88c0*/  LDG.E R2, desc[UR36][R2.64] ;  /* 0x0000002402027981 */ /* 0x000ea4000c1e1900 */
[----:B--2---:R-:W-:-:S04]  /*88d0*/  I2FP.F32.U32 R0, R2 ;  /* 0x0000000200007245 */ /* 0x004fc80000201000 */
[----:B------:R-:W-:-:S07]  /*88e0*/  F2FP.BF16.F32.PACK_AB R0, RZ, R0 ;  /* 0x00000000ff00723e */ /* 0x000fce00000010ff */
.L_x_152:
[----:B-----5:R-:W-:Y:S01]  /*88f0*/  SHF.L.U32 R0, R0, 0x10, RZ ;  /* 0x0000001000007819 */ /* 0x020fe200000006ff */
        /* <DEDUP_REMOVED lines=20> */
.L_x_183:
[----:B-1----:R-:W-:-:S06]  /*8a40*/  SHF.L.U32 R5, R5, 0x10, RZ ;  /* 0x0000001005057819 */ /* 0x002fcc00000006ff */
[----:B------:R-:W1:Y:S02]  /*8a50*/  F2I.S64.TRUNC R4, R5 ;  /* 0x0000000500047311 */ /* 0x000e64000020d900 */
[----:B-1----:R1:W-:Y:S01]  /*8a60*/  STG.E.U8 desc[UR36][R2.64], R4 ;  /* 0x0000000402007986 */ /* 0x0023e2000c101124 */
[----:B------:R-:W-:Y:S05]  /*8a70*/  BRA `(.L_x_185) ;  /* 0x0000000c006c7947 */ /* 0x000fea0003800000 */
.L_x_182:
        /* <DEDUP_REMOVED lines=10> */
.L_x_187:
[----:B-1----:R-:W-:-:S06]  /*8b20*/  IMAD.U32 R5, R5, 0x10000, RZ ;  /* 0x0001000005057824 */ /* 0x002fcc00078e00ff */
[----:B------:R-:W1:Y:S02]  /*8b30*/  F2I.FTZ.TRUNC.NTZ R5, R5 ;  /* 0x0000000500057305 */ /* 0x000e64000021f100 */
[----:B-1----:R3:W-:Y:S01]  /*8b40*/  STG.E desc[UR36][R2.64], R5 ;  /* 0x0000000502007986 */ /* 0x0027e2000c101924 */
[----:B------:R-:W-:Y:S05]  /*8b50*/  BRA `(.L_x_185) ;  /* 0x0000000c00347947 */ /* 0x000fea0003800000 */
.L_x_186:
[----:B-1----:R-:W-:-:S06]  /*8b60*/  SHF.L.U32 R5, R5, 0x10, RZ ;  /* 0x0000001005057819 */ /* 0x002fcc00000006ff */
[----:B------:R-:W1:Y:S02]  /*8b70*/  F2I.FTZ.TRUNC.NTZ R5, R5 ;  /* 0x0000000500057305 */ /* 0x000e64000021f100 */
[----:B-1----:R1:W-:Y:S01]  /*8b80*/  STG.E.U16 desc[UR36][R2.64], R5 ;  /* 0x0000000502007986 */ /* 0x0023e2000c101524 */
[----:B------:R-:W-:Y:S05]  /*8b90*/  BRA `(.L_x_185) ;  /* 0x0000000c00247947 */ /* 0x000fea0003800000 */
.L_x_181:
[----:B------:R-:W-:-:S09]  /*8ba0*/  UISETP.GT.AND UP0, UPT, UR4, 0x6, UPT ;  /* 0x000000060400788c */ /* 0x000fd2000bf04270 */
[----:B------:R-:W-:Y:S05]  /*8bb0*/  BRA.U UP0, `(.L_x_188) ;  /* 0x00000001002c7547 */ /* 0x000fea000b800000 */
[----:B------:R-:W-:-:S09]  /*8bc0*/  UISETP.NE.AND UP0, UPT, UR4, 0x5, UPT ;  /* 0x000000050400788c */ /* 0x000fd2000bf05270 */
[----:B------:R-:W-:Y:S05]  /*8bd0*/  BRA.U !UP0, `(.L_x_189) ;  /* 0x0000000108147547 */ /* 0x000fea000b800000 */
[----:B------:R-:W-:-:S09]  /*8be0*/  UISETP.NE.AND UP0, UPT, UR4, 0x6, UPT ;  /* 0x000000060400788c */ /* 0x000fd2000bf05270 */
[----:B------:R-:W-:Y:S05]  /*8bf0*/  BRA.U UP0, `(.L_x_184) ;  /* 0x0000000900307547 */ /* 0x000fea000b800000 */
[----:B-1----:R-:W-:-:S05]  /*8c00*/  IMAD.U32 R5, R5, 0x10000, RZ ;  /* 0x0001000005057824 */ /* 0x002fca00078e00ff */
[----:B------:R1:W-:Y:S01]  /*8c10*/  STG.E desc[UR36][R2.64], R5 ;  /* 0x0000000502007986 */ /* 0x0003e2000c101924 */
[----:B------:R-:W-:Y:S05]  /*8c20*/  BRA `(.L_x_185) ;  /* 0x0000000c00007947 */ /* 0x000fea0003800000 */
.L_x_189:
[----:B01----:R-:W-:-:S05]  /*8c30*/  IMAD.U32 R0, R5, 0x10000, RZ ;  /* 0x0001000005007824 */ /* 0x003fca00078e00ff */
[----:B------:R-:W-:-:S05]  /*8c40*/  F2FP.F16.F32.PACK_AB R0, RZ, R0 ;  /* 0x00000000ff00723e */ /* 0x000fca00000000ff */
[----:B------:R0:W-:Y:S01]  /*8c50*/  STG.E.U16 desc[UR36][R2.64], R0 ;  /* 0x0000000002007986 */ /* 0x0001e2000c101524 */
[----:B------:R-:W-:Y:S05]  /*8c60*/  BRA `(.L_x_185) ;  /* 0x0000000800f07947 */ /* 0x000fea0003800000 */
.L_x_188:
[----:B------:R-:W-:-:S09]  /*8c70*/  UISETP.NE.AND UP0, UPT, UR4, 0x7, UPT ;  /* 0x000000070400788c */ /* 0x000fd2000bf05270 */
[----:B------:R-:W-:Y:S05]  /*8c80*/  BRA.U !UP0, `(.L_x_190) ;  /* 0x0000000108347547 */ /* 0x000fea000b800000 */
[----:B------:R-:W-:-:S09]  /*8c90*/  UISETP.NE.AND UP0, UPT, UR4, 0x8, UPT ;  /* 0x000000080400788c */ /* 0x000fd2000bf05270 */
[----:B------:R-:W-:Y:S05]  /*8ca0*/  BRA.U !UP0, `(.L_x_191) ;  /* 0x0000000108187547 */ /* 0x000fea000b800000 */
[----:B------:R-:W-:-:S09]  /*8cb0*/  UISETP.NE.AND UP0, UPT, UR4, 0x9, UPT ;  /* 0x000000090400788c */ /* 0x000fd2000bf05270 */
[----:B------:R-:W-:Y:S05]  /*8cc0*/  BRA.U UP0, `(.L_x_184) ;  /* 0x0000000500fc7547 */ /* 0x000fea000b800000 */
[----:B-1----:R-:W-:Y:S01]  /*8cd0*/  SHF.L.U32 R4, R5, 0x10, RZ ;  /* 0x0000001005047819 */ /* 0x002fe200000006ff */
[----:B------:R-:W-:-:S05]  /*8ce0*/  IMAD.MOV.U32 R5, RZ, RZ, RZ ;  /* 0x000000ffff057224 */ /* 0x000fca00078e00ff */
[----:B------:R1:W-:Y:S01]  /*8cf0*/  STG.E.64 desc[UR36][R2.64], R4 ;  /* 0x0000000402007986 */ /* 0x0003e2000c101b24 */
[----:B------:R-:W-:Y:S05]  /*8d00*/  BRA `(.L_x_185) ;  /* 0x0000000800c87947 */ /* 0x000fea0003800000 */
.L_x_191:
[----:B-1----:R-:W-:-:S05]  /*8d10*/  IMAD.U32 R5, R5, 0x10000, RZ ;  /* 0x0001000005057824 */ /* 0x002fca00078e00ff */
[----:B------:R-:W-:-:S04]  /*8d20*/  F2FP.F16.F32.PACK_AB R5, RZ, R5 ;  /* 0x00000005ff05723e */ /* 0x000fc800000000ff */
[----:B------:R-:W-:-:S05]  /*8d30*/  PRMT R5, R5, 0x5410, RZ ;  /* 0x0000541005057816 */ /* 0x000fca00000000ff */
[----:B------:R1:W-:Y:S01]  /*8d40*/  STG.E desc[UR36][R2.64], R5 ;  /* 0x0000000502007986 */ /* 0x0003e2000c101924 */
[----:B------:R-:W-:Y:S05]  /*8d50*/  BRA `(.L_x_185) ;  /* 0x0000000800b47947 */ /* 0x000fea0003800000 */
.L_x_190:
[----:B-1----:R-:W-:-:S05]  /*8d60*/  SHF.L.U32 R4, R5, 0x10, RZ ;  /* 0x0000001005047819 */ /* 0x002fca00000006ff */
[----:B------:R-:W-:-:S06]  /*8d70*/  FMUL.FTZ R4, R4, 1 ;  /* 0x3f80000004047820 */ /* 0x000fcc0000410000 */
[----:B------:R-:W1:Y:S02]  /*8d80*/  F2F.F64.F32 R4, R4 ;  /* 0x0000000400047310 */ /* 0x000e640000201800 */
[----:B-1----:R1:W-:Y:S01]  /*8d90*/  STG.E.64 desc[UR36][R2.64], R4 ;  /* 0x0000000402007986 */ /* 0x0023e2000c101b24 */
[----:B------:R-:W-:Y:S05]  /*8da0*/  BRA `(.L_x_185) ;  /* 0x0000000800a07947 */ /* 0x000fea0003800000 */
.L_x_180:
        /* <DEDUP_REMOVED lines=10> */
[----:B-1----:R-:W-:-:S06]  /*8e50*/  IMAD.U32 R5, R5, 0x10000, RZ ;  /* 0x0001000005057824 */ /* 0x002fcc00078e00ff */
[----:B------:R-:W1:Y:S02]  /*8e60*/  F2I.FTZ.U32.TRUNC.NTZ R5, R5 ;  /* 0x0000000500057305 */ /* 0x000e64000021f000 */
[----:B-1----:R1:W-:Y:S01]  /*8e70*/  STG.E.U16 desc[UR36][R2.64], R5 ;  /* 0x0000000502007986 */ /* 0x0023e2000c101524 */
[----:B------:R-:W-:Y:S05]  /*8e80*/  BRA `(.L_x_185) ;  /* 0x0000000800687947 */ /* 0x000fea0003800000 */
.L_x_195:
[----:B-1----:R-:W-:Y:S01]  /*8e90*/  IMAD.U32 R5, R5, 0x10000, RZ ;  /* 0x0001000005057824 */ /* 0x002fe200078e00ff */
[----:B------:R-:W-:Y:S01]  /*8ea0*/  BSSY.RECONVERGENT B0, `(.L_x_196) ;  /* 0x0000013000007945 */ /* 0x000fe20003800200 */
[----:B0-----:R-:W-:-:S03]  /*8eb0*/  MOV R0, 0x80 ;  /* 0x0000008000007802 */ /* 0x001fc60000000f00 */
        /* <DEDUP_REMOVED lines=14> */
[----:B------:R-:W-:-:S07]  /*8fa0*/  IMAD.MOV.U32 R0, RZ, RZ, R4 ;  /* 0x000000ffff007224 */ /* 0x000fce00078e0004 */
.L_x_198:
[----:B------:R-:W-:-:S04]  /*8fb0*/  SHF.R.U32.HI R5, RZ, 0x18, R5 ;  /* 0x00000018ff057819 */ /* 0x000fc80000011605 */
[----:B------:R-:W-:-:S07]  /*8fc0*/  LOP3.LUT R0, R0, 0x80, R5, 0xf8, !PT ;  /* 0x0000008000007812 */ /* 0x000fce00078ef805 */
.L_x_197:
[----:B------:R-:W-:Y:S05]  /*8fd0*/  BSYNC.RECONVERGENT B0 ;  /* 0x0000000000007941 */ /* 0x000fea0003800200 */
.L_x_196:
[----:B------:R0:W-:Y:S01]  /*8fe0*/  STG.E.U8 desc[UR36][R2.64], R0 ;  /* 0x0000000002007986 */ /* 0x0001e2000c101124 */
[----:B------:R-:W-:Y:S05]  /*8ff0*/  BRA `(.L_x_185) ;  /* 0x00000008000c7947 */ /* 0x000fea0003800000 */
.L_x_194:
[----:B-1----:R-:W-:Y:S01]  /*9000*/  IMAD.U32 R5, R5, 0x10000, RZ ;  /* 0x0001000005057824 */ /* 0x002fe200078e00ff */
[----:B------:R-:W-:Y:S01]  /*9010*/  BSSY.RECONVERGENT B0, `(.L_x_199) ;  /* 0x0000013000007945 */ /* 0x000fe20003800200 */
[----:B0-----:R-:W-:-:S03]  /*9020*/  HFMA2 R0, -RZ, RZ, 0, 7.62939453125e-06 ;  /* 0x00000080ff007431 */ /* 0x001fc600000001ff */
        /* <DEDUP_REMOVED lines=15> */
.L_x_201:
[----:B------:R-:W-:-:S04]  /*9120*/  SHF.R.U32.HI R5, RZ, 0x18, R5 ;  /* 0x00000018ff057819 */ /* 0x000fc80000011605 */
[----:B------:R-:W-:-:S07]  /*9130*/  LOP3.LUT R0, R0, 0x80, R5, 0xf8, !PT ;  /* 0x0000008000007812 */ /* 0x000fce00078ef805 */
.L_x_200:
[----:B------:R-:W-:Y:S05]  /*9140*/  BSYNC.RECONVERGENT B0 ;  /* 0x0000000000007941 */ /* 0x000fea0003800200 */
.L_x_199:
[----:B------:R0:W-:Y:S01]  /*9150*/  STG.E.U8 desc[UR36][R2.64], R0 ;  /* 0x0000000002007986 */ /* 0x0001e2000c101124 */
[----:B------:R-:W-:Y:S05]  /*9160*/  BRA `(.L_x_185) ;  /* 0x0000000400b07947 */ /* 0x000fea0003800000 */
.L_x_193:
        /* <DEDUP_REMOVED lines=12> */
[----:B------:R-:W-:Y:S01]  /*9230*/  HFMA2 R5, -RZ, RZ, 0, 1.5199184417724609375e-05 ;  /* 0x000000ffff057431 */ /* 0x000fe200000001ff */
[----:B------:R-:W-:-:S04]  /*9240*/  @P1 LOP3.LUT R0, R0, 0x1, RZ, 0xc0, !PT ;  /* 0x0000000100001812 */ /* 0x000fc800078ec0ff */
[----:B------:R-:W-:Y:S01]  /*9250*/  @P1 ISETP.EQ.U32.AND P2, PT, R0, 0x1, P0 ;  /* 0x000000010000180c */ /* 0x000fe20000742070 */
[----:B------:R-:W-:Y:S01]  /*9260*/  @P1 VIADD R0, R6, 0x1 ;  /* 0x0000000106001836 */ /* 0x000fe20000000000 */
[----:B------:R-:W-:Y:S02]  /*9270*/  PLOP3.LUT P0, PT, PT, PT, PT, 0x80, 0x8 ;  /* 0x000000000008781c */ /* 0x000fe40003f0f070 */
[----:B------:R-:W-:-:S13]  /*9280*/  @P1 PLOP3.LUT P0, PT, P2, PT, PT, 0x80, 0x8 ;  /* 0x000000000008181c */ /* 0x000fda000170f070 */
[----:B------:R-:W-:-:S05]  /*9290*/  @!P0 IMAD.MOV R0, RZ, RZ, R6 ;  /* 0x000000ffff008224 */ /* 0x000fca00078e0206 */
[----:B------:R-:W-:-:S05]  /*92a0*/  @P1 MOV R5, R0 ;  /* 0x0000000000051202 */ /* 0x000fca0000000f00 */
[----:B------:R0:W-:Y:S01]  /*92b0*/  STG.E.U8 desc[UR36][R2.64], R5 ;  /* 0x0000000502007986 */ /* 0x0001e2000c101124 */
[----:B------:R-:W-:Y:S05]  /*92c0*/  BRA `(.L_x_185) ;  /* 0x0000000400587947 */ /* 0x000fea0003800000 */
.L_x_203:
[----:B-1----:R-:W-:-:S06]  /*92d0*/  IMAD.U32 R5, R5, 0x10000, RZ ;  /* 0x0001000005057824 */ /* 0x002fcc00078e00ff */
[----:B------:R-:W1:Y:S02]  /*92e0*/  F2I.U64.TRUNC R4, R5 ;  /* 0x0000000500047311 */ /* 0x000e64000020d800 */
[----:B-1----:R1:W-:Y:S01]  /*92f0*/  STG.E.64 desc[UR36][R2.64], R4 ;  /* 0x0000000402007986 */ /* 0x0023e2000c101b24 */
[----:B------:R-:W-:Y:S05]  /*9300*/  BRA `(.L_x_185) ;  /* 0x0000000400487947 */ /* 0x000fea0003800000 */
.L_x_202:
[----:B-1----:R-:W-:-:S06]  /*9310*/  IMAD.U32 R5, R5, 0x10000, RZ ;  /* 0x0001000005057824 */ /* 0x002fcc00078e00ff */
[----:B------:R-:W1:Y:S02]  /*9320*/  F2I.FTZ.U32.TRUNC.NTZ R5, R5 ;  /* 0x0000000500057305 */ /* 0x000e64000021f000 */
[----:B-1----:R1:W-:Y:S01]  /*9330*/  STG.E desc[UR36][R2.64], R5 ;  /* 0x0000000502007986 */ /* 0x0023e2000c101924 */
[----:B------:R-:W-:Y:S05]  /*9340*/  BRA `(.L_x_185) ;  /* 0x0000000400387947 */ /* 0x000fea0003800000 */
.L_x_192:
[----:B------:R-:W-:-:S09]  /*9350*/  UISETP.GT.AND UP0, UPT, UR4, 0xe, UPT ;  /* 0x0000000e0400788c */ /* 0x000fd2000bf04270 */
[----:B------:R-:W-:Y:S05]  /*9360*/  BRA.U UP0, `(.L_x_204) ;  /* 0x00000001003c7547 */ /* 0x000fea000b800000 */
[----:B------:R-:W-:-:S09]  /*9370*/  UISETP.NE.AND UP0, UPT, UR4, 0xa, UPT ;  /* 0x0000000a0400788c */ /* 0x000fd2000bf05270 */
[----:B------:R-:W-:Y:S05]  /*9380*/  BRA.U !UP0, `(.L_x_205) ;  /* 0x00000001081c7547 */ /* 0x000fea000b800000 */
[----:B------:R-:W-:-:S09]  /*9390*/  UISETP.NE.AND UP0, UPT, UR4, 0xb, UPT ;  /* 0x0000000b0400788c */ /* 0x000fd2000bf05270 */
[----:B------:R-:W-:Y:S05]  /*93a0*/  BRA.U UP0, `(.L_x_184) ;  /* 0x0000000100447547 */ /* 0x000fea000b800000 */
[----:B-1----:R-:W-:-:S04]  /*93b0*/  SHF.L.U32 R5, R5, 0x10, RZ ;  /* 0x0000001005057819 */ /* 0x002fc800000006ff */
[----:B------:R-:W-:-:S04]  /*93c0*/  FSETP.NEU.FTZ.AND P0, PT, R5, RZ, PT ;  /* 0x000000ff0500720b */ /* 0x000fc80003f1d000 */
[----:B------:R-:W-:-:S05]  /*93d0*/  SEL R5, RZ, 0x1, !P0 ;  /* 0x00000001ff057807 */ /* 0x000fca0004000000 */
[----:B------:R1:W-:Y:S01]  /*93e0*/  STG.E.U8 desc[UR36][R2.64], R5 ;  /* 0x0000000502007986 */ /* 0x0003e2000c101124 */
[----:B------:R-:W-:Y:S05]  /*93f0*/  BRA `(.L_x_185) ;  /* 0x00000004000c7947 */ /* 0x000fea0003800000 */
.L_x_205:
[----:B-1----:R-:W-:Y:S01]  /*9400*/  IMAD.U32 R5, R5, 0x10000, RZ ;  /* 0x0001000005057824 */ /* 0x002fe200078e00ff */
[----:B------:R-:W-:-:S03]  /*9410*/  CS2R R6, SRZ ;  /* 0x0000000000067805 */ /* 0x000fc6000001ff00 */
[----:B------:R-:W-:-:S06]  /*9420*/  FMUL.FTZ R5, R5, 1 ;  /* 0x3f80000005057820 */ /* 0x000fcc0000410000 */
[----:B------:R-:W1:Y:S02]  /*9430*/  F2F.F64.F32 R4, R5 ;  /* 0x0000000500047310 */ /* 0x000e640000201800 */
[----:B-1----:R1:W-:Y:S01]  /*9440*/  STG.E.128 desc[UR36][R2.64], R4 ;  /* 0x0000000402007986 */ /* 0x0023e2000c101d24 */
[----:B------:R-:W-:Y:S05]  /*9450*/  BRA `(.L_x_185) ;  /* 0x0000000000f47947 */ /* 0x000fea0003800000 */
.L_x_204:
[----:B------:R-:W-:-:S09]  /*9460*/  UISETP.NE.AND UP0, UPT, UR4, 0xf, UPT ;  /* 0x0000000f0400788c */ /* 0x000fd2000bf05270 */
[----:B------:R-:W-:Y:S05]  /*9470*/  BRA.U !UP0, `(.L_x_206) ;  /* 0x0000000108e87547 */ /* 0x000fea000b800000 */
[----:B------:R-:W-:-:S09]  /*9480*/  UISETP.NE.AND UP0, UPT, UR4, 0x17, UPT ;  /* 0x000000170400788c */ /* 0x000fd2000bf05270 */
[----:B------:R-:W-:Y:S05]  /*9490*/  BRA.U !UP0, `(.L_x_207) ;  /* 0x0000000108907547 */ /* 0x000fea000b800000 */
[----:B------:R-:W-:-:S09]  /*94a0*/  UISETP.NE.AND UP0, UPT, UR4, 0x18, UPT ;  /* 0x000000180400788c */ /* 0x000fd2000bf05270 */
[----:B------:R-:W-:Y:S05]  /*94b0*/  BRA.U !UP0, `(.L_x_208) ;  /* 0x0000000108447547 */ /* 0x000fea000b800000 */
.L_x_184:
        /* <DEDUP_REMOVED lines=8> */
[----:B0-----:R-:W-:Y:S01]  /*9540*/  IMAD.U32 R4, RZ, RZ, UR4 ;  /* 0x00000004ff047e24 */ /* 0x001fe2000f8e00ff */
[----:B-1----:R-:W-:Y:S01]  /*9550*/  MOV R5, UR5 ;  /* 0x0000000500057c02 */ /* 0x002fe20008000f00 */
[----:B----4-:R-:W-:-:S02]  /*9560*/  IMAD.U32 R6, RZ, RZ, UR6 ;  /* 0x00000006ff067e24 */ /* 0x010fc4000f8e00ff */
[----:B------:R-:W-:Y:S01]  /*9570*/  IMAD.U32 R7, RZ, RZ, UR7 ;  /* 0x00000007ff077e24 */ /* 0x000fe2000f8e00ff */
[----:B-----5:R-:W-:Y:S01]  /*9580*/  MOV R10, UR8 ;  /* 0x00000008000a7c02 */ /* 0x020fe20008000f00 */
[----:B--2---:R-:W-:-:S07]  /*9590*/  IMAD.U32 R11, RZ, RZ, UR9 ;  /* 0x00000009ff0b7e24 */ /* 0x004fce000f8e00ff */
[----:B------:R-:W-:-:S07]  /*95a0*/  LEPC R20, `(.L_x_209) ;  /* 0x000000001014794e */ /* 0x000fce0000000000 */
[----:B---3--:R-:W-:Y:S05]  /*95b0*/  CALL.ABS.NOINC R2 ;  /* 0x0000000002007343 */ /* 0x008fea0003c00000 */
.L_x_209:
[----:B------:R-:W-:Y:S05]  /*95c0*/  BRA `(.L_x_185) ;  /* 0x0000000000987947 */ /* 0x000fea0003800000 */
.L_x_208:
[----:B-1----:R-:W-:Y:S01]  /*95d0*/  IMAD.U32 R7, R5, 0x10000, RZ ;  /* 0x0001000005077824 */ /* 0x002fe200078e00ff */
[----:B------:R-:W-:Y:S01]  /*95e0*/  BSSY.RECONVERGENT B0, `(.L_x_210) ;  /* 0x000000c000007945 */ /* 0x000fe20003800200 */
[----:B0-----:R-:W-:-:S03]  /*95f0*/  MOV R0, 0x7f ;  /* 0x0000007f00007802 */ /* 0x001fc60000000f00 */
        /* <DEDUP_REMOVED lines=10> */
.L_x_211:
[----:B------:R-:W-:Y:S05]  /*96a0*/  BSYNC.RECONVERGENT B0 ;  /* 0x0000000000007941 */ /* 0x000fea0003800200 */
.L_x_210:
[----:B------:R-:W-:-:S05]  /*96b0*/  LOP3.LUT R5, R0, 0x80, R5, 0xf8, !PT ;  /* 0x0000008000057812 */ /* 0x000fca00078ef805 */
[----:B------:R0:W-:Y:S01]  /*96c0*/  STG.E.U8 desc[UR36][R2.64], R5 ;  /* 0x0000000502007986 */ /* 0x0001e2000c101124 */
[----:B------:R-:W-:Y:S05]  /*96d0*/  BRA `(.L_x_185) ;  /* 0x0000000000547947 */ /* 0x000fea0003800000 */
.L_x_207:
[----:B-1----:R-:W-:Y:S01]  /*96e0*/  IMAD.U32 R5, R5, 0x10000, RZ ;  /* 0x0001000005057824 */ /* 0x002fe200078e00ff */
[----:B------:R-:W-:Y:S04]  /*96f0*/  BSSY.RECONVERGENT B0, `(.L_x_212) ;  /* 0x000000e000007945 */ /* 0x000fe80003800200 */
        /* <DEDUP_REMOVED lines=10> */
.L_x_213:
[----:B0-----:R-:W-:Y:S01]  /*97a0*/  IMAD.MOV.U32 R0, RZ, RZ, 0x7f ;  /* 0x0000007fff007424 */ /* 0x001fe200078e00ff */
[----:B------:R-:W-:-:S04]  /*97b0*/  ISETP.GT.U32.AND P0, PT, R4, 0x7f800000, PT ;  /* 0x7f8000000400780c */ /* 0x000fc80003f04070 */
[----:B------:R-:W-:-:S09]  /*97c0*/  SEL R0, R0, 0x7c, P0 ;  /* 0x0000007c00007807 */ /* 0x000fd20000000000 */
.L_x_214:
[----:B------:R-:W-:Y:S05]  /*97d0*/  BSYNC.RECONVERGENT B0 ;  /* 0x0000000000007941 */ /* 0x000fea0003800200 */
.L_x_212:
[----:B------:R-:W-:-:S04]  /*97e0*/  SHF.R.U32.HI R5, RZ, 0x18, R5 ;  /* 0x00000018ff057819 */ /* 0x000fc80000011605 */
[----:B------:R-:W-:-:S05]  /*97f0*/  LOP3.LUT R5, R0, 0x80, R5, 0xf8, !PT ;  /* 0x0000008000057812 */ /* 0x000fca00078ef805 */
[----:B------:R0:W-:Y:S01]  /*9800*/  STG.E.U8 desc[UR36][R2.64], R5 ;  /* 0x0000000502007986 */ /* 0x0001e2000c101124 */
[----:B------:R-:W-:Y:S05]  /*9810*/  BRA `(.L_x_185) ;  /* 0x0000000000047947 */ /* 0x000fea0003800000 */
.L_x_206:
[----:B-1----:R1:W-:Y:S02]  /*9820*/  STG.E.U16 desc[UR36][R2.64], R5 ;  /* 0x0000000502007986 */ /* 0x0023e4000c101524 */
.L_x_185:
[----:B------:R-:W-:-:S07]  /*9830*/  IADD3 R17, PT, PT, R17, 0x80, RZ ;  /* 0x0000008011117810 */ /* 0x000fce0007ffe0ff */
.L_x_145:
[----:B------:R-:W-:Y:S05]  /*9840*/  BSYNC.RECONVERGENT B6 ;  /* 0x0000000000067941 */ /* 0x000fea0003800200 */
.L_x_144:
[----:B------:R-:W5:Y:S02]  /*9850*/  LDCU UR4, c[0x0][0x380] ;  /* 0x00007000ff0477ac */ /* 0x000f640008000800 */
[----:B-----5:R-:W-:-:S13]  /*9860*/  ISETP.GE.AND P0, PT, R17, UR4, PT ;  /* 0x0000000411007c0c */ /* 0x020fda000bf06270 */
[----:B------:R-:W-:Y:S05]  /*9870*/  @P0 EXIT ;  /* 0x000000000000094d */ /* 0x000fea0003800000 */
        /* <DEDUP_REMOVED lines=296> */
[----:B------:R-:W2:Y:S03]  /*ab00*/  LDCU.64 UR8, c[0x0][0x578] ;  /* 0x0000af00ff0877ac */ /* 0x000ea60008000a00 */
[----:B0-----:R-:W-:-:S05]  /*ab10*/  IMAD.HI.U32 R2, R5, UR4, R4 ;  /* 0x0000000405027c27 */ /* 0x001fca000f8e0004 */
[----:B------:R-:W-:-:S05]  /*ab20*/  SHF.R.U32.HI R2, RZ, UR5, R2 ;  /* 0x00000005ff027c19 */ /* 0x000fca0008011602 */
[----:B------:R-:W-:-:S04]  /*ab30*/  IMAD.MOV R3, RZ, RZ, -R2 ;  /* 0x000000ffff037224 */ /* 0x000fc800078e0a02 */
[----:B-1----:R-:W-:-:S04]  /*ab40*/  IMAD R5, R3, UR6, R5 ;  /* 0x0000000603057c24 */ /* 0x002fc8000f8e0205 */
[C---:B--2---:R-:W-:Y:S02]  /*ab50*/  IMAD R16, R5.reuse, UR8, R16 ;  /* 0x0000000805107c24 */ /* 0x044fe4000f8e0210 */
[----:B------:R-:W-:-:S07]  /*ab60*/  IMAD R0, R5, UR9, R0 ;  /* 0x0000000905007c24 */ /* 0x000fce000f8e0200 */
.L_x_215:
[----:B------:R-:W0:Y:S01]  /*ab70*/  LDCU.128 UR8, c[0x0][0x580] ;  /* 0x0000b000ff0877ac */ /* 0x000e220008000c00 */
[----:B------:R-:W-:-:S04]  /*ab80*/  UPRMT UR4, UR41, 0x9910, URZ ;  /* 0x0000991029047896 */ /* 0x000fc800080000ff */
[----:B------:R-:W-:Y:S01]  /*ab90*/  UISETP.GT.AND UP0, UPT, UR4, 0x9, UPT ;  /* 0x000000090400788c */ /* 0x000fe2000bf04270 */
[----:B0-----:R-:W-:Y:S02]  /*aba0*/  IADD3 R16, P0, PT, R16, UR8, RZ ;  /* 0x0000000810107c10 */ /* 0x001fe4000ff1e0ff */
[----:B-1234-:R-:W-:-:S03]  /*abb0*/  IADD3 R2, P1, PT, R0, UR10, RZ ;  /* 0x0000000a00027c10 */ /* 0x01efc6000ff3e0ff */
[----:B------:R-:W-:Y:S01]  /*abc0*/  IMAD.X R17, RZ, RZ, UR9, P0 ;  /* 0x00000009ff117e24 */ /* 0x000fe200080e06ff */
[----:B------:R-:W-:Y:S02]  /*abd0*/  IADD3.X R3, PT, PT, RZ, UR11, RZ, P1, !PT ;  /* 0x0000000bff037c10 */ /* 0x000fe40008ffe4ff */
[----:B------:R-:W-:Y:S07]  /*abe0*/  BRA.U UP0, `(.L_x_216) ;  /* 0x0000000500207547 */ /* 0x000fee000b800000 */
        /* <DEDUP_REMOVED lines=12> */
.L_x_219:
[----:B------:R-:W2:Y:S02]  /*acb0*/  LDG.E.U8 R2, desc[UR36][R2.64] ;  /* 0x0000002402027981 */ /* 0x000ea4000c1e1100 */
[----:B--2---:R-:W-:-:S04]  /*acc0*/  I2FP.F32.U32 R0, R2 ;  /* 0x0000000200007245 */ /* 0x004fc80000201000 */
[----:B------:R-:W-:Y:S01]  /*acd0*/  F2FP.BF16.F32.PACK_AB R0, RZ, R0 ;  /* 0x00000000ff00723e */ /* 0x000fe200000010ff */
[----:B------:R-:W-:Y:S06]  /*ace0*/  BRA `(.L_x_221) ;  /* 0x0000000c00a47947 */ /* 0x000fec0003800000 */
.L_x_218:
        /* <DEDUP_REMOVED lines=10> */
.L_x_223:
[----:B------:R-:W2:Y:S02]  /*ad90*/  LDG.E R2, desc[UR36][R2.64] ;  /* 0x0000002402027981 */ /* 0x000ea4000c1e1900 */
[----:B--2---:R-:W-:-:S04]  /*ada0*/  I2FP.F32.S32 R0, R2 ;  /* 0x0000000200007245 */ /* 0x004fc80000201400 */
[----:B------:R-:W-:Y:S01]  /*adb0*/  F2FP.BF16.F32.PACK_AB R0, RZ, R0 ;  /* 0x00000000ff00723e */ /* 0x000fe200000010ff */
[----:B------:R-:W-:Y:S06]  /*adc0*/  BRA `(.L_x_221) ;  /* 0x0000000c006c7947 */ /* 0x000fec0003800000 */
.L_x_222:
[----:B------:R-:W2:Y:S02]  /*add0*/  LDG.E.U16 R2, desc[UR36][R2.64] ;  /* 0x0000002402027981 */ /* 0x000ea4000c1e1500 */
[----:B--2---:R-:W0:Y:S02]  /*ade0*/  I2F.S16 R0, R2 ;  /* 0x0000000200007306 */ /* 0x004e240000101400 */
[----:B0-----:R-:W-:Y:S01]  /*adf0*/  F2FP.BF16.F32.PACK_AB R0, RZ, R0 ;  /* 0x00000000ff00723e */ /* 0x001fe200000010ff */
[----:B------:R-:W-:Y:S06]  /*ae00*/  BRA `(.L_x_221) ;  /* 0x0000000c005c7947 */ /* 0x000fec0003800000 */
.L_x_217:
        /* <DEDUP_REMOVED lines=9> */
.L_x_225:
[----:B------:R-:W2:Y:S02]  /*aea0*/  LDG.E.U16 R0, desc[UR36][R2.64] ;  /* 0x0000002402007981 */ /* 0x000ea4000c1e1500 */
[----:B--2---:R-:W-:-:S05]  /*aeb0*/  HADD2.F32 R0, -RZ, R0.H0_H0 ;  /* 0x20000000ff007230 */ /* 0x004fca0000004100 */
[----:B------:R-:W-:Y:S01]  /*aec0*/  F2FP.BF16.F32.PACK_AB R0, RZ, R0 ;  /* 0x00000000ff00723e */ /* 0x000fe200000010ff */
[----:B------:R-:W-:Y:S06]  /*aed0*/  BRA `(.L_x_221) ;  /* 0x0000000c00287947 */ /* 0x000fec0003800000 */
.L_x_224:
        /* <DEDUP_REMOVED lines=9> */
.L_x_227:
[----:B------:R-:W2:Y:S02]  /*af70*/  LDG.E.U16 R2, desc[UR36][R2.64] ;  /* 0x0000002402027981 */ /* 0x000ea4000c1e1500 */
[----:B--2---:R-:W-:-:S05]  /*af80*/  HADD2.F32 R0, -RZ, R2.H0_H0 ;  /* 0x20000002ff007230 */ /* 0x004fca0000004100 */
[----:B------:R-:W-:Y:S01]  /*af90*/  F2FP.BF16.F32.PACK_AB R0, RZ, R0 ;  /* 0x00000000ff00723e */ /* 0x000fe200000010ff */
[----:B------:R-:W-:Y:S06]  /*afa0*/  BRA `(.L_x_221) ;  /* 0x0000000800f47947 */ /* 0x000fec0003800000 */
.L_x_226:
        /* <DEDUP_REMOVED lines=12> */
.L_x_216:
        /* <DEDUP_REMOVED lines=13> */
.L_x_230:
        /* <DEDUP_REMOVED lines=12> */
.L_x_229:
        /* <DEDUP_REMOVED lines=27> */
.L_x_232:
        /* <DEDUP_REMOVED lines=13> */
.L_x_231:
[----:B------:R0:W5:Y:S01]  /*b480*/  LDG.E.U16 R0, desc[UR36][R2.64] ;  /* 0x0000002402007981 */ /* 0x000162000c1e1500 */
[----:B------:R-:W-:Y:S05]  /*b490*/  BRA `(.L_x_221) ;  /* 0x0000000400b87947 */ /* 0x000fea0003800000 */
.L_x_228:
        /* <DEDUP_REMOVED lines=12> */
.L_x_235:
        /* <DEDUP_REMOVED lines=21> */
.L_x_239:
[----:B------:R-:W-:Y:S05]  /*b6b0*/  BSYNC.RECONVERGENT B1 ;  /* 0x0000000000017941 */ /* 0x000fea0003800200 */
.L_x_238:
[----:B------:R-:W-:Y:S01]  /*b6c0*/  IMAD.SHL.U32 R0, R0, 0x100000, RZ ;  /* 0x0010000000007824 */ /* 0x000fe200078e00ff */
[----:B------:R-:W-:-:S04]  /*b6d0*/  LEA R2, R2, 0x3b800000, 0x17 ;  /* 0x3b80000002027811 */ /* 0x000fc800078eb8ff */
[----:B------:R-:W-:-:S07]  /*b6e0*/  LOP3.LUT R0, R2, R0, R7, 0xfe, !PT ;  /* 0x0000000002007212 */ /* 0x000fce00078efe07 */
.L_x_237:
[----:B------:R-:W-:Y:S05]  /*b6f0*/  BSYNC.RECONVERGENT B0 ;  /* 0x0000000000007941 */ /* 0x000fea0003800200 */
.L_x_236:
[----:B------:R-:W-:Y:S01]  /*b700*/  F2FP.BF16.F32.PACK_AB R0, RZ, R0 ;  /* 0x00000000ff00723e */ /* 0x000fe200000010ff */
[----:B------:R-:W-:Y:S06]  /*b710*/  BRA `(.L_x_221) ;  /* 0x0000000400187947 */ /* 0x000fec0003800000 */
.L_x_234:
        /* <DEDUP_REMOVED lines=21> */
.L_x_243:
[----:B------:R-:W-:Y:S05]  /*b870*/  BSYNC.RECONVERGENT B1 ;  /* 0x0000000000017941 */ /* 0x000fea0003800200 */
.L_x_242:
[----:B------:R-:W-:Y:S01]  /*b880*/  IMAD.SHL.U32 R0, R0, 0x200000, RZ ;  /* 0x0020000000007824 */ /* 0x000fe200078e00ff */
[----:B------:R-:W-:-:S04]  /*b890*/  LEA R2, R2, 0x37800000, 0x17 ;  /* 0x3780000002027811 */ /* 0x000fc800078eb8ff */
[----:B------:R-:W-:-:S07]  /*b8a0*/  LOP3.LUT R0, R2, R0, R7, 0xfe, !PT ;  /* 0x0000000002007212 */ /* 0x000fce00078efe07 */
.L_x_241:
[----:B------:R-:W-:Y:S05]  /*b8b0*/  BSYNC.RECONVERGENT B0 ;  /* 0x0000000000007941 */ /* 0x000fea0003800200 */
.L_x_240:
[----:B------:R-:W-:Y:S01]  /*b8c0*/  F2FP.BF16.F32.PACK_AB R0, RZ, R0 ;  /* 0x00000000ff00723e */ /* 0x000fe200000010ff */
[----:B------:R-:W-:Y:S06]  /*b8d0*/  BRA `(.L_x_221) ;  /* 0x0000000000a87947 */ /* 0x000fec0003800000 */
.L_x_233:
        /* <DEDUP_REMOVED lines=14> */
.L_x_247:
[----:B------:R-:W-:Y:S05]  /*b9c0*/  BSYNC.RECONVERGENT B0 ;  /* 0x0000000000007941 */ /* 0x000fea0003800200 */
.L_x_246:
[----:B------:R-:W-:Y:S01]  /*b9d0*/  F2FP.BF16.F32.PACK_AB R0, RZ, R0 ;  /* 0x00000000ff00723e */ /* 0x000fe200000010ff */
[----:B------:R-:W-:Y:S06]  /*b9e0*/  BRA `(.L_x_221) ;  /* 0x0000000000647947 */ /* 0x000fec0003800000 */
.L_x_220:
[----:B------:R-:W-:Y:S01]  /*b9f0*/  MOV R0, 0x0 ;  /* 0x0000000000007802 */ /* 0x000fe20000000f00 */
[----:B------:R-:W0:Y:S01]  /*ba00*/  LDCU.64 UR4, c[0x4][0x158] ;  /* 0x01002b00ff0477ac */ /* 0x000e220008000a00 */
[----:B------:R-:W-:Y:S02]  /*ba10*/  HFMA2 R12, -RZ, RZ, 0, 5.9604644775390625e-08 ;  /* 0x00000001ff0c7431 */ /* 0x000fe400000001ff */
[----:B------:R-:W-:Y:S01]  /*ba20*/  IMAD.MOV.U32 R8, RZ, RZ, 0x4e ;  /* 0x0000004eff087424 */ /* 0x000fe200078e00ff */
[----:B------:R1:W2:Y:S01]  /*ba30*/  LDC.64 R2, c[0x4][R0] ;  /* 0x0100000000027b82 */ /* 0x0002a20000000a00 */
[----:B------:R-:W3:Y:S01]  /*ba40*/  LDCU.64 UR6, c[0x4][0x160] ;  /* 0x01002c00ff0677ac */ /* 0x000ee20008000a00 */
[----:B------:R-:W-:Y:S01]  /*ba50*/  IMAD.MOV.U32 R13, RZ, RZ, RZ ;  /* 0x000000ffff0d7224 */ /* 0x000fe200078e00ff */
[----:B------:R-:W4:Y:S01]  /*ba60*/  LDCU.64 UR8, c[0x4][0x68] ;  /* 0x01000d00ff0877ac */ /* 0x000f220008000a00 */
[----:B0-----:R-:W-:Y:S01]  /*ba70*/  IMAD.U32 R4, RZ, RZ, UR4 ;  /* 0x00000004ff047e24 */ /* 0x001fe2000f8e00ff */
[----:B------:R-:W-:Y:S01]  /*ba80*/  MOV R5, UR5 ;  /* 0x0000000500057c02 */ /* 0x000fe20008000f00 */
[----:B---3--:R-:W-:-:S02]  /*ba90*/  IMAD.U32 R6, RZ, RZ, UR6 ;  /* 0x00000006ff067e24 */ /* 0x008fc4000f8e00ff */
[----:B------:R-:W-:Y:S01]  /*baa0*/  IMAD.U32 R7, RZ, RZ, UR7 ;  /* 0x00000007ff077e24 */ /* 0x000fe2000f8e00ff */
[----:B----4-:R-:W-:Y:S01]  /*bab0*/  MOV R10, UR8 ;  /* 0x00000008000a7c02 */ /* 0x010fe20008000f00 */
[----:B-1----:R-:W-:-:S07]  /*bac0*/  IMAD.U32 R11, RZ, RZ, UR9 ;  /* 0x00000009ff0b7e24 */ /* 0x002fce000f8e00ff */
[----:B------:R-:W-:-:S07]  /*bad0*/  LEPC R20, `(.L_x_248) ;  /* 0x000000001014794e */ /* 0x000fce0000000000 */
[----:B--2---:R-:W-:Y:S05]  /*bae0*/  CALL.ABS.NOINC R2 ;  /* 0x0000000002007343 */ /* 0x004fea0003c00000 */
.L_x_248:
[----:B------:R-:W-:Y:S01]  /*baf0*/  PRMT R0, RZ, 0x7610, R0 ;  /* 0x00007610ff007816 */ /* 0x000fe20000000000 */
[----:B------:R-:W-:Y:S06]  /*bb00*/  BRA `(.L_x_221) ;  /* 0x00000000001c7947 */ /* 0x000fec0003800000 */
.L_x_245:
[----:B------:R-:W2:Y:S02]  /*bb10*/  LDG.E.64 R2, desc[UR36][R2.64] ;  /* 0x0000002402027981 */ /* 0x000ea4000c1e1b00 */
[----:B--2---:R-:W0:Y:S02]  /*bb20*/  I2F.U64 R0, R2 ;  /* 0x0000000200007312 */ /* 0x004e240000301000 */
[----:B0-----:R-:W-:Y:S01]  /*bb30*/  F2FP.BF16.F32.PACK_AB R0, RZ, R0 ;  /* 0x00000000ff00723e */ /* 0x001fe200000010ff */
[----:B------:R-:W-:Y:S06]  /*bb40*/  BRA `(.L_x_221) ;  /* 0x00000000000c7947 */ /* 0x000fec0003800000 */
.L_x_244:
[----:B------:R-:W2:Y:S02]  /*bb50*/  LDG.E R2, desc[UR36][R2.64] ;  /* 0x0000002402027981 */ /* 0x000ea4000c1e1900 */
[----:B--2---:R-:W-:-:S04]  /*bb60*/  I2FP.F32.U32 R0, R2 ;  /* 0x0000000200007245 */ /* 0x004fc80000201000 */
[----:B------:R-:W-:-:S07]  /*bb70*/  F2FP.BF16.F32.PACK_AB R0, RZ, R0 ;  /* 0x00000000ff00723e */ /* 0x000fce00000010ff */
.L_x_221:
[----:B-----5:R-:W-:Y:S01]  /*bb80*/  IMAD.U32 R0, R0, 0x10000, RZ ;  /* 0x0001000000007824 */ /* 0x020fe200078e00ff */
[----:B------:R-:W-:-:S04]  /*bb90*/  UPRMT UR4, UR42, 0x9910, URZ ;  /* 0x000099102a047896 */ /* 0x000fc800080000ff */
[----:B------:R-:W-:Y:S01]  /*bba0*/  UISETP.GT.AND UP0, UPT, UR4, 0x9, UPT ;  /* 0x000000090400788c */ /* 0x000fe2000bf04270 */
[----:B------:R-:W0:Y:S08]  /*bbb0*/  MUFU.TANH R0, R0 ;  /* 0x0000000000007308 */ /* 0x000e300000002400 */
[----:B0-----:R0:W1:Y:S01]  /*bbc0*/  F2F.BF16.F32 R3, R0 ;  /* 0x0000000000037304 */ /* 0x0010620000202000 */
        /* <DEDUP_REMOVED lines=9> */
[----:B01----:R-:W-:-:S04]  /*bc60*/  SHF.L.U32 R0, R3, 0x10, RZ ;  /* 0x0000001003007819 */ /* 0x003fc800000006ff */
[----:B------:R-:W0:Y:S02]  /*bc70*/  F2I.FTZ.TRUNC.NTZ R3, R0 ;  /* 0x0000000000037305 */ /* 0x000e24000021f100 */
[----:B0-----:R-:W-:Y:S01]  /*bc80*/  STG.E.U8 desc[UR36][R16.64], R3 ;  /* 0x0000000310007986 */ /* 0x001fe2000c101124 */
[----:B------:R-:W-:Y:S05]  /*bc90*/  EXIT ;  /* 0x000000000000794d */ /* 0x000fea0003800000 */
.L_x_252:
[----:B-1----:R-:W-:-:S06]  /*bca0*/  IMAD.U32 R3, R3, 0x10000, RZ ;  /* 0x0001000003037824 */ /* 0x002fcc00078e00ff */
[----:B------:R-:W1:Y:S02]  /*bcb0*/  F2I.S64.TRUNC R2, R3 ;  /* 0x0000000300027311 */ /* 0x000e64000020d900 */
[----:B-1----:R-:W-:Y:S01]  /*bcc0*/  STG.E.U8 desc[UR36][R16.64], R2 ;  /* 0x0000000210007986 */ /* 0x002fe2000c101124 */
[----:B------:R-:W-:Y:S05]  /*bcd0*/  EXIT ;  /* 0x000000000000794d */ /* 0x000fea0003800000 */
.L_x_251:
        /* <DEDUP_REMOVED lines=8> */
[----:B-1----:R-:W-:Y:S01]  /*bd60*/  STG.E.64 desc[UR36][R16.64], R2 ;  /* 0x0000000210007986 */ /* 0x002fe2000c101b24 */
[----:B------:R-:W-:Y:S05]  /*bd70*/  EXIT ;  /* 0x000000000000794d */ /* 0x000fea0003800000 */
.L_x_255:
[----:B-1----:R-:W-:-:S06]  /*bd80*/  SHF.L.U32 R3, R3, 0x10, RZ ;  /* 0x0000001003037819 */ /* 0x002fcc00000006ff */
[----:B------:R-:W1:Y:S02]  /*bd90*/  F2I.FTZ.TRUNC.NTZ R3, R3 ;  /* 0x0000000300037305 */ /* 0x000e64000021f100 */
[----:B-1----:R-:W-:Y:S01]  /*bda0*/  STG.E desc[UR36][R16.64], R3 ;  /* 0x0000000310007986 */ /* 0x002fe2000c101924 */
[----:B------:R-:W-:Y:S05]  /*bdb0*/  EXIT ;  /* 0x000000000000794d */ /* 0x000fea0003800000 */
.L_x_254:
[----:B-1----:R-:W-:-:S06]  /*bdc0*/  IMAD.U32 R3, R3, 0x10000, RZ ;  /* 0x0001000003037824 */ /* 0x002fcc00078e00ff */
[----:B------:R-:W1:Y:S02]  /*bdd0*/  F2I.FTZ.TRUNC.NTZ R3, R3 ;  /* 0x0000000300037305 */ /* 0x000e64000021f100 */
[----:B-1----:R-:W-:Y:S01]  /*bde0*/  STG.E.U16 desc[UR36][R16.64], R3 ;  /* 0x0000000310007986 */ /* 0x002fe2000c101524 */
[----:B------:R-:W-:Y:S05]  /*bdf0*/  EXIT ;  /* 0x000000000000794d */ /* 0x000fea0003800000 */
.L_x_250:
[----:B------:R-:W-:-:S09]  /*be00*/  UISETP.GT.AND UP0, UPT, UR4, 0x6, UPT ;  /* 0x000000060400788c */ /* 0x000fd2000bf04270 */
[----:B------:R-:W-:Y:S05]  /*be10*/  BRA.U UP0, `(.L_x_256) ;  /* 0x00000001002c7547 */ /* 0x000fea000b800000 */
[----:B------:R-:W-:-:S09]  /*be20*/  UISETP.NE.AND UP0, UPT, UR4, 0x5, UPT ;  /* 0x000000050400788c */ /* 0x000fd2000bf05270 */
[----:B------:R-:W-:Y:S05]  /*be30*/  BRA.U !UP0, `(.L_x_257) ;  /* 0x0000000108147547 */ /* 0x000fea000b800000 */
[----:B------:R-:W-:-:S09]  /*be40*/  UISETP.NE.AND UP0, UPT, UR4, 0x6, UPT ;  /* 0x000000060400788c */ /* 0x000fd2000bf05270 */
[----:B------:R-:W-:Y:S05]  /*be50*/  BRA.U UP0, `(.L_x_253) ;  /* 0x0000000900307547 */ /* 0x000fea000b800000 */
[----:B-1----:R-:W-:-:S05]  /*be60*/  IMAD.U32 R3, R3, 0x10000, RZ ;  /* 0x0001000003037824 */ /* 0x002fca00078e00ff */
[----:B------:R-:W-:Y:S01]  /*be70*/  STG.E desc[UR36][R16.64], R3 ;  /* 0x0000000310007986 */ /* 0x000fe2000c101924 */
[----:B------:R-:W-:Y:S05]  /*be80*/  EXIT ;  /* 0x000000000000794d */ /* 0x000fea0003800000 */
.L_x_257:
[----:B01----:R-:W-:-:S04]  /*be90*/  SHF.L.U32 R0, R3, 0x10, RZ ;  /* 0x0000001003007819 */ /* 0x003fc800000006ff */
[----:B------:R-:W-:-:S05]  /*bea0*/  F2FP.F16.F32.PACK_AB R0, RZ, R0 ;  /* 0x00000000ff00723e */ /* 0x000fca00000000ff */
[----:B------:R-:W-:Y:S01]  /*beb0*/  STG.E.U16 desc[UR36][R16.64], R0 ;  /* 0x0000000010007986 */ /* 0x000fe2000c101524 */
[----:B------:R-:W-:Y:S05]  /*bec0*/  EXIT ;  /* 0x000000000000794d */ /* 0x000fea0003800000 */
.L_x_256:
        /* <DEDUP_REMOVED lines=8> */
[----:B------:R-:W-:Y:S01]  /*bf50*/  STG.E.64 desc[UR36][R16.64], R2 ;  /* 0x0000000210007986 */ /* 0x000fe2000c101b24 */
[----:B------:R-:W-:Y:S05]  /*bf60*/  EXIT ;  /* 0x000000000000794d */ /* 0x000fea0003800000 */
.L_x_259:
[----:B-1----:R-:W-:-:S04]  /*bf70*/  SHF.L.U32 R3, R3, 0x10, RZ ;  /* 0x0000001003037819 */ /* 0x002fc800000006ff */
[----:B------:R-:W-:-:S04]  /*bf80*/  F2FP.F16.F32.PACK_AB R3, RZ, R3 ;  /* 0x00000003ff03723e */ /* 0x000fc800000000ff */
[----:B------:R-:W-:-:S05]  /*bf90*/  PRMT R3, R3, 0x5410, RZ ;  /* 0x0000541003037816 */ /* 0x000fca00000000ff */
[----:B------:R-:W-:Y:S01]  /*bfa0*/  STG.E desc[UR36][R16.64], R3 ;  /* 0x0000000310007986 */ /* 0x000fe2000c101924 */
[----:B------:R-:W-:Y:S05]  /*bfb0*/  EXIT ;  /* 0x000000000000794d */ /* 0x000fea0003800000 */
.L_x_258:
[----:B-1----:R-:W-:-:S04]  /*bfc0*/  IMAD.U32 R2, R3, 0x10000, RZ ;  /* 0x0001000003027824 */ /* 0x002fc800078e00ff */
[----:B------:R-:W-:-:S06]  /*bfd0*/  FMUL.FTZ R2, R2, 1 ;  /* 0x3f80000002027820 */ /* 0x000fcc0000410000 */
[----:B------:R-:W1:Y:S02]  /*bfe0*/  F2F.F64.F32 R2, R2 ;  /* 0x0000000200027310 */ /* 0x000e640000201800 */
[----:B-1----:R-:W-:Y:S01]  /*bff0*/  STG.E.64 desc[UR36][R16.64], R2 ;  /* 0x0000000210007986 */ /* 0x002fe2000c101b24 */
[----:B------:R-:W-:Y:S05]  /*c000*/  EXIT ;  /* 0x000000000000794d */ /* 0x000fea0003800000 */
.L_x_249:
        /* <DEDUP_REMOVED lines=12> */
[----:B-1----:R-:W-:Y:S01]  /*c0d0*/  STG.E.U16 desc[UR36][R16.64], R3 ;  /* 0x0000000310007986 */ /* 0x002fe2000c101524 */
[----:B------:R-:W-:Y:S05]  /*c0e0*/  EXIT ;  /* 0x000000000000794d */ /* 0x000fea0003800000 */
.L_x_263:
[----:B-1----:R-:W-:Y:S01]  /*c0f0*/  SHF.L.U32 R3, R3, 0x10, RZ ;  /* 0x0000001003037819 */ /* 0x002fe200000006ff */
[----:B------:R-:W-:Y:S01]  /*c100*/  BSSY.RECONVERGENT B0, `(.L_x_264) ;  /* 0x0000013000007945 */ /* 0x000fe20003800200 */
[----:B------:R-:W-:Y:S02]  /*c110*/  IMAD.MOV.U32 R8, RZ, RZ, 0x80 ;  /* 0x00000080ff087424 */ /* 0x000fe400078e00ff */
[----:B------:R-:W-:-:S04]  /*c120*/  LOP3.LUT R2, R3, 0x7fffffff, RZ, 0xc0, !PT ;  /* 0x7fffffff03027812 */ /* 0x000fc800078ec0ff */
[----:B------:R-:W-:-:S13]  /*c130*/  ISETP.GT.U32.AND P0, PT, R2, 0x437fffff, PT ;  /* 0x437fffff0200780c */ /* 0x000fda0003f04070 */
[----:B------:R-:W-:Y:S05]  /*c140*/  @P0 BRA `(.L_x_265) ;  /* 0x0000000000380947 */ /* 0x000fea0003800000 */
[----:B------:R-:W-:-:S13]  /*c150*/  ISETP.GE.U32.AND P0, PT, R2, 0x3c000000, PT ;  /* 0x3c0000000200780c */ /* 0x000fda0003f06070 */
[----:B0-----:R-:W-:-:S04]  /*c160*/  @P0 SHF.R.U32.HI R0, RZ, 0x14, R3 ;  /* 0x00000014ff000819 */ /* 0x001fc80000011603 */
[----:B------:R-:W-:-:S04]  /*c170*/  @P0 LOP3.LUT R0, R0, 0x1, RZ, 0xc0, !PT ;  /* 0x0000000100000812 */ /* 0x000fc800078ec0ff */
[----:B------:R-:W-:-:S04]  /*c180*/  @P0 IADD3 R0, PT, PT, R3, 0x487ffff, R0 ;  /* 0x0487ffff03000810 */ /* 0x000fc80007ffe000 */
[----:B------:R-:W-:-:S04]  /*c190*/  @P0 SHF.R.U32.HI R0, RZ, 0x14, R0 ;  /* 0x00000014ff000819 */ /* 0x000fc80000011600 */
[----:B------:R-:W-:Y:S01]  /*c1a0*/  @P0 LOP3.LUT R0, R0, 0xff, RZ, 0xc0, !PT ;  /* 0x000000ff00000812 */ /* 0x000fe200078ec0ff */
[----:B------:R-:W-:Y:S06]  /*c1b0*/  @P0 BRA `(.L_x_266) ;  /* 0x0000000000100947 */ /* 0x000fec0003800000 */
[----:B------:R-:W-:Y:S01]  /*c1c0*/  FADD.FTZ R0, R2, 8192 ;  /* 0x4600000002007421 */ /* 0x000fe20000010000 */
[----:B------:R-:W-:-:S04]  /*c1d0*/  PRMT R8, RZ, 0x7610, R8 ;  /* 0x00007610ff087816 */ /* 0x000fc80000000008 */
[----:B------:R-:W-:-:S13]  /*c1e0*/  LOP3.LUT P0, R0, R0, 0xff, RZ, 0xc0, !PT ;  /* 0x000000ff00007812 */ /* 0x000fda000780c0ff */
[----:B------:R-:W-:Y:S05]  /*c1f0*/  @!P0 BRA `(.L_x_265) ;  /* 0x00000000000c8947 */ /* 0x000fea0003800000 */
.L_x_266:
[----:B------:R-:W-:-:S04]  /*c200*/  SHF.R.U32.HI R3, RZ, 0x18, R3 ;  /* 0x00000018ff037819 */ /* 0x000fc80000011603 */
[----:B------:R-:W-:-:S04]  /*c210*/  LOP3.LUT R0, R0, 0x80, R3, 0xf8, !PT ;  /* 0x0000008000007812 */ /* 0x000fc800078ef803 */
[----:B------:R-:W-:-:S07]  /*c220*/  PRMT R8, R0, 0x7610, R8 ;  /* 0x0000761000087816 */ /* 0x000fce0000000008 */
.L_x_265:
[----:B------:R-:W-:Y:S05]  /*c230*/  BSYNC.RECONVERGENT B0 ;  /* 0x0000000000007941 */ /* 0x000fea0003800200 */
.L_x_264:
[----:B------:R-:W-:Y:S01]  /*c240*/  STG.E.U8 desc[UR36][R16.64], R8 ;  /* 0x0000000810007986 */ /* 0x000fe2000c101124 */
[----:B------:R-:W-:Y:S05]  /*c250*/  EXIT ;  /* 0x000000000000794d */ /* 0x000fea0003800000 */
.L_x_262:
[----:B-1----:R-:W-:Y:S01]  /*c260*/  IMAD.U32 R3, R3, 0x10000, RZ ;  /* 0x0001000003037824 */ /* 0x002fe200078e00ff */
[----:B------:R-:W-:Y:S01]  /*c270*/  BSSY.RECONVERGENT B0, `(.L_x_267) ;  /* 0x0000013000007945 */ /* 0x000fe20003800200 */
[----:B------:R-:W-:-:S03]  /*c280*/  MOV R8, 0x80 ;  /* 0x0000008000087802 */ /* 0x000fc60000000f00 */
        /* <DEDUP_REMOVED lines=14> */
.L_x_269:
[----:B------:R-:W-:-:S04]  /*c370*/  SHF.R.U32.HI R3, RZ, 0x18, R3 ;  /* 0x00000018ff037819 */ /* 0x000fc80000011603 */
[----:B------:R-:W-:-:S04]  /*c380*/  LOP3.LUT R0, R0, 0x80, R3, 0xf8, !PT ;  /* 0x0000008000007812 */ /* 0x000fc800078ef803 */
[----:B------:R-:W-:-:S07]  /*c390*/  PRMT R8, R0, 0x7610, R8 ;  /* 0x0000761000087816 */ /* 0x000fce0000000008 */
.L_x_268:
[----:B------:R-:W-:Y:S05]  /*c3a0*/  BSYNC.RECONVERGENT B0 ;  /* 0x0000000000007941 */ /* 0x000fea0003800200 */
.L_x_267:
[----:B------:R-:W-:Y:S01]  /*c3b0*/  STG.E.U8 desc[UR36][R16.64], R8 ;  /* 0x0000000810007986 */ /* 0x000fe2000c101124 */
[----:B------:R-:W-:Y:S05]  /*c3c0*/  EXIT ;  /* 0x000000000000794d */ /* 0x000fea0003800000 */
.L_x_261:
        /* <DEDUP_REMOVED lines=20> */
[----:B------:R-:W-:Y:S01]  /*c510*/  STG.E.U8 desc[UR36][R16.64], R3 ;  /* 0x0000000310007986 */ /* 0x000fe2000c101124 */
[----:B------:R-:W-:Y:S05]  /*c520*/  EXIT ;  /* 0x000000000000794d */ /* 0x000fea0003800000 */
.L_x_271:
[----:B-1----:R-:W-:-:S06]  /*c530*/  SHF.L.U32 R3, R3, 0x10, RZ ;  /* 0x0000001003037819 */ /* 0x002fcc00000006ff */
[----:B------:R-:W1:Y:S02]  /*c540*/  F2I.U64.TRUNC R2, R3 ;  /* 0x0000000300027311 */ /* 0x000e64000020d800 */
[----:B-1----:R-:W-:Y:S01]  /*c550*/  STG.E.64 desc[UR36][R16.64], R2 ;  /* 0x0000000210007986 */ /* 0x002fe2000c101b24 */
[----:B------:R-:W-:Y:S05]  /*c560*/  EXIT ;  /* 0x000000000000794d */ /* 0x000fea0003800000 */
.L_x_270:
[----:B-1----:R-:W-:-:S06]  /*c570*/  IMAD.U32 R3, R3, 0x10000, RZ ;  /* 0x0001000003037824 */ /* 0x002fcc00078e00ff */
[----:B------:R-:W1:Y:S02]  /*c580*/  F2I.FTZ.U32.TRUNC.NTZ R3, R3 ;  /* 0x0000000300037305 */ /* 0x000e64000021f000 */
[----:B-1----:R-:W-:Y:S01]  /*c590*/  STG.E desc[UR36][R16.64], R3 ;  /* 0x0000000310007986 */ /* 0x002fe2000c101924 */
[----:B------:R-:W-:Y:S05]  /*c5a0*/  EXIT ;  /* 0x000000000000794d */ /* 0x000fea0003800000 */
.L_x_260:
        /* <DEDUP_REMOVED lines=9> */
[----:B------:R-:W-:Y:S01]  /*c640*/  STG.E.U8 desc[UR36][R16.64], R3 ;  /* 0x0000000310007986 */ /* 0x000fe2000c101124 */
[----:B------:R-:W-:Y:S05]  /*c650*/  EXIT ;  /* 0x000000000000794d */ /* 0x000fea0003800000 */
.L_x_273:
[----:B-1----:R-:W-:Y:S02]  /*c660*/  SHF.L.U32 R3, R3, 0x10, RZ ;  /* 0x0000001003037819 */ /* 0x002fe400000006ff */
[----:B------:R-:W-:-:S03]  /*c670*/  CS2R R6, SRZ ;  /* 0x0000000000067805 */ /* 0x000fc6000001ff00 */
[----:B------:R-:W-:-:S04]  /*c680*/  FMUL.FTZ R3, R3, 1 ;  /* 0x3f80000003037820 */ /* 0x000fc80000410000 */
[----:B------:R-:W1:Y:S02]  /*c690*/  F2F.F64.F32 R4, R3 ;  /* 0x0000000300047310 */ /* 0x000e640000201800 */
[----:B-1----:R-:W-:Y:S01]  /*c6a0*/  STG.E.128 desc[UR36][R16.64], R4 ;  /* 0x0000000410007986 */ /* 0x002fe2000c101d24 */
[----:B------:R-:W-:Y:S05]  /*c6b0*/  EXIT ;  /* 0x000000000000794d */ /* 0x000fea0003800000 */
.L_x_272:
[----:B------:R-:W-:-:S09]  /*c6c0*/  UISETP.NE.AND UP0, UPT, UR4, 0xf, UPT ;  /* 0x0000000f0400788c */ /* 0x000fd2000bf05270 */
[----:B------:R-:W-:Y:S05]  /*c6d0*/  BRA.U !UP0, `(.L_x_274) ;  /* 0x0000000108e87547 */ /* 0x000fea000b800000 */
[----:B------:R-:W-:-:S09]  /*c6e0*/  UISETP.NE.AND UP0, UPT, UR4, 0x17, UPT ;  /* 0x000000170400788c */ /* 0x000fd2000bf05270 */
[----:B------:R-:W-:Y:S05]  /*c6f0*/  BRA.U !UP0, `(.L_x_275) ;  /* 0x0000000108907547 */ /* 0x000fea000b800000 */
[----:B------:R-:W-:-:S09]  /*c700*/  UISETP.NE.AND UP0, UPT, UR4, 0x18, UPT ;  /* 0x000000180400788c */ /* 0x000fd2000bf05270 */
[----:B------:R-:W-:Y:S05]  /*c710*/  BRA.U !UP0, `(.L_x_276) ;  /* 0x0000000108447547 */ /* 0x000fea000b800000 */
.L_x_253:
[----:B0-----:R-:W-:Y:S01]  /*c720*/  MOV R0, 0x0 ;  /* 0x0000000000007802 */ /* 0x001fe20000000f00 */
[----:B------:R-:W0:Y:S01]  /*c730*/  LDCU.64 UR4, c[0x4][0x158] ;  /* 0x01002b00ff0477ac */ /* 0x000e220008000a00 */
[----:B------:R-:W-:Y:S02]  /*c740*/  HFMA2 R13, -RZ, RZ, 0, 0 ;  /* 0x00000000ff0d7431 */ /* 0x000fe400000001ff */
[----:B------:R-:W-:Y:S01]  /*c750*/  IMAD.MOV.U32 R8, RZ, RZ, 0x65 ;  /* 0x00000065ff087424 */ /* 0x000fe200078e00ff */
[----:B-1----:R1:W2:Y:S01]  /*c760*/  LDC.64 R2, c[0x4][R0] ;  /* 0x0100000000027b82 */ /* 0x0022a20000000a00 */
[----:B------:R-:W3:Y:S01]  /*c770*/  LDCU.64 UR6, c[0x4][0x160] ;  /* 0x01002c00ff0677ac */ /* 0x000ee20008000a00 */
[----:B------:R-:W-:Y:S01]  /*c780*/  IMAD.MOV.U32 R12, RZ, RZ, 0x1 ;  /* 0x00000001ff0c7424 */ /* 0x000fe200078e00ff */
[----:B------:R-:W4:Y:S01]  /*c790*/  LDCU.64 UR8, c[0x4][0x70] ;  /* 0x01000e00ff0877ac */ /* 0x000f220008000a00 */
[----:B0-----:R-:W-:Y:S02]  /*c7a0*/  IMAD.U32 R4, RZ, RZ, UR4 ;  /* 0x00000004ff047e24 */ /* 0x001fe4000f8e00ff */
[----:B------:R-:W-:Y:S01]  /*c7b0*/  IMAD.U32 R5, RZ, RZ, UR5 ;  /* 0x00000005ff057e24 */ /* 0x000fe2000f8e00ff */
[----:B---3--:R-:W-:Y:S01]  /*c7c0*/  MOV R6, UR6 ;  /* 0x0000000600067c02 */ /* 0x008fe20008000f00 */
[----:B------:R-:W-:-:S02]  /*c7d0*/  IMAD.U32 R7, RZ, RZ, UR7 ;  /* 0x00000007ff077e24 */ /* 0x000fc4000f8e00ff */
[----:B----4-:R-:W-:Y:S01]  /*c7e0*/  IMAD.U32 R10, RZ, RZ, UR8 ;  /* 0x00000008ff0a7e24 */ /* 0x010fe2000f8e00ff */
[----:B-1----:R-:W-:-:S07]  /*c7f0*/  MOV R11, UR9 ;  /* 0x00000009000b7c02 */ /* 0x002fce0008000f00 */
[----:B------:R-:W-:-:S07]  /*c800*/  LEPC R20, `(.L_x_277) ;  /* 0x000000001014794e */ /* 0x000fce0000000000 */
[----:B--2---:R-:W-:Y:S05]  /*c810*/  CALL.ABS.NOINC R2 ;  /* 0x0000000002007343 */ /* 0x004fea0003c00000 */
.L_x_277:
[----:B------:R-:W-:Y:S05]  /*c820*/  EXIT ;  /* 0x000000000000794d */ /* 0x000fea0003800000 */
.L_x_276:
        /* <DEDUP_REMOVED lines=13> */
.L_x_279:
[----:B------:R-:W-:Y:S05]  /*c900*/  BSYNC.RECONVERGENT B0 ;  /* 0x0000000000007941 */ /* 0x000fea0003800200 */
.L_x_278:
[----:B------:R-:W-:-:S05]  /*c910*/  LOP3.LUT R3, R0, 0x80, R3, 0xf8, !PT ;  /* 0x0000008000037812 */ /* 0x000fca00078ef803 */
[----:B------:R-:W-:Y:S01]  /*c920*/  STG.E.U8 desc[UR36][R16.64], R3 ;  /* 0x0000000310007986 */ /* 0x000fe2000c101124 */
[----:B------:R-:W-:Y:S05]  /*c930*/  EXIT ;  /* 0x000000000000794d */ /* 0x000fea0003800000 */
.L_x_275:
        /* <DEDUP_REMOVED lines=12> */
.L_x_281:
[----:B0-----:R-:W-:Y:S01]  /*ca00*/  IMAD.MOV.U32 R0, RZ, RZ, 0x7f ;  /* 0x0000007fff007424 */ /* 0x001fe200078e00ff */
[----:B------:R-:W-:-:S04]  /*ca10*/  ISETP.GT.U32.AND P0, PT, R2, 0x7f800000, PT ;  /* 0x7f8000000200780c */ /* 0x000fc80003f04070 */
[----:B------:R-:W-:-:S09]  /*ca20*/  SEL R0, R0, 0x7c, P0 ;  /* 0x0000007c00007807 */ /* 0x000fd20000000000 */
.L_x_282:
[----:B------:R-:W-:Y:S05]  /*ca30*/  BSYNC.RECONVERGENT B0 ;  /* 0x0000000000007941 */ /* 0x000fea0003800200 */
.L_x_280:
[----:B------:R-:W-:-:S04]  /*ca40*/  SHF.R.U32.HI R3, RZ, 0x18, R3 ;  /* 0x00000018ff037819 */ /* 0x000fc80000011603 */
[----:B------:R-:W-:-:S05]  /*ca50*/  LOP3.LUT R3, R0, 0x80, R3, 0xf8, !PT ;  /* 0x0000008000037812 */ /* 0x000fca00078ef803 */
[----:B------:R-:W-:Y:S01]  /*ca60*/  STG.E.U8 desc[UR36][R16.64], R3 ;  /* 0x0000000310007986 */ /* 0x000fe2000c101124 */
[----:B------:R-:W-:Y:S05]  /*ca70*/  EXIT ;  /* 0x000000000000794d */ /* 0x000fea0003800000 */
.L_x_274:
[----:B-1----:R-:W-:Y:S01]  /*ca80*/  STG.E.U16 desc[UR36][R16.64], R3 ;  /* 0x0000000310007986 */ /* 0x002fe2000c101524 */
[----:B------:R-:W-:Y:S05]  /*ca90*/  EXIT ;  /* 0x000000000000794d */ /* 0x000fea0003800000 */
.L_x_283:
[----:B------:R-:W-:-:S00]  /*caa0*/  BRA `(.L_x_283) ;  /* 0xfffffffc00fc7947 */ /* 0x000fc0000383ffff */
[----:B------:R-:W-:-:S00]  /*cab0*/  NOP ;  /* 0x0000000000007918 */ /* 0x000fc00000000000 */
        /* <DEDUP_REMOVED lines=12> */
.L_x_6220:


//--------------------- .text._ZN2at6native27unrolled_elementwise_kernelIZZZNS0_16tanh_kernel_cudaERNS_18TensorIteratorBaseEENKUlvE0_clEvENKUlvE2_clEvEUlN3c108BFloat16EE_St5arrayIPcLm2EELi4E23TrivialOffsetCalculatorILi1EjESD_NS0_6memory12LoadWithCastILi1EEENSE_13StoreWithCastILi1EEEEEviT_T0_T2_T3_T4_T5_ --------------------------
	.section	.text._ZN2at6native27unrolled_elementwise_kernelIZZZNS0_16tanh_kernel_cudaERNS_18TensorIteratorBaseEENKUlvE0_clEvENKUlvE2_clEvEUlN3c108BFloat16EE_St5arrayIPcLm2EELi4E23TrivialOffsetCalculatorILi1EjESD_NS0_6memory12LoadWithCastILi1EEENSE_13StoreWithCastILi1EEEEEviT_T0_T2_T3_T4_T5_,"ax",@progbits
	.align	128
        .global         _ZN2at6native27unrolled_elementwise_kernelIZZZNS0_16tanh_kernel_cudaERNS_18TensorIteratorBaseEENKUlvE0_clEvENKUlvE2_clEvEUlN3c108BFloat16EE_St5arrayIPcLm2EELi4E23TrivialOffsetCalculatorILi1EjESD_NS0_6memory12LoadWithCastILi1EEENSE_13StoreWithCastILi1EEEEEviT_T0_T2_T3_T4_T5_
        .type           _ZN2at6native27unrolled_elementwise_kernelIZZZNS0_16tanh_kernel_cudaERNS_18TensorIteratorBaseEENKUlvE0_clEvENKUlvE2_clEvEUlN3c108BFloat16EE_St5arrayIPcLm2EELi4E23TrivialOffsetCalculatorILi1EjESD_NS0_6memory12LoadWithCastILi1EEENSE_13StoreWithCastILi1EEEEEviT_T0_T2_T3_T4_T5_,@function
        .size           _ZN2at6native27unrolled_elementwise_kernelIZZZNS0_16tanh_kernel_cudaERNS_18TensorIteratorBaseEENKUlvE0_clEvENKUlvE2_clEvEUlN3c108BFloat16EE_St5arrayIPcLm2EELi4E23TrivialOffsetCalculatorILi1EjESD_NS0_6memory12LoadWithCastILi1EEENSE_13StoreWithCastILi1EEEEEviT_T0_T2_T3_T4_T5_,(.L_x_6221 - _ZN2at6native27unrolled_elementwise_kernelIZZZNS0_16tanh_kernel_cudaERNS_18TensorIteratorBaseEENKUlvE0_clEvENKUlvE2_clEvEUlN3c108BFloat16EE_St5arrayIPcLm2EELi4E23TrivialOffsetCalculatorILi1EjESD_NS0_6memory12LoadWithCastILi1EEENSE_13StoreWithCastILi1EEEEEviT_T0_T2_T3_T4_T5_)
        .other          _ZN2at6native27unrolled_elementwise_kernelIZZZNS0_16tanh_kernel_cudaERNS_18TensorIteratorBaseEENKUlvE0_clEvENKUlvE2_clEvEUlN3c108BFloat16EE_St5arrayIPcLm2EELi4E23TrivialOffsetCalculatorILi1EjESD_NS0_6memory12LoadWithCastILi1EEENSE_13StoreWithCastILi1EEEEEviT_T0_T2_T3_T4_T5_,@"STO_CUDA_ENTRY STV_DEFAULT"
_ZN2at6native27unrolled_elementwise_kernelIZZZNS0_16tanh_kernel_cudaERNS_18TensorIteratorBaseEENKUlvE0_clEvENKUlvE2_clEvEUlN3c108BFloat16EE_St5arrayIPcLm2EELi4E23TrivialOffsetCalculatorILi1EjESD_NS0_6memory12LoadWithCastILi1EEENSE_13StoreWithCastILi1EEEEEviT_T0_T2_T3_T4_T5_:
.text._ZN2at6native27unrolled_elementwise_kernelIZZZNS0_16tanh_kernel_cudaERNS_18TensorIteratorBaseEENKUlvE0_clEvENKUlvE2_clEvEUlN3c108BFloat16EE_St5arrayIPcLm2EELi4E23TrivialOffsetCalculatorILi1EjESD_NS0_6memory12LoadWithCastILi1EEENSE_13StoreWithCastILi1EEEEEviT_T0_T2_T3_T4_T5_:
[----:B------:R-:W0:Y:S01]  /*0000*/  LDC R1, c[0x0][0x37c] ;  /* 0x0000df00ff017b82 */ /* 0x000e220000000800 */
[----:B------:R-:W1:Y:S07]  /*0010*/  S2R R2, SR_CTAID.X ;  /* 0x0000000000027919 */ /* 0x000e6e0000002500 */
[----:B------:R-:W1:Y:S01]  /*0020*/  LDC R3, c[0x0][0x380] ;  /* 0x0000e000ff037b82 */ /* 0x000e620000000800 */
[----:B------:R-:W2:Y:S01]  /*0030*/  LDCU.64 UR36, c[0x0][0x358] ;  /* 0x00006b00ff2477ac */ /* 0x000ea20008000a00 */
[----:B------:R-:W-:Y:S01]  /*0040*/  BSSY.RECONVERGENT B6, `(.L_x_284) ;  /* 0x000011d000067945 */ /* 0x000fe20003800200 */
[----:B------:R-:W3:Y:S01]  /*0050*/  S2R R23, SR_TID.X ;  /* 0x0000000000177919 */ /* 0x000ee20000002100 */
[----:B------:R-:W-:Y:S01]  /*0060*/  PRMT R17, RZ, 0x7610, R17 ;  /* 0x00007610ff117816 */ /* 0x000fe20000000011 */
[----:B------:R-:W4:Y:S01]  /*0070*/  LDCU.U8 UR38, c[0x0][0x39c] ;  /* 0x00007380ff2677ac */ /* 0x000f220008000000 */
[----:B-1----:R-:W-:-:S02]  /*0080*/  IMAD R16, R2, -0x200, R3 ;  /* 0xfffffe0002107824 */ /* 0x002fc400078e0203 */
[----:B---3--:R-:W-:-:S03]  /*0090*/  IMAD.MOV.U32 R25, RZ, RZ, R23 ;  /* 0x000000ffff197224 */ /* 0x008fc600078e0017 */
[----:B------:R-:W-:-:S13]  /*00a0*/  ISETP.GE.AND P0, PT, R23, R16, PT ;  /* 0x000000101700720c */ /* 0x000fda0003f06270 */
[----:B0-2-4-:R-:W-:Y:S05]  /*00b0*/  @P0 BRA `(.L_x_285) ;  /* 0x0000001000540947 */ /* 0x015fea0003800000 */
[----:B------:R-:W0:Y:S01]  /*00c0*/  LDC.64 R4, c[0x0][0x390] ;  /* 0x0000e400ff047b82 */ /* 0x000e220000000a00 */
[----:B------:R-:W1:Y:S01]  /*00d0*/  LDCU UR5, c[0x0][0x3a0] ;  /* 0x00007400ff0577ac */ /* 0x000e620008000800 */
[----:B------:R-:W-:Y:S01]  /*00e0*/  IMAD R0, R2, 0x200, R25 ;  /* 0x0000020002007824 */ /* 0x000fe200078e0219 */
[----:B------:R-:W-:-:S04]  /*00f0*/  UPRMT UR4, UR38, 0x9910, URZ ;  /* 0x0000991026047896 */ /* 0x000fc800080000ff */
[----:B------:R-:W-:Y:S01]  /*0100*/  UISETP.GT.AND UP0, UPT, UR4, 0x9, UPT ;  /* 0x000000090400788c */ /* 0x000fe2000bf04270 */
[----:B-1----:R-:W-:-:S05]  /*0110*/  IMAD R3, R0, UR5, RZ ;  /* 0x0000000500037c24 */ /* 0x002fca000f8e02ff */
[----:B0-----:R-:W-:-:S05]  /*0120*/  IADD3 R4, P0, PT, R3, R4, RZ ;  /* 0x0000000403047210 */ /* 0x001fca0007f1e0ff */
[----:B------:R-:W-:Y:S01]  /*0130*/  IMAD.X R5, RZ, RZ, R5, P0 ;  /* 0x000000ffff057224 */ /* 0x000fe200000e0605 */
        /* <DEDUP_REMOVED lines=11> */
[----:B0-----:R-:W-:-:S04]  /*01f0*/  F2FP.BF16.F32.PACK_AB R0, RZ, R0 ;  /* 0x00000000ff00723e */ /* 0x001fc800000010ff */
[----:B------:R-:W-:Y:S01]  /*0200*/  PRMT R17, R0, 0x7610, R17 ;  /* 0x0000761000117816 */ /* 0x000fe20000000011 */
[----:B------:R-:W-:Y:S06]  /*0210*/  BRA `(.L_x_291) ;  /* 0x0000000c00f87947 */ /* 0x000fec0003800000 */
.L_x_289:
[----:B------:R-:W2:Y:S02]  /*0220*/  LDG.E.U8 R4, desc[UR36][R4.64] ;  /* 0x0000002404047981 */ /* 0x000ea4000c1e1100 */
[----:B--2---:R-:W-:-:S04]  /*0230*/  I2FP.F32.U32 R0, R4 ;  /* 0x0000000400007245 */ /* 0x004fc80000201000 */
[----:B------:R-:W-:-:S04]  /*0240*/  F2FP.BF16.F32.PACK_AB R0, RZ, R0 ;  /* 0x00000000ff00723e */ /* 0x000fc800000010ff */
[----:B------:R-:W-:Y:S01]  /*0250*/  PRMT R17, R0, 0x7610, R17 ;  /* 0x0000761000117816 */ /* 0x000fe20000000011 */
[----:B------:R-:W-:Y:S06]  /*0260*/  BRA `(.L_x_291) ;  /* 0x0000000c00e47947 */ /* 0x000fec0003800000 */
.L_x_288:
        /* <DEDUP_REMOVED lines=8> */
[----:B0-----:R-:W-:-:S04]  /*02f0*/  F2FP.BF16.F32.PACK_AB R0, RZ, R0 ;  /* 0x00000000ff00723e */ /* 0x001fc800000010ff */
[----:B------:R-:W-:Y:S01]  /*0300*/  PRMT R17, R0, 0x7610, R17 ;  /* 0x0000761000117816 */ /* 0x000fe20000000011 */
[----:B------:R-:W-:Y:S06]  /*0310*/  BRA `(.L_x_291) ;  /* 0x0000000c00b87947 */ /* 0x000fec0003800000 */
.L_x_293:
[----:B------:R-:W2:Y:S02]  /*0320*/  LDG.E R4, desc[UR36][R4.64] ;  /* 0x0000002404047981 */ /* 0x000ea4000c1e1900 */
[----:B--2---:R-:W-:-:S04]  /*0330*/  I2FP.F32.S32 R0, R4 ;  /* 0x0000000400007245 */ /* 0x004fc80000201400 */
[----:B------:R-:W-:-:S04]  /*0340*/  F2FP.BF16.F32.PACK_AB R0, RZ, R0 ;  /* 0x00000000ff00723e */ /* 0x000fc800000010ff */
[----:B------:R-:W-:Y:S01]  /*0350*/  PRMT R17, R0, 0x7610, R17 ;  /* 0x0000761000117816 */ /* 0x000fe20000000011 */
[----:B------:R-:W-:Y:S06]  /*0360*/  BRA `(.L_x_291) ;  /* 0x0000000c00a47947 */ /* 0x000fec0003800000 */
.L_x_292:
[----:B------:R-:W2:Y:S02]  /*0370*/  LDG.E.U16 R4, desc[UR36][R4.64] ;  /* 0x0000002404047981 */ /* 0x000ea4000c1e1500 */
[----:B--2---:R-:W0:Y:S02]  /*0380*/  I2F.S16 R0, R4 ;  /* 0x0000000400007306 */ /* 0x004e240000101400 */
[----:B0-----:R-:W-:-:S04]  /*0390*/  F2FP.BF16.F32.PACK_AB R0, RZ, R0 ;  /* 0x00000000ff00723e */ /* 0x001fc800000010ff */
[----:B------:R-:W-:Y:S01]  /*03a0*/  PRMT R17, R0, 0x7610, R17 ;  /* 0x0000761000117816 */ /* 0x000fe20000000011 */
[----:B------:R-:W-:Y:S06]  /*03b0*/  BRA `(.L_x_291) ;  /* 0x0000000c00907947 */ /* 0x000fec0003800000 */
.L_x_287:
        /* <DEDUP_REMOVED lines=9> */
.L_x_295:
[----:B------:R-:W2:Y:S02]  /*0450*/  LDG.E.U16 R0, desc[UR36][R4.64] ;  /* 0x0000002404007981 */ /* 0x000ea4000c1e1500 */
[----:B--2---:R-:W-:-:S05]  /*0460*/  HADD2.F32 R0, -RZ, R0.H0_H0 ;  /* 0x20000000ff007230 */ /* 0x004fca0000004100 */
[----:B------:R-:W-:-:S04]  /*0470*/  F2FP.BF16.F32.PACK_AB R0, RZ, R0 ;  /* 0x00000000ff00723e */ /* 0x000fc800000010ff */
[----:B------:R-:W-:Y:S01]  /*0480*/  PRMT R17, R0, 0x7610, R17 ;  /* 0x0000761000117816 */ /* 0x000fe20000000011 */
[----:B------:R-:W-:Y:S06]  /*0490*/  BRA `(.L_x_291) ;  /* 0x0000000c00587947 */ /* 0x000fec0003800000 */
.L_x_294:
        /* <DEDUP_REMOVED lines=9> */
.L_x_297:
[----:B------:R-:W2:Y:S02]  /*0530*/  LDG.E.U16 R4, desc[UR36][R4.64] ;  /* 0x0000002404047981 */ /* 0x000ea4000c1e1500 */
[----:B--2---:R-:W-:-:S05]  /*0540*/  HADD2.F32 R0, -RZ, R4.H0_H0 ;  /* 0x20000004ff007230 */ /* 0x004fca0000004100 */
[----:B------:R-:W-:-:S04]  /*0550*/  F2FP.BF16.F32.PACK_AB R0, RZ, R0 ;  /* 0x00000000ff00723e */ /* 0x000fc800000010ff */
[----:B------:R-:W-:Y:S01]  /*0560*/  PRMT R17, R0, 0x7610, R17 ;  /* 0x0000761000117816 */ /* 0x000fe20000000011 */
[----:B------:R-:W-:Y:S06]  /*0570*/  BRA `(.L_x_291) ;  /* 0x0000000c00207947 */ /* 0x000fec0003800000 */
.L_x_296:
        /* <DEDUP_REMOVED lines=10> */
[----:B------:R-:W-:-:S04]  /*0620*/  F2FP.BF16.F32.PACK_AB R0, RZ, R0 ;  /* 0x00000000ff00723e */ /* 0x000fc800000010ff */
[----:B------:R-:W-:Y:S01]  /*0630*/  PRMT R17, R0, 0x7610, R17 ;  /* 0x0000761000117816 */ /* 0x000fe20000000011 */
[----:B------:R-:W-:Y:S06]  /*0640*/  BRA `(.L_x_291) ;  /* 0x0000000800ec7947 */ /* 0x000fec0003800000 */
.L_x_286:
        /* <DEDUP_REMOVED lines=11> */
[----:B------:R-:W-:-:S04]  /*0700*/  F2FP.BF16.F32.PACK_AB R0, RZ, R0 ;  /* 0x00000000ff00723e */ /* 0x000fc800000010ff */
[----:B------:R-:W-:Y:S01]  /*0710*/  PRMT R17, R0, 0x7610, R17 ;  /* 0x0000761000117816 */ /* 0x000fe20000000011 */
[----:B------:R-:W-:Y:S06]  /*0720*/  BRA `(.L_x_291) ;  /* 0x0000000800b47947 */ /* 0x000fec0003800000 */
.L_x_300:
        /* <DEDUP_REMOVED lines=13> */
.L_x_299:
        /* <DEDUP_REMOVED lines=12> */
[----:B0-----:R-:W-:-:S05]  /*08c0*/  IMAD.MOV R6, RZ, RZ, -R6 ;  /* 0x000000ffff067224 */ /* 0x001fca00078e0a06 */
[----:B------:R-:W-:-:S05]  /*08d0*/  VIADDMNMX.U32 R6, R6, R7, 0x4, !PT ;  /* 0x0000000406067446 */ /* 0x000fca0007800007 */
[----:B------:R-:W-:-:S04]  /*08e0*/  VIADD R6, R6, 0xfffffffc ;  /* 0xfffffffc06067836 */ /* 0x000fc80000000000 */
[----:B------:R-:W-:Y:S01]  /*08f0*/  IMAD.SHL.U32 R8, R6, 0x800000, RZ ;  /* 0x0080000006087824 */ /* 0x000fe200078e00ff */
[C---:B------:R-:W-:Y:S01]  /*0900*/  SHF.L.U32 R7, R3.reuse, R6, RZ ;  /* 0x0000000603077219 */ /* 0x040fe200000006ff */
        /* <DEDUP_REMOVED lines=10> */
.L_x_302:
[----:B------:R-:W2:Y:S02]  /*09b0*/  LDG.E.U8 R4, desc[UR36][R4.64] ;  /* 0x0000002404047981 */ /* 0x000ea4000c1e1100 */
[C---:B--2---:R-:W-:Y:S02]  /*09c0*/  IMAD.SHL.U32 R3, R4.reuse, 0x2000000, RZ ;  /* 0x0200000004037824 */ /* 0x044fe400078e00ff */
[----:B------:R-:W-:-:S03]  /*09d0*/  IMAD.SHL.U32 R6, R4, 0x100, RZ ;  /* 0x0000010004067824 */ /* 0x000fc600078e00ff */
[----:B------:R-:W-:-:S13]  /*09e0*/  ISETP.GT.U32.AND P0, PT, R3, 0x7ffffff, PT ;  /* 0x07ffffff0300780c */ /* 0x000fda0003f04070 */
[----:B------:R-:W-:Y:S02]  /*09f0*/  @!P0 LOP3.LUT R0, R6, 0x7f00, RZ, 0xc0, !PT ;  /* 0x00007f0006008812 */ /* 0x000fe400078ec0ff */
[----:B------:R-:W-:Y:S02]  /*0a00*/  @P0 LEA.HI R3, R3, 0x70000000, RZ, 0x1c ;  /* 0x7000000003030811 */ /* 0x000fe400078fe0ff */
[----:B------:R-:W-:Y:S02]  /*0a10*/  @!P0 LOP3.LUT R0, R0, 0x3f000000, RZ, 0xfc, !PT ;  /* 0x3f00000000008812 */ /* 0x000fe400078efcff */
[----:B------:R-:W-:-:S03]  /*0a20*/  PRMT R6, R6, 0x9910, RZ ;  /* 0x0000991006067816 */ /* 0x000fc600000000ff */
[----:B------:R-:W-:Y:S01]  /*0a30*/  @!P0 FADD.FTZ R0, R0, -0.5 ;  /* 0xbf00000000008421 */ /* 0x000fe20000010000 */
[----:B------:R-:W-:Y:S01]  /*0a40*/  @P0 FMUL.FTZ R0, R3, 1.9259299443872358531e-34 ;  /* 0x0780000003000820 */ /* 0x000fe20000410000 */
[----:B------:R-:W-:-:S05]  /*0a50*/  IMAD.MOV.U32 R3, RZ, RZ, R6 ;  /* 0x000000ffff037224 */ /* 0x000fca00078e0006 */
[----:B------:R-:W-:-:S04]  /*0a60*/  LOP3.LUT R0, R0, 0x80000000, R3, 0xf8, !PT ;  /* 0x8000000000007812 */ /* 0x000fc800078ef803 */
[----:B------:R-:W-:-:S04]  /*0a70*/  F2FP.BF16.F32.PACK_AB R0, RZ, R0 ;  /* 0x00000000ff00723e */ /* 0x000fc800000010ff */
[----:B------:R-:W-:Y:S01]  /*0a80*/  PRMT R17, R0, 0x7610, R17 ;  /* 0x0000761000117816 */ /* 0x000fe20000000011 */
[----:B------:R-:W-:Y:S06]  /*0a90*/  BRA `(.L_x_291) ;  /* 0x0000000400d87947 */ /* 0x000fec0003800000 */
.L_x_301:
[----:B------:R0:W5:Y:S01]  /*0aa0*/  LDG.E.U16 R17, desc[UR36][R4.64] ;  /* 0x0000002404117981 */ /* 0x000162000c1e1500 */
[----:B------:R-:W-:Y:S05]  /*0ab0*/  BRA `(.L_x_291) ;  /* 0x0000000400d07947 */ /* 0x000fea0003800000 */
.L_x_298:
        /* <DEDUP_REMOVED lines=10> */
[----:B------:R-:W-:-:S04]  /*0b60*/  F2FP.BF16.F32.PACK_AB R0, RZ, R0 ;  /* 0x00000000ff00723e */ /* 0x000fc800000010ff */
[----:B------:R-:W-:Y:S01]  /*0b70*/  PRMT R17, R0, 0x7610, R17 ;  /* 0x0000761000117816 */ /* 0x000fe20000000011 */
[----:B------:R-:W-:Y:S06]  /*0b80*/  BRA `(.L_x_291) ;  /* 0x00000004009c7947 */ /* 0x000fec0003800000 */
.L_x_305:
        /* <DEDUP_REMOVED lines=21> */
.L_x_309:
[----:B------:R-:W-:Y:S05]  /*0ce0*/  BSYNC.RECONVERGENT B1 ;  /* 0x0000000000017941 */ /* 0x000fea0003800200 */
.L_x_308:
[----:B------:R-:W-:Y:S01]  /*0cf0*/  IMAD.SHL.U32 R0, R0, 0x100000, RZ ;  /* 0x0010000000007824 */ /* 0x000fe200078e00ff */
[----:B------:R-:W-:-:S04]  /*0d00*/  LEA R3, R3, 0x3b800000, 0x17 ;  /* 0x3b80000003037811 */ /* 0x000fc800078eb8ff */
[----:B------:R-:W-:-:S07]  /*0d10*/  LOP3.LUT R0, R3, R0, R7, 0xfe, !PT ;  /* 0x0000000003007212 */ /* 0x000fce00078efe07 */
.L_x_307:
[----:B------:R-:W-:Y:S05]  /*0d20*/  BSYNC.RECONVERGENT B0 ;  /* 0x0000000000007941 */ /* 0x000fea0003800200 */
.L_x_306:
[----:B------:R-:W-:-:S04]  /*0d30*/  F2FP.BF16.F32.PACK_AB R0, RZ, R0 ;  /* 0x00000000ff00723e */ /* 0x000fc800000010ff */
[----:B------:R-:W-:Y:S01]  /*0d40*/  PRMT R17, R0, 0x7610, R17 ;  /* 0x0000761000117816 */ /* 0x000fe20000000011 */
[----:B------:R-:W-:Y:S06]  /*0d50*/  BRA `(.L_x_291) ;  /* 0x0000000400287947 */ /* 0x000fec0003800000 */
.L_x_304:
        /* <DEDUP_REMOVED lines=21> */
.L_x_313:
[----:B------:R-:W-:Y:S05]  /*0eb0*/  BSYNC.RECONVERGENT B1 ;  /* 0x0000000000017941 */ /* 0x000fea0003800200 */
.L_x_312:
[----:B------:R-:W-:Y:S01]  /*0ec0*/  IMAD.SHL.U32 R0, R0, 0x200000, RZ ;  /* 0x0020000000007824 */ /* 0x000fe200078e00ff */
[----:B------:R-:W-:-:S04]  /*0ed0*/  LEA R3, R3, 0x37800000, 0x17 ;  /* 0x3780000003037811 */ /* 0x000fc800078eb8ff */
[----:B------:R-:W-:-:S07]  /*0ee0*/  LOP3.LUT R0, R3, R0, R7, 0xfe, !PT ;  /* 0x0000000003007212 */ /* 0x000fce00078efe07 */
.L_x_311:
[----:B------:R-:W-:Y:S05]  /*0ef0*/  BSYNC.RECONVERGENT B0 ;  /* 0x0000000000007941 */ /* 0x000fea0003800200 */
.L_x_310:
[----:B------:R-:W-:-:S04]  /*0f00*/  F2FP.BF16.F32.PACK_AB R0, RZ, R0 ;  /* 0x00000000ff00723e */ /* 0x000fc800000010ff */
[----:B------:R-:W-:Y:S01]  /*0f10*/  PRMT R17, R0, 0x7610, R17 ;  /* 0x0000761000117816 */ /* 0x000fe20000000011 */
[----:B------:R-:W-:Y:S06]  /*0f20*/  BRA `(.L_x_291) ;  /* 0x0000000000b47947 */ /* 0x000fec0003800000 */
.L_x_303:
[----:B------:R-:W-:-:S09]  /*0f30*/  UISETP.NE.AND UP0, UPT, UR4, 0x1c, UPT ;  /* 0x0000001c0400788c */ /* 0x000fd2000bf05270 */
[----:B------:R-:W-:Y:S05]  /*0f40*/  BRA.U !UP0, `(.L_x_314) ;  /* 0x00000001089c7547 */ /* 0x000fea000b800000 */
[----:B------:R-:W-:-:S09]  /*0f50*/  UISETP.NE.AND UP0, UPT, UR4, 0x1d, UPT ;  /* 0x0000001d0400788c */ /* 0x000fd2000bf05270 */
[----:B------:R-:W-:Y:S05]  /*0f60*/  BRA.U !UP0, `(.L_x_315) ;  /* 0x0000000108807547 */ /* 0x000fea000b800000 */
[----:B------:R-:W-:-:S09]  /*0f70*/  UISETP.NE.AND UP0, UPT, UR4, 0x2c, UPT ;  /* 0x0000002c0400788c */ /* 0x000fd2000bf05270 */
[----:B------:R-:W-:Y:S05]  /*0f80*/  BRA.U !UP0, `(.L_x_316) ;  /* 0x0000000108487547 */ /* 0x000fea000b800000 */
.L_x_290:
[----:B------:R-:W-:Y:S01]  /*0f90*/  MOV R14, 0x0 ;  /* 0x00000000000e7802 */ /* 0x000fe20000000f00 */
[----:B------:R-:W0:Y:S01]  /*0fa0*/  LDCU.64 UR4, c[0x4][0x158] ;  /* 0x01002b00ff0477ac */ /* 0x000e220008000a00 */
[----:B------:R-:W-:Y:S02]  /*0fb0*/  IMAD.MOV.U32 R8, RZ, RZ, 0x4e ;  /* 0x0000004eff087424 */ /* 0x000fe400078e00ff */
[----:B------:R-:W-:Y:S01]  /*0fc0*/  IMAD.MOV.U32 R12, RZ, RZ, 0x1 ;  /* 0x00000001ff0c7424 */ /* 0x000fe200078e00ff */
[----:B------:R-:W1:Y:S01]  /*0fd0*/  LDCU.64 UR6, c[0x4][0x160] ;  /* 0x01002c00ff0677ac */ /* 0x000e620008000a00 */
[----:B------:R-:W2:Y:S01]  /*0fe0*/  LDC.64 R14, c[0x4][R14] ;  /* 0x010000000e0e7b82 */ /* 0x000ea20000000a00 */
[----:B------:R-:W-:Y:S01]  /*0ff0*/  IMAD.MOV.U32 R13, RZ, RZ, RZ ;  /* 0x000000ffff0d7224 */ /* 0x000fe200078e00ff */
[----:B------:R-:W3:Y:S01]  /*1000*/  LDCU.64 UR8, c[0x4][0x68] ;  /* 0x01000d00ff0877ac */ /* 0x000ee20008000a00 */
[----:B0-----:R-:W-:Y:S02]  /*1010*/  IMAD.U32 R4, RZ, RZ, UR4 ;  /* 0x00000004ff047e24 */ /* 0x001fe4000f8e00ff */
[----:B------:R-:W-:-:S02]  /*1020*/  IMAD.U32 R5, RZ, RZ, UR5 ;  /* 0x00000005ff057e24 */ /* 0x000fc4000f8e00ff */
[----:B-1----:R-:W-:Y:S02]  /*1030*/  IMAD.U32 R6, RZ, RZ, UR6 ;  /* 0x00000006ff067e24 */ /* 0x002fe4000f8e00ff */
[----:B------:R-:W-:Y:S02]  /*1040*/  IMAD.U32 R7, RZ, RZ, UR7 ;  /* 0x00000007ff077e24 */ /* 0x000fe4000f8e00ff */
[----:B---3--:R-:W-:Y:S02]  /*1050*/  IMAD.U32 R10, RZ, RZ, UR8 ;  /* 0x00000008ff0a7e24 */ /* 0x008fe4000f8e00ff */
[----:B------:R-:W-:-:S07]  /*1060*/  IMAD.U32 R11, RZ, RZ, UR9 ;  /* 0x00000009ff0b7e24 */ /* 0x000fce000f8e00ff */
[----:B------:R-:W-:-:S07]  /*1070*/  LEPC R20, `(.L_x_317) ;  /* 0x000000001014794e */ /* 0x000fce0000000000 */
[----:B--2---:R-:W-:Y:S05]  /*1080*/  CALL.ABS.NOINC R14 ;  /* 0x000000000e007343 */ /* 0x004fea0003c00000 */
.L_x_317:
[----:B------:R-:W-:Y:S01]  /*1090*/  PRMT R17, RZ, 0x7610, R17 ;  /* 0x00007610ff117816 */ /* 0x000fe20000000011 */
[----:B------:R-:W-:Y:S06]  /*10a0*/  BRA `(.L_x_291) ;  /* 0x0000000000547947 */ /* 0x000fec0003800000 */
.L_x_316:
[----:B------:R-:W2:Y:S01]  /*10b0*/  LDG.E.U8 R4, desc[UR36][R4.64] ;  /* 0x0000002404047981 */ /* 0x000ea2000c1e1100 */
[----:B------:R-:W-:Y:S01]  /*10c0*/  BSSY.RECONVERGENT B0, `(.L_x_318) ;  /* 0x0000007000007945 */ /* 0x000fe20003800200 */
[----:B------:R-:W-:Y:S01]  /*10d0*/  IMAD.MOV.U32 R0, RZ, RZ, 0x400000 ;  /* 0x00400000ff007424 */ /* 0x000fe200078e00ff */
[----:B--2---:R-:W-:-:S13]  /*10e0*/  ISETP.NE.AND P0, PT, R4, RZ, PT ;  /* 0x000000ff0400720c */ /* 0x004fda0003f05270 */
[----:B------:R-:W-:Y:S05]  /*10f0*/  @!P0 BRA `(.L_x_319) ;  /* 0x00000000000c8947 */ /* 0x000fea0003800000 */
[----:B------:R-:W-:-:S13]  /*1100*/  ISETP.NE.AND P0, PT, R4, 0xff, PT ;  /* 0x000000ff0400780c */ /* 0x000fda0003f05270 */
[----:B------:R-:W-:Y:S02]  /*1110*/  @!P0 IMAD.MOV.U32 R0, RZ, RZ, 0x7f800001 ;  /* 0x7f800001ff008424 */ /* 0x000fe400078e00ff */
[----:B------:R-:W-:-:S07]  /*1120*/  @P0 IMAD.SHL.U32 R0, R4, 0x800000, RZ ;  /* 0x0080000004000824 */ /* 0x000fce00078e00ff */
.L_x_319:
[----:B------:R-:W-:Y:S05]  /*1130*/  BSYNC.RECONVERGENT B0 ;  /* 0x0000000000007941 */ /* 0x000fea0003800200 */
.L_x_318:
[----:B------:R-:W-:-:S04]  /*1140*/  F2FP.BF16.F32.PACK_AB R0, RZ, R0 ;  /* 0x00000000ff00723e */ /* 0x000fc800000010ff */
[----:B------:R-:W-:Y:S01]  /*1150*/  PRMT R17, R0, 0x7610, R17 ;  /* 0x0000761000117816 */ /* 0x000fe20000000011 */
[----:B------:R-:W-:Y:S06]  /*1160*/  BRA `(.L_x_291) ;  /* 0x0000000000247947 */ /* 0x000fec0003800000 */
.L_x_315:
[----:B------:R-:W2:Y:S02]  /*1170*/  LDG.E.64 R4, desc[UR36][R4.64] ;  /* 0x0000002404047981 */ /* 0x000ea4000c1e1b00 */
[----:B--2---:R-:W0:Y:S02]  /*1180*/  I2F.U64 R0, R4 ;  /* 0x0000000400007312 */ /* 0x004e240000301000 */
[----:B0-----:R-:W-:-:S04]  /*1190*/  F2FP.BF16.F32.PACK_AB R0, RZ, R0 ;  /* 0x00000000ff00723e */ /* 0x001fc800000010ff */
[----:B------:R-:W-:Y:S01]  /*11a0*/  PRMT R17, R0, 0x7610, R17 ;  /* 0x0000761000117816 */ /* 0x000fe20000000011 */
[----:B------:R-:W-:Y:S06]  /*11b0*/  BRA `(.L_x_291) ;  /* 0x0000000000107947 */ /* 0x000fec0003800000 */
.L_x_314:
[----:B------:R-:W2:Y:S02]  /*11c0*/  LDG.E R4, desc[UR36][R4.64] ;  /* 0x0000002404047981 */ /* 0x000ea4000c1e1900 */
[----:B--2---:R-:W-:-:S04]  /*11d0*/  I2FP.F32.U32 R0, R4 ;  /* 0x0000000400007245 */ /* 0x004fc80000201000 */
[----:B------:R-:W-:-:S04]  /*11e0*/  F2FP.BF16.F32.PACK_AB R0, RZ, R0 ;  /* 0x00000000ff00723e */ /* 0x000fc800000010ff */
[----:B------:R-:W-:-:S07]  /*11f0*/  PRMT R17, R0, 0x7610, R17 ;  /* 0x0000761000117816 */ /* 0x000fce0000000011 */
.L_x_291:
[----:B------:R-:W-:-:S07]  /*1200*/  VIADD R23, R25, 0x80 ;  /* 0x0000008019177836 */ /* 0x000fce0000000000 */
.L_x_285:
[----:B------:R-:W-:Y:S05]  /*1210*/  BSYNC.RECONVERGENT B6 ;  /* 0x0000000000067941 */ /* 0x000fea0003800200 */
.L_x_284:
[----:B------:R-:W-:Y:S01]  /*1220*/  ISETP.GE.AND P0, PT, R23, R16, PT ;  /* 0x000000101700720c */ /* 0x000fe20003f06270 */
[----:B------:R-:W-:Y:S01]  /*1230*/  BSSY.RECONVERGENT B6, `(.L_x_320) ;  /* 0x0000118000067945 */ /* 0x000fe20003800200 */
[----:B------:R-:W-:-:S11]  /*1240*/  PRMT R18, RZ, 0x7610, R18 ;  /* 0x00007610ff127816 */ /* 0x000fd60000000012 */
[----:B------:R-:W-:Y:S05]  /*1250*/  @P0 BRA `(.L_x_321) ;  /* 0x0000001000540947 */ /* 0x000fea0003800000 */
[----:B0-----:R-:W0:Y:S01]  /*1260*/  LDC.64 R4, c[0x0][0x390] ;  /* 0x0000e400ff047b82 */ /* 0x001e220000000a00 */
        /* <DEDUP_REMOVED lines=21> */
.L_x_325:
[----:B------:R-:W2:Y:S02]  /*13c0*/  LDG.E.U8 R4, desc[UR36][R4.64] ;  /* 0x0000002404047981 */ /* 0x000ea4000c1e1100 */
[----:B--2---:R-:W-:-:S04]  /*13d0*/  I2FP.F32.U32 R0, R4 ;  /* 0x0000000400007245 */ /* 0x004fc80000201000 */
[----:B------:R-:W-:-:S04]  /*13e0*/  F2FP.BF16.F32.PACK_AB R0, RZ, R0 ;  /* 0x00000000ff00723e */ /* 0x000fc800000010ff */
[----:B------:R-:W-:Y:S01]  /*13f0*/  PRMT R18, R0, 0x7610, R18 ;  /* 0x0000761000127816 */ /* 0x000fe20000000012 */
[----:B------:R-:W-:Y:S06]  /*1400*/  BRA `(.L_x_327) ;  /* 0x0000000c00e47947 */ /* 0x000fec0003800000 */
.L_x_324:
        /* <DEDUP_REMOVED lines=11> */
.L_x_329:
[----:B------:R-:W2:Y:S02]  /*14c0*/  LDG.E R4, desc[UR36][R4.64] ;  /* 0x0000002404047981 */ /* 0x000ea4000c1e1900 */
[----:B--2---:R-:W-:-:S04]  /*14d0*/  I2FP.F32.S32 R0, R4 ;  /* 0x0000000400007245 */ /* 0x004fc80000201400 */
[----:B------:R-:W-:-:S04]  /*14e0*/  F2FP.BF16.F32.PACK_AB R0, RZ, R0 ;  /* 0x00000000ff00723e */ /* 0x000fc800000010ff */
[----:B------:R-:W-:Y:S01]  /*14f0*/  PRMT R18, R0, 0x7610, R18 ;  /* 0x0000761000127816 */ /* 0x000fe20000000012 */
[----:B------:R-:W-:Y:S06]  /*1500*/  BRA `(.L_x_327) ;  /* 0x0000000c00a47947 */ /* 0x000fec0003800000 */
.L_x_328:
[----:B------:R-:W2:Y:S02]  /*1510*/  LDG.E.U16 R4, desc[UR36][R4.64] ;  /* 0x0000002404047981 */ /* 0x000ea4000c1e1500 */
[----:B--2---:R-:W0:Y:S02]  /*1520*/  I2F.S16 R0, R4 ;  /* 0x0000000400007306 */ /* 0x004e240000101400 */
[----:B0-----:R-:W-:-:S04]  /*1530*/  F2FP.BF16.F32.PACK_AB R0, RZ, R0 ;  /* 0x00000000ff00723e */ /* 0x001fc800000010ff */
[----:B------:R-:W-:Y:S01]  /*1540*/  PRMT R18, R0, 0x7610, R18 ;  /* 0x0000761000127816 */ /* 0x000fe20000000012 */
[----:B------:R-:W-:Y:S06]  /*1550*/  BRA `(.L_x_327) ;  /* 0x0000000c00907947 */ /* 0x000fec0003800000 */
.L_x_323:
        /* <DEDUP_REMOVED lines=9> */
.L_x_331:
[----:B------:R-:W2:Y:S02]  /*15f0*/  LDG.E.U16 R0, desc[UR36][R4.64] ;  /* 0x0000002404007981 */ /* 0x000ea4000c1e1500 */
[----:B--2---:R-:W-:-:S05]  /*1600*/  HADD2.F32 R0, -RZ, R0.H0_H0 ;  /* 0x20000000ff007230 */ /* 0x004fca0000004100 */
[----:B------:R-:W-:-:S04]  /*1610*/  F2FP.BF16.F32.PACK_AB R0, RZ, R0 ;  /* 0x00000000ff00723e */ /* 0x000fc800000010ff */
[----:B------:R-:W-:Y:S01]  /*1620*/  PRMT R18, R0, 0x7610, R18 ;  /* 0x0000761000127816 */ /* 0x000fe20000000012 */
[----:B------:R-:W-:Y:S06]  /*1630*/  BRA `(.L_x_327) ;  /* 0x0000000c00587947 */ /* 0x000fec0003800000 */
.L_x_330:
        /* <DEDUP_REMOVED lines=9> */
.L_x_333:
[----:B------:R-:W2:Y:S02]  /*16d0*/  LDG.E.U16 R4, desc[UR36][R4.64] ;  /* 0x0000002404047981 */ /* 0x000ea4000c1e1500 */
[----:B--2---:R-:W-:-:S05]  /*16e0*/  HADD2.F32 R0, -RZ, R4.H0_H0 ;  /* 0x20000004ff007230 */ /* 0x004fca0000004100 */
[----:B------:R-:W-:-:S04]  /*16f0*/  F2FP.BF16.F32.PACK_AB R0, RZ, R0 ;  /* 0x00000000ff00723e */ /* 0x000fc800000010ff */
[----:B------:R-:W-:Y:S01]  /*1700*/  PRMT R18, R0, 0x7610, R18 ;  /* 0x0000761000127816 */ /* 0x000fe20000000012 */
[----:B------:R-:W-:Y:S06]  /*1710*/  BRA `(.L_x_327) ;  /* 0x0000000c00207947 */ /* 0x000fec0003800000 */
.L_x_332:
        /* <DEDUP_REMOVED lines=13> */
.L_x_322:
        /* <DEDUP_REMOVED lines=14> */
.L_x_336:
        /* <DEDUP_REMOVED lines=13> */
.L_x_335:
        /* <DEDUP_REMOVED lines=27> */
.L_x_338:
[----:B------:R-:W2:Y:S02]  /*1b50*/  LDG.E.U8 R4, desc[UR36][R4.64] ;  /* 0x0000002404047981 */ /* 0x000ea4000c1e1100 */
[C---:B--2---:R-:W-:Y:S02]  /*1b60*/  IMAD.SHL.U32 R0, R4.reuse, 0x2000000, RZ ;  /* 0x0200000004007824 */ /* 0x044fe400078e00ff */
[----:B------:R-:W-:-:S03]  /*1b70*/  IMAD.SHL.U32 R6, R4, 0x100, RZ ;  /* 0x0000010004067824 */ /* 0x000fc600078e00ff */
[----:B------:R-:W-:-:S13]  /*1b80*/  ISETP.GE.U32.AND P0, PT, R0, 0x8000000, PT ;  /* 0x080000000000780c */ /* 0x000fda0003f06070 */
[----:B------:R-:W-:Y:S02]  /*1b90*/  @!P0 LOP3.LUT R3, R6, 0x7f00, RZ, 0xc0, !PT ;  /* 0x00007f0006038812 */ /* 0x000fe400078ec0ff */
[----:B------:R-:W-:Y:S02]  /*1ba0*/  @P0 LEA.HI R0, R0, 0x70000000, RZ, 0x1c ;  /* 0x7000000000000811 */ /* 0x000fe400078fe0ff */
[----:B------:R-:W-:Y:S02]  /*1bb0*/  @!P0 LOP3.LUT R3, R3, 0x3f000000, RZ, 0xfc, !PT ;  /* 0x3f00000003038812 */ /* 0x000fe400078efcff */
[----:B------:R-:W-:Y:S01]  /*1bc0*/  PRMT R6, R6, 0x9910, RZ ;  /* 0x0000991006067816 */ /* 0x000fe200000000ff */
[----:B------:R-:W-:Y:S02]  /*1bd0*/  @P0 FMUL.FTZ R0, R0, 1.9259299443872358531e-34 ;  /* 0x0780000000000820 */ /* 0x000fe40000410000 */
[----:B------:R-:W-:Y:S02]  /*1be0*/  @!P0 FADD.FTZ R0, R3, -0.5 ;  /* 0xbf00000003008421 */ /* 0x000fe40000010000 */
[----:B------:R-:W-:-:S05]  /*1bf0*/  IMAD.MOV.U32 R3, RZ, RZ, R6 ;  /* 0x000000ffff037224 */ /* 0x000fca00078e0006 */
[----:B------:R-:W-:-:S04]  /*1c00*/  LOP3.LUT R0, R0, 0x80000000, R3, 0xf8, !PT ;  /* 0x8000000000007812 */ /* 0x000fc800078ef803 */
[----:B------:R-:W-:-:S04]  /*1c10*/  F2FP.BF16.F32.PACK_AB R0, RZ, R0 ;  /* 0x00000000ff00723e */ /* 0x000fc800000010ff */
[----:B------:R-:W-:Y:S01]  /*1c20*/  PRMT R18, R0, 0x7610, R18 ;  /* 0x0000761000127816 */ /* 0x000fe20000000012 */
[----:B------:R-:W-:Y:S06]  /*1c30*/  BRA `(.L_x_327) ;  /* 0x0000000400d87947 */ /* 0x000fec0003800000 */
.L_x_337:
[----:B------:R0:W5:Y:S01]  /*1c40*/  LDG.E.U16 R18, desc[UR36][R4.64] ;  /* 0x0000002404127981 */ /* 0x000162000c1e1500 */
[----:B------:R-:W-:Y:S05]  /*1c50*/  BRA `(.L_x_327) ;  /* 0x0000000400d07947 */ /* 0x000fea0003800000 */
.L_x_334:
        /* <DEDUP_REMOVED lines=13> */
.L_x_341:
        /* <DEDUP_REMOVED lines=21> */
.L_x_345:
[----:B------:R-:W-:Y:S05]  /*1e80*/  BSYNC.RECONVERGENT B1 ;  /* 0x0000000000017941 */ /* 0x000fea0003800200 */
.L_x_344:
[----:B------:R-:W-:Y:S01]  /*1e90*/  IMAD.SHL.U32 R0, R0, 0x100000, RZ ;  /* 0x0010000000007824 */ /* 0x000fe200078e00ff */
[----:B------:R-:W-:-:S04]  /*1ea0*/  LEA R3, R3, 0x3b800000, 0x17 ;  /* 0x3b80000003037811 */ /* 0x000fc800078eb8ff */
[----:B------:R-:W-:-:S07]  /*1eb0*/  LOP3.LUT R0, R3, R0, R7, 0xfe, !PT ;  /* 0x0000000003007212 */ /* 0x000fce00078efe07 */
.L_x_343:
[----:B------:R-:W-:Y:S05]  /*1ec0*/  BSYNC.RECONVERGENT B0 ;  /* 0x0000000000007941 */ /* 0x000fea0003800200 */
.L_x_342:
[----:B------:R-:W-:-:S04]  /*1ed0*/  F2FP.BF16.F32.PACK_AB R0, RZ, R0 ;  /* 0x00000000ff00723e */ /* 0x000fc800000010ff */
[----:B------:R-:W-:Y:S01]  /*1ee0*/  PRMT R18, R0, 0x7610, R18 ;  /* 0x0000761000127816 */ /* 0x000fe20000000012 */
[----:B------:R-:W-:Y:S06]  /*1ef0*/  BRA `(.L_x_327) ;  /* 0x0000000400287947 */ /* 0x000fec0003800000 */
.L_x_340:
        /* <DEDUP_REMOVED lines=21> */
.L_x_349:
[----:B------:R-:W-:Y:S05]  /*2050*/  BSYNC.RECONVERGENT B1 ;  /* 0x0000000000017941 */ /* 0x000fea0003800200 */
.L_x_348:
[----:B------:R-:W-:Y:S01]  /*2060*/  IMAD.SHL.U32 R0, R0, 0x200000, RZ ;  /* 0x0020000000007824 */ /* 0x000fe200078e00ff */
[----:B------:R-:W-:-:S04]  /*2070*/  LEA R3, R3, 0x37800000, 0x17 ;  /* 0x3780000003037811 */ /* 0x000fc800078eb8ff */
[----:B------:R-:W-:-:S07]  /*2080*/  LOP3.LUT R0, R3, R0, R7, 0xfe, !PT ;  /* 0x0000000003007212 */ /* 0x000fce00078efe07 */
.L_x_347:
[----:B------:R-:W-:Y:S05]  /*2090*/  BSYNC.RECONVERGENT B0 ;  /* 0x0000000000007941 */ /* 0x000fea0003800200 */
.L_x_346:
[----:B------:R-:W-:-:S04]  /*20a0*/  F2FP.BF16.F32.PACK_AB R0, RZ, R0 ;  /* 0x00000000ff00723e */ /* 0x000fc800000010ff */
[----:B------:R-:W-:Y:S01]  /*20b0*/  PRMT R18, R0, 0x7610, R18 ;  /* 0x0000761000127816 */ /* 0x000fe20000000012 */
[----:B------:R-:W-:Y:S06]  /*20c0*/  BRA `(.L_x_327) ;  /* 0x0000000000b47947 */ /* 0x000fec0003800000 */
.L_x_339:
        /* <DEDUP_REMOVED lines=14> */
.L_x_353:
[----:B------:R-:W-:Y:S05]  /*21b0*/  BSYNC.RECONVERGENT B0 ;  /* 0x0000000000007941 */ /* 0x000fea0003800200 */
.L_x_352:
[----:B------:R-:W-:-:S04]  /*21c0*/  F2FP.BF16.F32.PACK_AB R0, RZ, R0 ;  /* 0x00000000ff00723e */ /* 0x000fc800000010ff */
[----:B------:R-:W-:Y:S01]  /*21d0*/  PRMT R18, R0, 0x7610, R18 ;  /* 0x0000761000127816 */ /* 0x000fe20000000012 */
[----:B------:R-:W-:Y:S06]  /*21e0*/  BRA `(.L_x_327) ;  /* 0x00000000006c7947 */ /* 0x000fec0003800000 */
.L_x_326:
        /* <DEDUP_REMOVED lines=15> */
[----:B--2--5:R-:W-:Y:S05]  /*22e0*/  CALL.ABS.NOINC R14 ;  /* 0x000000000e007343 */ /* 0x024fea0003c00000 */
.L_x_354:
[----:B------:R-:W-:Y:S01]  /*22f0*/  PRMT R18, RZ, 0x7610, R18 ;  /* 0x00007610ff127816 */ /* 0x000fe20000000012 */
[----:B------:R-:W-:Y:S06]  /*2300*/  BRA `(.L_x_327) ;  /* 0x0000000000247947 */ /* 0x000fec0003800000 */
.L_x_351:
[----:B------:R-:W2:Y:S02]  /*2310*/  LDG.E.64 R4, desc[UR36][R4.64] ;  /* 0x0000002404047981 */ /* 0x000ea4000c1e1b00 */
[----:B--2---:R-:W0:Y:S02]  /*2320*/  I2F.U64 R0, R4 ;  /* 0x0000000400007312 */ /* 0x004e240000301000 */
[----:B0-----:R-:W-:-:S04]  /*2330*/  F2FP.BF16.F32.PACK_AB R0, RZ, R0 ;  /* 0x00000000ff00723e */ /* 0x001fc800000010ff */
[----:B------:R-:W-:Y:S01]  /*2340*/  PRMT R18, R0, 0x7610, R18 ;  /* 0x0000761000127816 */ /* 0x000fe20000000012 */
[----:B------:R-:W-:Y:S06]  /*2350*/  BRA `(.L_x_327) ;  /* 0x0000000000107947 */ /* 0x000fec0003800000 */
.L_x_350:
[----:B------:R-:W2:Y:S02]  /*2360*/  LDG.E R4, desc[UR36][R4.64] ;  /* 0x0000002404047981 */ /* 0x000ea4000c1e1900 */
[----:B--2---:R-:W-:-:S04]  /*2370*/  I2FP.F32.U32 R0, R4 ;  /* 0x0000000400007245 */ /* 0x004fc80000201000 */
[----:B------:R-:W-:-:S04]  /*2380*/  F2FP.BF16.F32.PACK_AB R0, RZ, R0 ;  /* 0x00000000ff00723e */ /* 0x000fc800000010ff */
[----:B------:R-:W-:-:S07]  /*2390*/  PRMT R18, R0, 0x7610, R18 ;  /* 0x0000761000127816 */ /* 0x000fce0000000012 */
.L_x_327:
[----:B------:R-:W-:-:S07]  /*23a0*/  VIADD R23, R23, 0x80 ;  /* 0x0000008017177836 */ /* 0x000fce0000000000 */
.L_x_321:
[----:B------:R-:W-:Y:S05]  /*23b0*/  BSYNC.RECONVERGENT B6 ;  /* 0x0000000000067941 */ /* 0x000fea0003800200 */
.L_x_320:
        /* <DEDUP_REMOVED lines=26> */
.L_x_360:
[----:B------:R-:W2:Y:S02]  /*2560*/  LDG.E.U8 R4, desc[UR36][R4.64] ;  /* 0x0000002404047981 */ /* 0x000ea4000c1e1100 */
[----:B--2---:R-:W-:-:S04]  /*2570*/  I2FP.F32.U32 R0, R4 ;  /* 0x0000000400007245 */ /* 0x004fc80000201000 */
[----:B------:R-:W-:-:S04]  /*2580*/  F2FP.BF16.F32.PACK_AB R0, RZ, R0 ;  /* 0x00000000ff00723e */ /* 0x000fc800000010ff */
[----:B------:R-:W-:Y:S01]  /*2590*/  PRMT R19, R0, 0x7610, R19 ;  /* 0x0000761000137816 */ /* 0x000fe20000000013 */
[----:B------:R-:W-:Y:S06]  /*25a0*/  BRA `(.L_x_362) ;  /* 0x0000000c00e47947 */ /* 0x000fec0003800000 */
.L_x_359:
        /* <DEDUP_REMOVED lines=11> */
.L_x_364:
[----:B------:R-:W2:Y:S02]  /*2660*/  LDG.E R4, desc[UR36][R4.64] ;  /* 0x0000002404047981 */ /* 0x000ea4000c1e1900 */
[----:B--2---:R-:W-:-:S04]  /*2670*/  I2FP.F32.S32 R0, R4 ;  /* 0x0000000400007245 */ /* 0x004fc80000201400 */
[----:B------:R-:W-:-:S04]  /*2680*/  F2FP.BF16.F32.PACK_AB R0, RZ, R0 ;  /* 0x00000000ff00723e */ /* 0x000fc800000010ff */
[----:B------:R-:W-:Y:S01]  /*2690*/  PRMT R19, R0, 0x7610, R19 ;  /* 0x0000761000137816 */ /* 0x000fe20000000013 */
[----:B------:R-:W-:Y:S06]  /*26a0*/  BRA `(.L_x_362) ;  /* 0x0000000c00a47947 */ /* 0x000fec0003800000 */
.L_x_363:
[----:B------:R-:W2:Y:S02]  /*26b0*/  LDG.E.U16 R4, desc[UR36][R4.64] ;  /* 0x0000002404047981 */ /* 0x000ea4000c1e1500 */
[----:B--2---:R-:W0:Y:S02]  /*26c0*/  I2F.S16 R0, R4 ;  /* 0x0000000400007306 */ /* 0x004e240000101400 */
[----:B0-----:R-:W-:-:S04]  /*26d0*/  F2FP.BF16.F32.PACK_AB R0, RZ, R0 ;  /* 0x00000000ff00723e */ /* 0x001fc800000010ff */
[----:B------:R-:W-:Y:S01]  /*26e0*/  PRMT R19, R0, 0x7610, R19 ;  /* 0x0000761000137816 */ /* 0x000fe20000000013 */
[----:B------:R-:W-:Y:S06]  /*26f0*/  BRA `(.L_x_362) ;  /* 0x0000000c00907947 */ /* 0x000fec0003800000 */
.L_x_358:
        /* <DEDUP_REMOVED lines=9> */
.L_x_366:
[----:B------:R-:W2:Y:S02]  /*2790*/  LDG.E.U16 R0, desc[UR36][R4.64] ;  /* 0x0000002404007981 */ /* 0x000ea4000c1e1500 */
[----:B--2---:R-:W-:-:S05]  /*27a0*/  HADD2.F32 R0, -RZ, R0.H0_H0 ;  /* 0x20000000ff007230 */ /* 0x004fca0000004100 */
[----:B------:R-:W-:-:S04]  /*27b0*/  F2FP.BF16.F32.PACK_AB R0, RZ, R0 ;  /* 0x00000000ff00723e */ /* 0x000fc800000010ff */
[----:B------:R-:W-:Y:S01]  /*27c0*/  PRMT R19, R0, 0x7610, R19 ;  /* 0x0000761000137816 */ /* 0x000fe20000000013 */
[----:B------:R-:W-:Y:S06]  /*27d0*/  BRA `(.L_x_362) ;  /* 0x0000000c00587947 */ /* 0x000fec0003800000 */
.L_x_365:
        /* <DEDUP_REMOVED lines=9> */
.L_x_368:
[----:B------:R-:W2:Y:S02]  /*2870*/  LDG.E.U16 R4, desc[UR36][R4.64] ;  /* 0x0000002404047981 */ /* 0x000ea4000c1e1500 */
[----:B--2---:R-:W-:-:S05]  /*2880*/  HADD2.F32 R0, -RZ, R4.H0_H0 ;  /* 0x20000004ff007230 */ /* 0x004fca0000004100 */
[----:B------:R-:W-:-:S04]  /*2890*/  F2FP.BF16.F32.PACK_AB R0, RZ, R0 ;  /* 0x00000000ff00723e */ /* 0x000fc800000010ff */
[----:B------:R-:W-:Y:S01]  /*28a0*/  PRMT R19, R0, 0x7610, R19 ;  /* 0x0000761000137816 */ /* 0x000fe20000000013 */
[----:B------:R-:W-:Y:S06]  /*28b0*/  BRA `(.L_x_362) ;  /* 0x0000000c00207947 */ /* 0x000fec0003800000 */
.L_x_367:
        /* <DEDUP_REMOVED lines=13> */
.L_x_357:
        /* <DEDUP_REMOVED lines=14> */
.L_x_371:
        /* <DEDUP_REMOVED lines=13> */
.L_x_370:
        /* <DEDUP_REMOVED lines=27> */
.L_x_373:
        /* <DEDUP_REMOVED lines=15> */
.L_x_372:
[----:B------:R0:W5:Y:S01]  /*2de0*/  LDG.E.U16 R19, desc[UR36][R4.64] ;  /* 0x0000002404137981 */ /* 0x000162000c1e1500 */
[----:B------:R-:W-:Y:S05]  /*2df0*/  BRA `(.L_x_362) ;  /* 0x0000000400d07947 */ /* 0x000fea0003800000 */
.L_x_369:
        /* <DEDUP_REMOVED lines=13> */
.L_x_376:
        /* <DEDUP_REMOVED lines=21> */
.L_x_380:
[----:B------:R-:W-:Y:S05]  /*3020*/  BSYNC.RECONVERGENT B1 ;  /* 0x0000000000017941 */ /* 0x000fea0003800200 */
.L_x_379:
[----:B------:R-:W-:Y:S01]  /*3030*/  IMAD.SHL.U32 R0, R0, 0x100000, RZ ;  /* 0x0010000000007824 */ /* 0x000fe200078e00ff */
[----:B------:R-:W-:-:S04]  /*3040*/  LEA R3, R3, 0x3b800000, 0x17 ;  /* 0x3b80000003037811 */ /* 0x000fc800078eb8ff */
[----:B------:R-:W-:-:S07]  /*3050*/  LOP3.LUT R0, R3, R0, R7, 0xfe, !PT ;  /* 0x0000000003007212 */ /* 0x000fce00078efe07 */
.L_x_378:
[----:B------:R-:W-:Y:S05]  /*3060*/  BSYNC.RECONVERGENT B0 ;  /* 0x0000000000007941 */ /* 0x000fea0003800200 */
.L_x_377:
[----:B------:R-:W-:-:S04]  /*3070*/  F2FP.BF16.F32.PACK_AB R0, RZ, R0 ;  /* 0x00000000ff00723e */ /* 0x000fc800000010ff */
[----:B------:R-:W-:Y:S01]  /*3080*/  PRMT R19, R0, 0x7610, R19 ;  /* 0x0000761000137816 */ /* 0x000fe20000000013 */
[----:B------:R-:W-:Y:S06]  /*3090*/  BRA `(.L_x_362) ;  /* 0x0000000400287947 */ /* 0x000fec0003800000 */
.L_x_375:
        /* <DEDUP_REMOVED lines=21> */
.L_x_384:
[----:B------:R-:W-:Y:S05]  /*31f0*/  BSYNC.RECONVERGENT B1 ;  /* 0x0000000000017941 */ /* 0x000fea0003800200 */
.L_x_383:
[----:B------:R-:W-:Y:S01]  /*3200*/  IMAD.SHL.U32 R0, R0, 0x200000, RZ ;  /* 0x0020000000007824 */ /* 0x000fe200078e00ff */
[----:B------:R-:W-:-:S04]  /*3210*/  LEA R3, R3, 0x37800000, 0x17 ;  /* 0x3780000003037811 */ /* 0x000fc800078eb8ff */
[----:B------:R-:W-:-:S07]  /*3220*/  LOP3.LUT R0, R3, R0, R7, 0xfe, !PT ;  /* 0x0000000003007212 */ /* 0x000fce00078efe07 */
.L_x_382:
[----:B------:R-:W-:Y:S05]  /*3230*/  BSYNC.RECONVERGENT B0 ;  /* 0x0000000000007941 */ /* 0x000fea0003800200 */
.L_x_381:
[----:B------:R-:W-:-:S04]  /*3240*/  F2FP.BF16.F32.PACK_AB R0, RZ, R0 ;  /* 0x00000000ff00723e */ /* 0x000fc800000010ff */
[----:B------:R-:W-:Y:S01]  /*3250*/  PRMT R19, R0, 0x7610, R19 ;  /* 0x0000761000137816 */ /* 0x000fe20000000013 */
[----:B------:R-:W-:Y:S06]  /*3260*/  BRA `(.L_x_362) ;  /* 0x0000000000b47947 */ /* 0x000fec0003800000 */
.L_x_374:
        /* <DEDUP_REMOVED lines=14> */
.L_x_388:
[----:B------:R-:W-:Y:S05]  /*3350*/  BSYNC.RECONVERGENT B0 ;  /* 0x0000000000007941 */ /* 0x000fea0003800200 */
.L_x_387:
[----:B------:R-:W-:-:S04]  /*3360*/  F2FP.BF16.F32.PACK_AB R0, RZ, R0 ;  /* 0x00000000ff00723e */ /* 0x000fc800000010ff */
[----:B------:R-:W-:Y:S01]  /*3370*/  PRMT R19, R0, 0x7610, R19 ;  /* 0x0000761000137816 */ /* 0x000fe20000000013 */
[----:B------:R-:W-:Y:S06]  /*3380*/  BRA `(.L_x_362) ;  /* 0x00000000006c7947 */ /* 0x000fec0003800000 */
.L_x_361:
        /* <DEDUP_REMOVED lines=16> */
.L_x_389:
[----:B------:R-:W-:Y:S01]  /*3490*/  PRMT R19, RZ, 0x7610, R19 ;  /* 0x00007610ff137816 */ /* 0x000fe20000000013 */
[----:B------:R-:W-:Y:S06]  /*34a0*/  BRA `(.L_x_362) ;  /* 0x0000000000247947 */ /* 0x000fec0003800000 */
.L_x_386:
[----:B------:R-:W2:Y:S02]  /*34b0*/  LDG.E.64 R4, desc[UR36][R4.64] ;  /* 0x0000002404047981 */ /* 0x000ea4000c1e1b00 */
[----:B--2---:R-:W0:Y:S02]  /*34c0*/  I2F.U64 R0, R4 ;  /* 0x0000000400007312 */ /* 0x004e240000301000 */
[----:B0-----:R-:W-:-:S04]  /*34d0*/  F2FP.BF16.F32.PACK_AB R0, RZ, R0 ;  /* 0x00000000ff00723e */ /* 0x001fc800000010ff */
[----:B------:R-:W-:Y:S01]  /*34e0*/  PRMT R19, R0, 0x7610, R19 ;  /* 0x0000761000137816 */ /* 0x000fe20000000013 */
[----:B------:R-:W-:Y:S06]  /*34f0*/  BRA `(.L_x_362) ;  /* 0x0000000000107947 */ /* 0x000fec0003800000 */
.L_x_385:
[----:B------:R-:W2:Y:S02]  /*3500*/  LDG.E R4, desc[UR36][R4.64] ;  /* 0x0000002404047981 */ /* 0x000ea4000c1e1900 */
[----:B--2---:R-:W-:-:S04]  /*3510*/  I2FP.F32.U32 R0, R4 ;  /* 0x0000000400007245 */ /* 0x004fc80000201000 */
[----:B------:R-:W-:-:S04]  /*3520*/  F2FP.BF16.F32.PACK_AB R0, RZ, R0 ;  /* 0x00000000ff00723e */ /* 0x000fc800000010ff */
[----:B------:R-:W-:-:S07]  /*3530*/  PRMT R19, R0, 0x7610, R19 ;  /* 0x0000761000137816 */ /* 0x000fce0000000013 */
.L_x_362:
[----:B------:R-:W-:-:S07]  /*3540*/  VIADD R23, R23, 0x80 ;  /* 0x0000008017177836 */ /* 0x000fce0000000000 */
.L_x_356:
[----:B------:R-:W-:Y:S05]  /*3550*/  BSYNC.RECONVERGENT B6 ;  /* 0x0000000000067941 */ /* 0x000fea0003800200 */
.L_x_355:
        /* <DEDUP_REMOVED lines=25> */
.L_x_395:
[----:B------:R-:W2:Y:S02]  /*36f0*/  LDG.E.U8 R4, desc[UR36][R4.64] ;  /* 0x0000002404047981 */ /* 0x000ea4000c1e1100 */
[----:B--2---:R-:W-:-:S04]  /*3700*/  I2FP.F32.U32 R0, R4 ;  /* 0x0000000400007245 */ /* 0x004fc80000201000 */
[----:B------:R-:W-:Y:S01]  /*3710*/  F2FP.BF16.F32.PACK_AB R0, RZ, R0 ;  /* 0x00000000ff00723e */ /* 0x000fe200000010ff */
[----:B------:R-:W-:Y:S06]  /*3720*/  BRA `(.L_x_391) ;  /* 0x0000000c00a87947 */ /* 0x000fec0003800000 */
.L_x_394:
        /* <DEDUP_REMOVED lines=10> */
.L_x_398:
[----:B------:R-:W2:Y:S02]  /*37d0*/  LDG.E R4, desc[UR36][R4.64] ;  /* 0x0000002404047981 */ /* 0x000ea4000c1e1900 */
[----:B--2---:R-:W-:-:S04]  /*37e0*/  I2FP.F32.S32 R0, R4 ;  /* 0x0000000400007245 */ /* 0x004fc80000201400 */
[----:B------:R-:W-:Y:S01]  /*37f0*/  F2FP.BF16.F32.PACK_AB R0, RZ, R0 ;  /* 0x00000000ff00723e */ /* 0x000fe200000010ff */
[----:B------:R-:W-:Y:S06]  /*3800*/  BRA `(.L_x_391) ;  /* 0x0000000c00707947 */ /* 0x000fec0003800000 */
.L_x_397:
[----:B------:R-:W2:Y:S02]  /*3810*/  LDG.E.U16 R4, desc[UR36][R4.64] ;  /* 0x0000002404047981 */ /* 0x000ea4000c1e1500 */
[----:B--2---:R-:W0:Y:S02]  /*3820*/  I2F.S16 R0, R4 ;  /* 0x0000000400007306 */ /* 0x004e240000101400 */
[----:B0-----:R-:W-:Y:S01]  /*3830*/  F2FP.BF16.F32.PACK_AB R0, RZ, R0 ;  /* 0x00000000ff00723e */ /* 0x001fe200000010ff */
[----:B------:R-:W-:Y:S06]  /*3840*/  BRA `(.L_x_391) ;  /* 0x0000000c00607947 */ /* 0x000fec0003800000 */
.L_x_393:
        /* <DEDUP_REMOVED lines=9> */
.L_x_400:
[----:B------:R-:W2:Y:S02]  /*38e0*/  LDG.E.U16 R0, desc[UR36][R4.64] ;  /* 0x0000002404007981 */ /* 0x000ea4000c1e1500 */
[----:B--2---:R-:W-:-:S05]  /*38f0*/  HADD2.F32 R0, -RZ, R0.H0_H0 ;  /* 0x20000000ff007230 */ /* 0x004fca0000004100 */
[----:B------:R-:W-:Y:S01]  /*3900*/  F2FP.BF16.F32.PACK_AB R0, RZ, R0 ;  /* 0x00000000ff00723e */ /* 0x000fe200000010ff */
[----:B------:R-:W-:Y:S06]  /*3910*/  BRA `(.L_x_391) ;  /* 0x0000000c002c7947 */ /* 0x000fec0003800000 */
.L_x_399:
        /* <DEDUP_REMOVED lines=9> */
.L_x_402:
[----:B------:R-:W2:Y:S02]  /*39b0*/  LDG.E.U16 R4, desc[UR36][R4.64] ;  /* 0x0000002404047981 */ /* 0x000ea4000c1e1500 */
[----:B--2---:R-:W-:-:S05]  /*39c0*/  HADD2.F32 R0, -RZ, R4.H0_H0 ;  /* 0x20000004ff007230 */ /* 0x004fca0000004100 */
[----:B------:R-:W-:Y:S01]  /*39d0*/  F2FP.BF16.F32.PACK_AB R0, RZ, R0 ;  /* 0x00000000ff00723e */ /* 0x000fe200000010ff */
[----:B------:R-:W-:Y:S06]  /*39e0*/  BRA `(.L_x_391) ;  /* 0x0000000800f87947 */ /* 0x000fec0003800000 */
.L_x_401:
        /* <DEDUP_REMOVED lines=12> */
.L_x_392:
        /* <DEDUP_REMOVED lines=13> */
.L_x_405:
        /* <DEDUP_REMOVED lines=12> */
.L_x_404:
        /* <DEDUP_REMOVED lines=27> */
.L_x_407:
        /* <DEDUP_REMOVED lines=12> */
[----:B------:R-:W-:Y:S01]  /*3eb0*/  F2FP.BF16.F32.PACK_AB R0, RZ, R0 ;  /* 0x00000000ff00723e */ /* 0x000fe200000010ff */
[----:B------:R-:W-:Y:S06]  /*3ec0*/  BRA `(.L_x_391) ;  /* 0x0000000400c07947 */ /* 0x000fec0003800000 */
.L_x_406:
[----:B------:R1:W5:Y:S01]  /*3ed0*/  LDG.E.U16 R0, desc[UR36][R4.64] ;  /* 0x0000002404007981 */ /* 0x000362000c1e1500 */
[----:B------:R-:W-:Y:S05]  /*3ee0*/  BRA `(.L_x_391) ;  /* 0x0000000400b87947 */ /* 0x000fea0003800000 */
.L_x_403:
        /* <DEDUP_REMOVED lines=12> */
.L_x_410:
        /* <DEDUP_REMOVED lines=21> */
.L_x_414:
[----:B------:R-:W-:Y:S05]  /*4100*/  BSYNC.RECONVERGENT B1 ;  /* 0x0000000000017941 */ /* 0x000fea0003800200 */
.L_x_413:
[----:B------:R-:W-:Y:S01]  /*4110*/  IMAD.SHL.U32 R0, R0, 0x100000, RZ ;  /* 0x0010000000007824 */ /* 0x000fe200078e00ff */
[----:B------:R-:W-:-:S04]  /*4120*/  LEA R3, R3, 0x3b800000, 0x17 ;  /* 0x3b80000003037811 */ /* 0x000fc800078eb8ff */
[----:B------:R-:W-:-:S07]  /*4130*/  LOP3.LUT R0, R3, R0, R7, 0xfe, !PT ;  /* 0x0000000003007212 */ /* 0x000fce00078efe07 */
.L_x_412:
[----:B------:R-:W-:Y:S05]  /*4140*/  BSYNC.RECONVERGENT B0 ;  /* 0x0000000000007941 */ /* 0x000fea0003800200 */
.L_x_411:
[----:B------:R-:W-:Y:S01]  /*4150*/  F2FP.BF16.F32.PACK_AB R0, RZ, R0 ;  /* 0x00000000ff00723e */ /* 0x000fe200000010ff */
[----:B------:R-:W-:Y:S06]  /*4160*/  BRA `(.L_x_391) ;  /* 0x0000000400187947 */ /* 0x000fec0003800000 */
.L_x_409:
        /* <DEDUP_REMOVED lines=21> */
.L_x_418:
[----:B------:R-:W-:Y:S05]  /*42c0*/  BSYNC.RECONVERGENT B1 ;  /* 0x0000000000017941 */ /* 0x000fea0003800200 */
.L_x_417:
[----:B------:R-:W-:Y:S01]  /*42d0*/  IMAD.SHL.U32 R0, R0, 0x200000, RZ ;  /* 0x0020000000007824 */ /* 0x000fe200078e00ff */
[----:B------:R-:W-:-:S04]  /*42e0*/  LEA R3, R3, 0x37800000, 0x17 ;  /* 0x3780000003037811 */ /* 0x000fc800078eb8ff */
[----:B------:R-:W-:-:S07]  /*42f0*/  LOP3.LUT R0, R3, R0, R7, 0xfe, !PT ;  /* 0x0000000003007212 */ /* 0x000fce00078efe07 */
.L_x_416:
[----:B------:R-:W-:Y:S05]  /*4300*/  BSYNC.RECONVERGENT B0 ;  /* 0x0000000000007941 */ /* 0x000fea0003800200 */
.L_x_415:
[----:B------:R-:W-:Y:S01]  /*4310*/  F2FP.BF16.F32.PACK_AB R0, RZ, R0 ;  /* 0x00000000ff00723e */ /* 0x000fe200000010ff */
[----:B------:R-:W-:Y:S06]  /*4320*/  BRA `(.L_x_391) ;  /* 0x0000000000a87947 */ /* 0x000fec0003800000 */
.L_x_408:
        /* <DEDUP_REMOVED lines=14> */
.L_x_422:
[----:B------:R-:W-:Y:S05]  /*4410*/  BSYNC.RECONVERGENT B0 ;  /* 0x0000000000007941 */ /* 0x000fea0003800200 */
.L_x_421:
[----:B------:R-:W-:Y:S01]  /*4420*/  F2FP.BF16.F32.PACK_AB R0, RZ, R0 ;  /* 0x00000000ff00723e */ /* 0x000fe200000010ff */
[----:B------:R-:W-:Y:S06]  /*4430*/  BRA `(.L_x_391) ;  /* 0x0000000000647947 */ /* 0x000fec0003800000 */
.L_x_396:
        /* <DEDUP_REMOVED lines=16> */
.L_x_423:
[----:B------:R-:W-:Y:S01]  /*4540*/  PRMT R0, RZ, 0x7610, R0 ;  /* 0x00007610ff007816 */ /* 0x000fe20000000000 */
[----:B------:R-:W-:Y:S06]  /*4550*/  BRA `(.L_x_391) ;  /* 0x00000000001c7947 */ /* 0x000fec0003800000 */
.L_x_420:
[----:B------:R-:W2:Y:S02]  /*4560*/  LDG.E.64 R4, desc[UR36][R4.64] ;  /* 0x0000002404047981 */ /* 0x000ea4000c1e1b00 */
[----:B--2---:R-:W0:Y:S02]  /*4570*/  I2F.U64 R0, R4 ;  /* 0x0000000400007312 */ /* 0x004e240000301000 */
[----:B0-----:R-:W-:Y:S01]  /*4580*/  F2FP.BF16.F32.PACK_AB R0, RZ, R0 ;  /* 0x00000000ff00723e */ /* 0x001fe200000010ff */
[----:B------:R-:W-:Y:S06]  /*4590*/  BRA `(.L_x_391) ;  /* 0x00000000000c7947 */ /* 0x000fec0003800000 */
.L_x_419:
[----:B------:R-:W2:Y:S02]  /*45a0*/  LDG.E R4, desc[UR36][R4.64] ;  /* 0x0000002404047981 */ /* 0x000ea4000c1e1900 */
[----:B--2---:R-:W-:-:S04]  /*45b0*/  I2FP.F32.U32 R0, R4 ;  /* 0x0000000400007245 */ /* 0x004fc80000201000 */
[----:B------:R-:W-:-:S07]  /*45c0*/  F2FP.BF16.F32.PACK_AB R0, RZ, R0 ;  /* 0x00000000ff00723e */ /* 0x000fce00000010ff */
.L_x_391:
[----:B------:R-:W-:Y:S05]  /*45d0*/  BSYNC.RECONVERGENT B6 ;  /* 0x0000000000067941 */ /* 0x000fea0003800200 */
.L_x_390:
[C---:B01----:R-:W-:Y:S01]  /*45e0*/  VIADD R5, R25.reuse, 0x100 ;  /* 0x0000010019057836 */ /* 0x043fe20000000000 */
[CC--:B------:R-:W-:Y:S01]  /*45f0*/  ISETP.GE.AND P0, PT, R25.reuse, R16.reuse, PT ;  /* 0x000000101900720c */ /* 0x0c0fe20003f06270 */
[----:B------:R-:W-:Y:S01]  /*4600*/  VIADD R23, R25, 0x80 ;  /* 0x0000008019177836 */ /* 0x000fe20000000000 */
[----:B------:R-:W-:Y:S02]  /*4610*/  BSSY.RECONVERGENT B6, `(.L_x_424) ;  /* 0x000011f000067945 */ /* 0x000fe40003800200 */
[-C--:B------:R-:W-:Y:S01]  /*4620*/  ISETP.GE.AND P2, PT, R5, R16.reuse, PT ;  /* 0x000000100500720c */ /* 0x080fe20003f46270 */
[----:B------:R-:W-:Y:S01]  /*4630*/  VIADD R5, R25, 0x180 ;  /* 0x0000018019057836 */ /* 0x000fe20000000000 */
[----:B------:R-:W-:-:S04]  /*4640*/  ISETP.GE.AND P1, PT, R23, R16, PT ;  /* 0x000000101700720c */ /* 0x000fc80003f26270 */
[----:B------:R-:W-:-:S03]  /*4650*/  ISETP.GE.AND P3, PT, R5, R16, PT ;  /* 0x000000100500720c */ /* 0x000fc60003f66270 */
[----:B-----5:R-:W-:-:S04]  /*4660*/  @!P0 IMAD.U32 R4, R17, 0x10000, RZ ;  /* 0x0001000011048824 */ /* 0x020fc800078e00ff */
[----:B------:R-:W-:Y:S02]  /*4670*/  @!P2 IMAD.U32 R5, R19, 0x10000, RZ ;  /* 0x000100001305a824 */ /* 0x000fe400078e00ff */
[----:B------:R-:W0:Y:S04]  /*4680*/  @!P0 MUFU.TANH R4, R4 ;  /* 0x0000000400048308 */ /* 0x000e280000002400 */
[----:B------:R-:W-:Y:S02]  /*4690*/  @!P3 IMAD.U32 R6, R0, 0x10000, RZ ;  /* 0x000100000006b824 */ /* 0x000fe400078e00ff */
[----:B------:R-:W-:Y:S02]  /*46a0*/  @!P1 IMAD.U32 R0, R18, 0x10000, RZ ;  /* 0x0001000012009824 */ /* 0x000fe400078e00ff */
[----:B------:R-:W1:Y:S01]  /*46b0*/  @!P2 MUFU.TANH R5, R5 ;  /* 0x000000050005a308 */ /* 0x000e620000002400 */
[----:B------:R-:W2:Y:S07]  /*46c0*/  LDC.U8 R18, c[0x0][0x3a4] ;  /* 0x0000e900ff127b82 */ /* 0x000eae0000000000 */
[----:B------:R-:W3:Y:S08]  /*46d0*/  @!P3 MUFU.TANH R6, R6 ;  /* 0x000000060006b308 */ /* 0x000ef00000002400 */
[----:B------:R-:W4:Y:S08]  /*46e0*/  @!P1 MUFU.TANH R0, R0 ;  /* 0x0000000000009308 */ /* 0x000f300000002400 */
[----:B0-----:R0:W0:Y:S08]  /*46f0*/  @!P0 F2F.BF16.F32 R3, R4 ;  /* 0x0000000400038304 */ /* 0x0010300000202000 */
[----:B-1----:R1:W0:Y:S08]  /*4700*/  @!P2 F2F.BF16.F32 R17, R5 ;  /* 0x000000050011a304 */ /* 0x0022300000202000 */
[----:B---3--:R1:W3:Y:S08]  /*4710*/  @!P3 F2F.BF16.F32 R19, R6 ;  /* 0x000000060013b304 */ /* 0x0082f00000202000 */
[----:B----4-:R1:W4:Y:S01]  /*4720*/  @!P1 F2F.BF16.F32 R22, R0 ;  /* 0x0000000000169304 */ /* 0x0103220000202000 */
[----:B0-2---:R-:W-:Y:S05]  /*4730*/  @P0 BRA `(.L_x_425) ;  /* 0x0000001000300947 */ /* 0x005fea0003800000 */
[----:B------:R-:W0:Y:S01]  /*4740*/  LDCU UR4, c[0x0][0x3a8] ;  /* 0x00007500ff0477ac */ /* 0x000e220008000800 */
[----:B------:R-:W2:Y:S01]  /*4750*/  LDC.64 R8, c[0x0][0x388] ;  /* 0x0000e200ff087b82 */ /* 0x000ea20000000a00 */
[----:B-1----:R-:W-:Y:S01]  /*4760*/  IMAD R0, R2, 0x200, R25 ;  /* 0x0000020002007824 */ /* 0x002fe200078e0219 */
[----:B------:R-:W-:-:S03]  /*4770*/  PRMT R4, R18, 0x9910, RZ ;  /* 0x0000991012047816 */ /* 0x000fc600000000ff */
[----:B0-----:R-:W-:Y:S02]  /*4780*/  IMAD R5, R0, UR4, RZ ;  /* 0x0000000400057c24 */ /* 0x001fe4000f8e02ff */
[----:B------:R-:W-:-:S05]  /*4790*/  IMAD.MOV.U32 R0, RZ, RZ, R4 ;  /* 0x000000ffff007224 */ /* 0x000fca00078e0004 */
[----:B------:R-:W-:Y:S02]  /*47a0*/  ISETP.GT.AND P0, PT, R0, 0x9, PT ;  /* 0x000000090000780c */ /* 0x000fe40003f04270 */
[----:B--2---:R-:W-:-:S05]  /*47b0*/  IADD3 R8, P1, PT, R5, R8, RZ ;  /* 0x0000000805087210 */ /* 0x004fca0007f3e0ff */
[----:B------:R-:W-:-:S06]  /*47c0*/  IMAD.X R9, RZ, RZ, R9, P1 ;  /* 0x000000ffff097224 */ /* 0x000fcc00008e0609 */
[----:B------:R-:W-:Y:S05]  /*47d0*/  @P0 BRA `(.L_x_426) ;  /* 0x0000000400340947 */ /* 0x000fea0003800000 */
[----:B------:R-:W-:-:S13]  /*47e0*/  ISETP.GT.AND P0, PT, R0, 0x4, PT ;  /* 0x000000040000780c */ /* 0x000fda0003f04270 */
[----:B------:R-:W-:Y:S05]  /*47f0*/  @P0 BRA `(.L_x_427) ;  /* 0x0000000000940947 */ /* 0x000fea0003800000 */
[----:B------:R-:W-:-:S13]  /*4800*/  ISETP.GT.AND P0, PT, R0, 0x1, PT ;  /* 0x000000010000780c */ /* 0x000fda0003f04270 */
[----:B------:R-:W-:Y:S05]  /*4810*/  @P0 BRA `(.L_x_428) ;  /* 0x0000000000380947 */ /* 0x000fea0003800000 */
[----:B------:R-:W-:-:S13]  /*4820*/  ISETP.NE.AND P0, PT, R18, RZ, PT ;  /* 0x000000ff1200720c */ /* 0x000fda0003f05270 */
[----:B------:R-:W-:Y:S05]  /*4830*/  @!P0 BRA `(.L_x_429) ;  /* 0x00000000001c8947 */ /* 0x000fea0003800000 */
[----:B------:R-:W-:-:S13]  /*4840*/  ISETP.NE.AND P0, PT, R0, 0x1, PT ;  /* 0x000000010000780c */ /* 0x000fda0003f05270 */
[----:B------:R-:W-:Y:S05]  /*4850*/  @P0 BRA `(.L_x_430) ;  /* 0x0000000c00380947 */ /* 0x000fea0003800000 */
[----:B------:R-:W-:Y:S02]  /*4860*/  IMAD.U32 R3, R3, 0x10000, RZ ;  /* 0x0001000003037824 */ /* 0x000fe400078e00ff */
[----:B------:R-:W-:-:S04]  /*4870*/  IMAD.MOV.U32 R25, RZ, RZ, R23 ;  /* 0x000000ffff197224 */ /* 0x000fc800078e0017 */
[----:B------:R-:W0:Y:S02]  /*4880*/  F2I.FTZ.TRUNC.NTZ R3, R3 ;  /* 0x0000000300037305 */ /* 0x000e24000021f100 */
[----:B0-----:R0:W-:Y:S01]  /*4890*/  STG.E.U8 desc[UR36][R8.64], R3 ;  /* 0x0000000308007986 */ /* 0x0011e2000c101124 */
[----:B------:R-:W-:Y:S05]  /*48a0*/  BRA `(.L_x_425) ;  /* 0x0000000c00d47947 */ /* 0x000fea0003800000 */
.L_x_429:
[----:B------:R-:W-:Y:S02]  /*48b0*/  IMAD.U32 R5, R3, 0x10000, RZ ;  /* 0x0001000003057824 */ /* 0x000fe400078e00ff */
[----:B------:R-:W-:-:S04]  /*48c0*/  IMAD.MOV.U32 R25, RZ, RZ, R23 ;  /* 0x000000ffff197224 */ /* 0x000fc800078e0017 */
[----:B------:R-:W0:Y:S02]  /*48d0*/  F2I.S64.TRUNC R4, R5 ;  /* 0x0000000500047311 */ /* 0x000e24000020d900 */
[----:B0-----:R0:W-:Y:S01]  /*48e0*/  STG.E.U8 desc[UR36][R8.64], R4 ;  /* 0x0000000408007986 */ /* 0x0011e2000c101124 */
[----:B------:R-:W-:Y:S05]  /*48f0*/  BRA `(.L_x_425) ;  /* 0x0000000c00c07947 */ /* 0x000fea0003800000 */
.L_x_428:
[----:B------:R-:W-:-:S13]  /*4900*/  ISETP.NE.AND P0, PT, R0, 0x2, PT ;  /* 0x000000020000780c */ /* 0x000fda0003f05270 */
[----:B------:R-:W-:Y:S05]  /*4910*/  @!P0 BRA `(.L_x_431) ;  /* 0x0000000000388947 */ /* 0x000fea0003800000 */
[----:B------:R-:W-:-:S13]  /*4920*/  ISETP.NE.AND P0, PT, R0, 0x3, PT ;  /* 0x000000030000780c */ /* 0x000fda0003f05270 */
[----:B------:R-:W-:Y:S05]  /*4930*/  @!P0 BRA `(.L_x_432) ;  /* 0x00000000001c8947 */ /* 0x000fea0003800000 */
[----:B------:R-:W-:-:S13]  /*4940*/  ISETP.NE.AND P0, PT, R0, 0x4, PT ;  /* 0x000000040000780c */ /* 0x000fda0003f05270 */
[----:B------:R-:W-:Y:S05]  /*4950*/  @P0 BRA `(.L_x_430) ;  /* 0x0000000800f80947 */ /* 0x000fea0003800000 */
[----:B------:R-:W-:Y:S02]  /*4960*/  IMAD.U32 R4, R3, 0x10000, RZ ;  /* 0x0001000003047824 */ /* 0x000fe400078e00ff */
[----:B------:R-:W-:-:S04]  /*4970*/  IMAD.MOV.U32 R25, RZ, RZ, R23 ;  /* 0x000000ffff197224 */ /* 0x000fc800078e0017 */
[----:B------:R-:W0:Y:S02]  /*4980*/  F2I.S64.TRUNC R4, R4 ;  /* 0x0000000400047311 */ /* 0x000e24000020d900 */
[----:B0-----:R0:W-:Y:S01]  /*4990*/  STG.E.64 desc[UR36][R8.64], R4 ;  /* 0x0000000408007986 */ /* 0x0011e2000c101b24 */
[----:B------:R-:W-:Y:S05]  /*49a0*/  BRA `(.L_x_425) ;  /* 0x0000000c00947947 */ /* 0x000fea0003800000 */
.L_x_432:
[----:B------:R-:W-:Y:S02]  /*49b0*/  IMAD.U32 R3, R3, 0x10000, RZ ;  /* 0x0001000003037824 */ /* 0x000fe400078e00ff */
[----:B------:R-:W-:-:S04]  /*49c0*/  IMAD.MOV.U32 R25, RZ, RZ, R23 ;  /* 0x000000ffff197224 */ /* 0x000fc800078e0017 */
[----:B------:R-:W0:Y:S02]  /*49d0*/  F2I.FTZ.TRUNC.NTZ R3, R3 ;  /* 0x0000000300037305 */ /* 0x000e24000021f100 */
[----:B0-----:R0:W-:Y:S01]  /*49e0*/  STG.E desc[UR36][R8.64], R3 ;  /* 0x0000000308007986 */ /* 0x0011e2000c101924 */
[----:B------:R-:W-:Y:S05]  /*49f0*/  BRA `(.L_x_425) ;  /* 0x0000000c00807947 */ /* 0x000fea0003800000 */
.L_x_431:
[----:B------:R-:W-:Y:S02]  /*4a00*/  IMAD.U32 R3, R3, 0x10000, RZ ;  /* 0x0001000003037824 */ /* 0x000fe400078e00ff */
[----:B------:R-:W-:-:S04]  /*4a10*/  IMAD.MOV.U32 R25, RZ, RZ, R23 ;  /* 0x000000ffff197224 */ /* 0x000fc800078e0017 */
[----:B------:R-:W0:Y:S02]  /*4a20*/  F2I.FTZ.TRUNC.NTZ R3, R3 ;  /* 0x0000000300037305 */ /* 0x000e24000021f100 */
[----:B0-----:R0:W-:Y:S01]  /*4a30*/  STG.E.U16 desc[UR36][R8.64], R3 ;  /* 0x0000000308007986 */ /* 0x0011e2000c101524 */
[----:B------:R-:W-:Y:S05]  /*4a40*/  BRA `(.L_x_425) ;  /* 0x0000000c006c7947 */ /* 0x000fea0003800000 */
.L_x_427:
[----:B------:R-:W-:-:S13]  /*4a50*/  ISETP.GT.AND P0, PT, R0, 0x6, PT ;  /* 0x000000060000780c */ /* 0x000fda0003f04270 */
[----:B------:R-:W-:Y:S05]  /*4a60*/  @P0 BRA `(.L_x_433) ;  /* 0x0000000000340947 */ /* 0x000fea0003800000 */
[----:B------:R-:W-:-:S13]  /*4a70*/  ISETP.NE.AND P0, PT, R0, 0x5, PT ;  /* 0x000000050000780c */ /* 0x000fda0003f05270 */
[----:B------:R-:W-:Y:S05]  /*4a80*/  @!P0 BRA `(.L_x_434) ;  /* 0x0000000000188947 */ /* 0x000fea0003800000 */
[----:B------:R-:W-:-:S13]  /*4a90*/  ISETP.NE.AND P0, PT, R0, 0x6, PT ;  /* 0x000000060000780c */ /* 0x000fda0003f05270 */
[----:B------:R-:W-:Y:S05]  /*4aa0*/  @P0 BRA `(.L_x_430) ;  /* 0x0000000800a40947 */ /* 0x000fea0003800000 */
[----:B------:R-:W-:Y:S02]  /*4ab0*/  IMAD.U32 R3, R3, 0x10000, RZ ;  /* 0x0001000003037824 */ /* 0x000fe400078e00ff */
[----:B------:R-:W-:-:S03]  /*4ac0*/  IMAD.MOV.U32 R25, RZ, RZ, R23 ;  /* 0x000000ffff197224 */ /* 0x000fc600078e0017 */
[----:B------:R0:W-:Y:S01]  /*4ad0*/  STG.E desc[UR36][R8.64], R3 ;  /* 0x0000000308007986 */ /* 0x0001e2000c101924 */
[----:B------:R-:W-:Y:S05]  /*4ae0*/  BRA `(.L_x_425) ;  /* 0x0000000c00447947 */ /* 0x000fea0003800000 */
.L_x_434:
[----:B------:R-:W-:Y:S02]  /*4af0*/  IMAD.U32 R0, R3, 0x10000, RZ ;  /* 0x0001000003007824 */ /* 0x000fe400078e00ff */
[----:B------:R-:W-:-:S03]  /*4b00*/  IMAD.MOV.U32 R25, RZ, RZ, R23 ;  /* 0x000000ffff197224 */ /* 0x000fc600078e0017 */
[----:B------:R-:W-:-:S05]  /*4b10*/  F2FP.F16.F32.PACK_AB R0, RZ, R0 ;  /* 0x00000000ff00723e */ /* 0x000fca00000000ff */
[----:B------:R0:W-:Y:S01]  /*4b20*/  STG.E.U16 desc[UR36][R8.64], R0 ;  /* 0x0000000008007986 */ /* 0x0001e2000c101524 */
[----:B------:R-:W-:Y:S05]  /*4b30*/  BRA `(.L_x_425) ;  /* 0x0000000c00307947 */ /* 0x000fea0003800000 */
.L_x_433:
[----:B------:R-:W-:-:S13]  /*4b40*/  ISETP.NE.AND P0, PT, R0, 0x7, PT ;  /* 0x000000070000780c */ /* 0x000fda0003f05270 */
[----:B------:R-:W-:Y:S05]  /*4b50*/  @!P0 BRA `(.L_x_435) ;  /* 0x00000000003c8947 */ /* 0x000fea0003800000 */
[----:B------:R-:W-:-:S13]  /*4b60*/  ISETP.NE.AND P0, PT, R0, 0x8, PT ;  /* 0x000000080000780c */ /* 0x000fda0003f05270 */
[----:B------:R-:W-:Y:S05]  /*4b70*/  @!P0 BRA `(.L_x_436) ;  /* 0x00000000001c8947 */ /* 0x000fea0003800000 */
[----:B------:R-:W-:-:S13]  /*4b80*/  ISETP.NE.AND P0, PT, R0, 0x9, PT ;  /* 0x000000090000780c */ /* 0x000fda0003f05270 */
[----:B------:R-:W-:Y:S05]  /*4b90*/  @P0 BRA `(.L_x_430) ;  /* 0x0000000800680947 */ /* 0x000fea0003800000 */
[----:B------:R-:W-:Y:S02]  /*4ba0*/  IMAD.U32 R4, R3, 0x10000, RZ ;  /* 0x0001000003047824 */ /* 0x000fe400078e00ff */
[----:B------:R-:W-:Y:S02]  /*4bb0*/  IMAD.MOV.U32 R5, RZ, RZ, RZ ;  /* 0x000000ffff057224 */ /* 0x000fe400078e00ff */
[----:B------:R-:W-:-:S03]  /*4bc0*/  IMAD.MOV.U32 R25, RZ, RZ, R23 ;  /* 0x000000ffff197224 */ /* 0x000fc600078e0017 */
[----:B------:R0:W-:Y:S01]  /*4bd0*/  STG.E.64 desc[UR36][R8.64], R4 ;  /* 0x0000000408007986 */ /* 0x0001e2000c101b24 */
[----:B------:R-:W-:Y:S05]  /*4be0*/  BRA `(.L_x_425) ;  /* 0x0000000c00047947 */ /* 0x000fea0003800000 */
.L_x_436:
[----:B------:R-:W-:Y:S02]  /*4bf0*/  IMAD.U32 R3, R3, 0x10000, RZ ;  /* 0x0001000003037824 */ /* 0x000fe400078e00ff */
[----:B------:R-:W-:-:S03]  /*4c00*/  IMAD.MOV.U32 R25, RZ, RZ, R23 ;  /* 0x000000ffff197224 */ /* 0x000fc600078e0017 */
[----:B------:R-:W-:-:S04]  /*4c10*/  F2FP.F16.F32.PACK_AB R3, RZ, R3 ;  /* 0x00000003ff03723e */ /* 0x000fc800000000ff */
[----:B------:R-:W-:-:S05]  /*4c20*/  PRMT R3, R3, 0x5410, RZ ;  /* 0x0000541003037816 */ /* 0x000fca00000000ff */
[----:B------:R0:W-:Y:S01]  /*4c30*/  STG.E desc[UR36][R8.64], R3 ;  /* 0x0000000308007986 */ /* 0x0001e2000c101924 */
[----:B------:R-:W-:Y:S05]  /*4c40*/  BRA `(.L_x_425) ;  /* 0x0000000800ec7947 */ /* 0x000fea0003800000 */
.L_x_435:
[----:B------:R-:W-:Y:S02]  /*4c50*/  IMAD.U32 R4, R3, 0x10000, RZ ;  /* 0x0001000003047824 */ /* 0x000fe400078e00ff */
[----:B------:R-:W-:Y:S02]  /*4c60*/  IMAD.MOV.U32 R25, RZ, RZ, R23 ;  /* 0x000000ffff197224 */ /* 0x000fe400078e0017 */
[----:B------:R-:W-:-:S06]  /*4c70*/  FMUL.FTZ R4, R4, 1 ;  /* 0x3f80000004047820 */ /* 0x000fcc0000410000 */
[----:B------:R-:W0:Y:S02]  /*4c80*/  F2F.F64.F32 R4, R4 ;  /* 0x0000000400047310 */ /* 0x000e240000201800 */
[----:B0-----:R0:W-:Y:S01]  /*4c90*/  STG.E.64 desc[UR36][R8.64], R4 ;  /* 0x0000000408007986 */ /* 0x0011e2000c101b24 */
[----:B------:R-:W-:Y:S05]  /*4ca0*/  BRA `(.L_x_425) ;  /* 0x0000000800d47947 */ /* 0x000fea0003800000 */
.L_x_426:
[----:B------:R-:W-:-:S13]  /*4cb0*/  ISETP.GT.AND P0, PT, R0, 0x18, PT ;  /* 0x000000180000780c */ /* 0x000fda0003f04270 */
[----:B------:R-:W-:Y:S05]  /*4cc0*/  @P0 BRA `(.L_x_437) ;  /* 0x0000000400080947 */ /* 0x000fea0003800000 */
        /* <DEDUP_REMOVED lines=8> */
[----:B------:R-:W-:-:S04]  /*4d50*/  FSETP.NEU.FTZ.AND P0, PT, R3, RZ, PT ;  /* 0x000000ff0300720b */ /* 0x000fc80003f1d000 */
[----:B------:R-:W-:-:S05]  /*4d60*/  SEL R3, RZ, 0x1, !P0 ;  /* 0x00000001ff037807 */ /* 0x000fca0004000000 */
[----:B------:R0:W-:Y:S01]  /*4d70*/  STG.E.U8 desc[UR36][R8.64], R3 ;  /* 0x0000000308007986 */ /* 0x0001e2000c101124 */
[----:B------:R-:W-:Y:S05]  /*4d80*/  BRA `(.L_x_425) ;  /* 0x00000008009c7947 */ /* 0x000fea0003800000 */
.L_x_439:
[----:B------:R-:W-:Y:S01]  /*4d90*/  IMAD.U32 R3, R3, 0x10000, RZ ;  /* 0x0001000003037824 */ /* 0x000fe200078e00ff */
[----:B------:R-:W-:Y:S01]  /*4da0*/  CS2R R6, SRZ ;  /* 0x0000000000067805 */ /* 0x000fe2000001ff00 */
[----:B------:R-:W-:Y:S02]  /*4db0*/  IMAD.MOV.U32 R25, RZ, RZ, R23 ;  /* 0x000000ffff197224 */ /* 0x000fe400078e0017 */
[----:B------:R-:W-:-:S04]  /*4dc0*/  FMUL.FTZ R3, R3, 1 ;  /* 0x3f80000003037820 */ /* 0x000fc80000410000 */
[----:B------:R-:W0:Y:S02]  /*4dd0*/  F2F.F64.F32 R4, R3 ;  /* 0x0000000300047310 */ /* 0x000e240000201800 */
[----:B0-----:R0:W-:Y:S01]  /*4de0*/  STG.E.128 desc[UR36][R8.64], R4 ;  /* 0x0000000408007986 */ /* 0x0011e2000c101d24 */
[----:B------:R-:W-:Y:S05]  /*4df0*/  BRA `(.L_x_425) ;  /* 0x0000000800807947 */ /* 0x000fea0003800000 */
.L_x_438:
[----:B------:R-:W-:-:S13]  /*4e00*/  ISETP.NE.AND P0, PT, R0, 0xf, PT ;  /* 0x0000000f0000780c */ /* 0x000fda0003f05270 */
[----:B------:R-:W-:Y:S05]  /*4e10*/  @!P0 BRA `(.L_x_440) ;  /* 0x0000000000a88947 */ /* 0x000fea0003800000 */
[----:B------:R-:W-:-:S13]  /*4e20*/  ISETP.NE.AND P0, PT, R0, 0x17, PT ;  /* 0x000000170000780c */ /* 0x000fda0003f05270 */
[----:B------:R-:W-:Y:S05]  /*4e30*/  @!P0 BRA `(.L_x_441) ;  /* 0x0000000000508947 */ /* 0x000fea0003800000 */
[----:B------:R-:W-:-:S13]  /*4e40*/  ISETP.NE.AND P0, PT, R0, 0x18, PT ;  /* 0x000000180000780c */ /* 0x000fda0003f05270 */
[----:B------:R-:W-:Y:S05]  /*4e50*/  @P0 BRA `(.L_x_430) ;  /* 0x0000000400b80947 */ /* 0x000fea0003800000 */
[----:B------:R-:W-:Y:S01]  /*4e60*/  IMAD.U32 R6, R3, 0x10000, RZ ;  /* 0x0001000003067824 */ /* 0x000fe200078e00ff */
[----:B------:R-:W-:Y:S01]  /*4e70*/  BSSY.RECONVERGENT B0, `(.L_x_442) ;  /* 0x000000c000007945 */ /* 0x000fe20003800200 */
[----:B------:R-:W-:-:S03]  /*4e80*/  IMAD.MOV.U32 R0, RZ, RZ, 0x7f ;  /* 0x0000007fff007424 */ /* 0x000fc600078e00ff */
        /* <DEDUP_REMOVED lines=10> */
.L_x_443:
[----:B------:R-:W-:Y:S05]  /*4f30*/  BSYNC.RECONVERGENT B0 ;  /* 0x0000000000007941 */ /* 0x000fea0003800200 */
.L_x_442:
[----:B------:R-:W-:Y:S01]  /*4f40*/  LOP3.LUT R5, R0, 0x80, R5, 0xf8, !PT ;  /* 0x0000008000057812 */ /* 0x000fe200078ef805 */
[----:B------:R-:W-:-:S04]  /*4f50*/  IMAD.MOV.U32 R25, RZ, RZ, R23 ;  /* 0x000000ffff197224 */ /* 0x000fc800078e0017 */
[----:B------:R0:W-:Y:S01]  /*4f60*/  STG.E.U8 desc[UR36][R8.64], R5 ;  /* 0x0000000508007986 */ /* 0x0001e2000c101124 */
[----:B------:R-:W-:Y:S05]  /*4f70*/  BRA `(.L_x_425) ;  /* 0x0000000800207947 */ /* 0x000fea0003800000 */
.L_x_441:
[----:B------:R-:W-:Y:S01]  /*4f80*/  IMAD.U32 R6, R3, 0x10000, RZ ;  /* 0x0001000003067824 */ /* 0x000fe200078e00ff */
[----:B------:R-:W-:Y:S04]  /*4f90*/  BSSY.RECONVERGENT B0, `(.L_x_444) ;  /* 0x000000e000007945 */ /* 0x000fe80003800200 */
[----:B------:R-:W-:Y:S02]  /*4fa0*/  LOP3.LUT R4, R6, 0x7fffffff, RZ, 0xc0, !PT ;  /* 0x7fffffff06047812 */ /* 0x000fe400078ec0ff */
[----:B------:R-:W-:Y:S02]  /*4fb0*/  SHF.R.U32.HI R5, RZ, 0x18, R6 ;  /* 0x00000018ff057819 */ /* 0x000fe40000011606 */
[----:B------:R-:W-:-:S13]  /*4fc0*/  ISETP.GE.U32.AND P1, PT, R4, 0x47800000, PT ;  /* 0x478000000400780c */ /* 0x000fda0003f26070 */
[----:B------:R-:W-:Y:S01]  /*4fd0*/  @P1 IMAD.MOV.U32 R0, RZ, RZ, 0x7f ;  /* 0x0000007fff001424 */ /* 0x000fe200078e00ff */
        /* <DEDUP_REMOVED lines=9> */
.L_x_445:
[----:B------:R-:W-:Y:S05]  /*5070*/  BSYNC.RECONVERGENT B0 ;  /* 0x0000000000007941 */ /* 0x000fea0003800200 */
.L_x_444:
[----:B------:R-:W-:Y:S01]  /*5080*/  LOP3.LUT R5, R0, 0x80, R5, 0xf8, !PT ;  /* 0x0000008000057812 */ /* 0x000fe200078ef805 */
[----:B------:R-:W-:-:S04]  /*5090*/  IMAD.MOV.U32 R25, RZ, RZ, R23 ;  /* 0x000000ffff197224 */ /* 0x000fc800078e0017 */
[----:B------:R2:W-:Y:S01]  /*50a0*/  STG.E.U8 desc[UR36][R8.64], R5 ;  /* 0x0000000508007986 */ /* 0x0005e2000c101124 */
[----:B------:R-:W-:Y:S05]  /*50b0*/  BRA `(.L_x_425) ;  /* 0x0000000400d07947 */ /* 0x000fea0003800000 */
.L_x_440:
[----:B------:R0:W-:Y:S01]  /*50c0*/  STG.E.U16 desc[UR36][R8.64], R3 ;  /* 0x0000000308007986 */ /* 0x0001e2000c101524 */
[----:B------:R-:W-:Y:S01]  /*50d0*/  IMAD.MOV.U32 R25, RZ, RZ, R23 ;  /* 0x000000ffff197224 */ /* 0x000fe200078e0017 */
[----:B------:R-:W-:Y:S06]  /*50e0*/  BRA `(.L_x_425) ;  /* 0x0000000400c47947 */ /* 0x000fec0003800000 */
.L_x_437:
[----:B------:R-:W-:-:S13]  /*50f0*/  ISETP.GT.AND P0, PT, R0, 0x1b, PT ;  /* 0x0000001b0000780c */ /* 0x000fda0003f04270 */
[----:B------:R-:W-:Y:S05]  /*5100*/  @P0 BRA `(.L_x_446) ;  /* 0x0000000000f40947 */ /* 0x000fea0003800000 */
        /* <DEDUP_REMOVED lines=8> */
[----:B------:R-:W0:Y:S02]  /*5190*/  F2I.FTZ.U32.TRUNC.NTZ R3, R3 ;  /* 0x0000000300037305 */ /* 0x000e24000021f000 */
[----:B0-----:R0:W-:Y:S01]  /*51a0*/  STG.E.U16 desc[UR36][R8.64], R3 ;  /* 0x0000000308007986 */ /* 0x0011e2000c101524 */
[----:B------:R-:W-:Y:S05]  /*51b0*/  BRA `(.L_x_425) ;  /* 0x0000000400907947 */ /* 0x000fea0003800000 */
.L_x_448:
[----:B------:R-:W-:Y:S01]  /*51c0*/  IMAD.U32 R3, R3, 0x10000, RZ ;  /* 0x0001000003037824 */ /* 0x000fe200078e00ff */
[----:B------:R-:W-:Y:S01]  /*51d0*/  BSSY.RECONVERGENT B0, `(.L_x_449) ;  /* 0x0000014000007945 */ /* 0x000fe20003800200 */
[----:B------:R-:W-:-:S03]  /*51e0*/  IMAD.MOV.U32 R4, RZ, RZ, 0x80 ;  /* 0x00000080ff047424 */ /* 0x000fc600078e00ff */
[----:B------:R-:W-:-:S04]  /*51f0*/  LOP3.LUT R0, R3, 0x7fffffff, RZ, 0xc0, !PT ;  /* 0x7fffffff03007812 */ /* 0x000fc800078ec0ff */
[----:B------:R-:W-:-:S13]  /*5200*/  ISETP.GT.U32.AND P0, PT, R0, 0x437fffff, PT ;  /* 0x437fffff0000780c */ /* 0x000fda0003f04070 */
[----:B------:R-:W-:Y:S05]  /*5210*/  @P0 BRA `(.L_x_450) ;  /* 0x00000000003c0947 */ /* 0x000fea0003800000 */
[----:B------:R-:W-:-:S13]  /*5220*/  ISETP.GT.U32.AND P0, PT, R0, 0x3bffffff, PT ;  /* 0x3bffffff0000780c */ /* 0x000fda0003f04070 */
[----:B------:R-:W-:Y:S05]  /*5230*/  @P0 BRA `(.L_x_451) ;  /* 0x0000000000140947 */ /* 0x000fea0003800000 */
[----:B------:R-:W-:Y:S01]  /*5240*/  FADD.FTZ R0, R0, 8192 ;  /* 0x4600000000007421 */ /* 0x000fe20000010000 */
[----:B------:R-:W-:-:S04]  /*5250*/  PRMT R4, RZ, 0x7610, R4 ;  /* 0x00007610ff047816 */ /* 0x000fc80000000004 */
[----:B------:R-:W-:-:S13]  /*5260*/  LOP3.LUT P0, R0, R0, 0xff, RZ, 0xc0, !PT ;  /* 0x000000ff00007812 */ /* 0x000fda000780c0ff */
[----:B------:R-:W-:Y:S05]  /*5270*/  @!P0 BRA `(.L_x_450) ;  /* 0x0000000000248947 */ /* 0x000fea0003800000 */
[----:B------:R-:W-:Y:S05]  /*5280*/  BRA `(.L_x_452) ;  /* 0x0000000000147947 */ /* 0x000fea0003800000 */
.L_x_451:
[----:B------:R-:W-:-:S04]  /*5290*/  SHF.R.U32.HI R0, RZ, 0x14, R3 ;  /* 0x00000014ff007819 */ /* 0x000fc80000011603 */
[----:B------:R-:W-:-:S04]  /*52a0*/  LOP3.LUT R0, R0, 0x1, RZ, 0xc0, !PT ;  /* 0x0000000100007812 */ /* 0x000fc800078ec0ff */
[----:B------:R-:W-:-:S04]  /*52b0*/  IADD3 R0, PT, PT, R3, 0x487ffff, R0 ;  /* 0x0487ffff03007810 */ /* 0x000fc80007ffe000 */
[----:B------:R-:W-:-:S04]  /*52c0*/  SHF.R.U32.HI R0, RZ, 0x14, R0 ;  /* 0x00000014ff007819 */ /* 0x000fc80000011600 */
[----:B------:R-:W-:-:S07]  /*52d0*/  LOP3.LUT R0, R0, 0xff, RZ, 0xc0, !PT ;  /* 0x000000ff00007812 */ /* 0x000fce00078ec0ff */
.L_x_452:
[----:B------:R-:W-:-:S04]  /*52e0*/  SHF.R.U32.HI R3, RZ, 0x18, R3 ;  /* 0x00000018ff037819 */ /* 0x000fc80000011603 */
[----:B------:R-:W-:-:S04]  /*52f0*/  LOP3.LUT R0, R0, 0x80, R3, 0xf8, !PT ;  /* 0x0000008000007812 */ /* 0x000fc800078ef803 */
[----:B------:R-:W-:-:S07]  /*5300*/  PRMT R4, R0, 0x7610, R4 ;  /* 0x0000761000047816 */ /* 0x000fce0000000004 */
.L_x_450:
[----:B------:R-:W-:Y:S05]  /*5310*/  BSYNC.RECONVERGENT B0 ;  /* 0x0000000000007941 */ /* 0x000fea0003800200 */
.L_x_449:
[----:B------:R0:W-:Y:S01]  /*5320*/  STG.E.U8 desc[UR36][R8.64], R4 ;  /* 0x0000000408007986 */ /* 0x0001e2000c101124 */
[----:B------:R-:W-:Y:S01]  /*5330*/  IMAD.MOV.U32 R25, RZ, RZ, R23 ;  /* 0x000000ffff197224 */ /* 0x000fe200078e0017 */
[----:B------:R-:W-:Y:S06]  /*5340*/  BRA `(.L_x_425) ;  /* 0x00000004002c7947 */ /* 0x000fec0003800000 */
.L_x_447:
        /* <DEDUP_REMOVED lines=13> */
.L_x_455:
[----:B------:R-:W-:-:S04]  /*5420*/  SHF.R.U32.HI R0, RZ, 0x15, R3 ;  /* 0x00000015ff007819 */ /* 0x000fc80000011603 */
[----:B------:R-:W-:-:S04]  /*5430*/  LOP3.LUT R0, R0, 0x1, RZ, 0xc0, !PT ;  /* 0x0000000100007812 */ /* 0x000fc800078ec0ff */
[----:B------:R-:W-:-:S04]  /*5440*/  IADD3 R0, PT, PT, R3, 0x88fffff, R0 ;  /* 0x088fffff03007810 */ /* 0x000fc80007ffe000 */
[----:B------:R-:W-:-:S04]  /*5450*/  SHF.R.U32.HI R0, RZ, 0x15, R0 ;  /* 0x00000015ff007819 */ /* 0x000fc80000011600 */
[----:B------:R-:W-:-:S07]  /*5460*/  LOP3.LUT R0, R0, 0xff, RZ, 0xc0, !PT ;  /* 0x000000ff00007812 */ /* 0x000fce00078ec0ff */
.L_x_456:
[----:B------:R-:W-:-:S04]  /*5470*/  SHF.R.U32.HI R3, RZ, 0x18, R3 ;  /* 0x00000018ff037819 */ /* 0x000fc80000011603 */
[----:B------:R-:W-:-:S04]  /*5480*/  LOP3.LUT R0, R0, 0x80, R3, 0xf8, !PT ;  /* 0x0000008000007812 */ /* 0x000fc800078ef803 */
[----:B------:R-:W-:-:S07]  /*5490*/  PRMT R4, R0, 0x7610, R4 ;  /* 0x0000761000047816 */ /* 0x000fce0000000004 */
.L_x_454:
[----:B------:R-:W-:Y:S05]  /*54a0*/  BSYNC.RECONVERGENT B0 ;  /* 0x0000000000007941 */ /* 0x000fea0003800200 */
.L_x_453:
[----:B------:R0:W-:Y:S01]  /*54b0*/  STG.E.U8 desc[UR36][R8.64], R4 ;  /* 0x0000000408007986 */ /* 0x0001e2000c101124 */
[----:B------:R-:W-:Y:S01]  /*54c0*/  IMAD.MOV.U32 R25, RZ, RZ, R23 ;  /* 0x000000ffff197224 */ /* 0x000fe200078e0017 */
[----:B------:R-:W-:Y:S06]  /*54d0*/  BRA `(.L_x_425) ;  /* 0x0000000000c87947 */ /* 0x000fec0003800000 */
.L_x_446:
[----:B------:R-:W-:-:S13]  /*54e0*/  ISETP.NE.AND P0, PT, R0, 0x1c, PT ;  /* 0x0000001c0000780c */ /* 0x000fda0003f05270 */
[----:B------:R-:W-:Y:S05]  /*54f0*/  @!P0 BRA `(.L_x_457) ;  /* 0x0000000000b08947 */ /* 0x000fea0003800000 */
[----:B------:R-:W-:-:S13]  /*5500*/  ISETP.NE.AND P0, PT, R0, 0x1d, PT ;  /* 0x0000001d0000780c */ /* 0x000fda0003f05270 */
[----:B------:R-:W-:Y:S05]  /*5510*/  @!P0 BRA `(.L_x_458) ;  /* 0x0000000000948947 */ /* 0x000fea0003800000 */
[----:B------:R-:W-:-:S13]  /*5520*/  ISETP.NE.AND P0, PT, R0, 0x2c, PT ;  /* 0x0000002c0000780c */ /* 0x000fda0003f05270 */
[----:B------:R-:W-:Y:S05]  /*5530*/  @!P0 BRA `(.L_x_459) ;  /* 0x0000000000488947 */ /* 0x000fea0003800000 */
.L_x_430:
[----:B------:R-:W-:Y:S01]  /*5540*/  MOV R14, 0x0 ;  /* 0x00000000000e7802 */ /* 0x000fe20000000f00 */
[----:B------:R-:W0:Y:S01]  /*5550*/  LDCU.64 UR6, c[0x4][0x158] ;  /* 0x01002b00ff0677ac */ /* 0x000e220008000a00 */
[----:B------:R-:W-:Y:S02]  /*5560*/  IMAD.MOV.U32 R8, RZ, RZ, 0x65 ;  /* 0x00000065ff087424 */ /* 0x000fe400078e00ff */
[----:B------:R-:W-:Y:S01]  /*5570*/  IMAD.MOV.U32 R12, RZ, RZ, 0x1 ;  /* 0x00000001ff0c7424 */ /* 0x000fe200078e00ff */
[----:B------:R-:W1:Y:S01]  /*5580*/  LDCU.64 UR8, c[0x4][0x160] ;  /* 0x01002c00ff0877ac */ /* 0x000e620008000a00 */
[----:B------:R-:W2:Y:S01]  /*5590*/  LDC.64 R14, c[0x4][R14] ;  /* 0x010000000e0e7b82 */ /* 0x000ea20000000a00 */
[----:B------:R-:W-:Y:S01]  /*55a0*/  IMAD.MOV.U32 R13, RZ, RZ, RZ ;  /* 0x000000ffff0d7224 */ /* 0x000fe200078e00ff */
[----:B------:R-:W5:Y:S01]  /*55b0*/  LDCU.64 UR4, c[0x4][0x70] ;  /* 0x01000e00ff0477ac */ /* 0x000f620008000a00 */
[----:B0-----:R-:W-:Y:S02]  /*55c0*/  IMAD.U32 R4, RZ, RZ, UR6 ;  /* 0x00000006ff047e24 */ /* 0x001fe4000f8e00ff */
[----:B------:R-:W-:-:S02]  /*55d0*/  IMAD.U32 R5, RZ, RZ, UR7 ;  /* 0x00000007ff057e24 */ /* 0x000fc4000f8e00ff */
[----:B-1----:R-:W-:Y:S02]  /*55e0*/  IMAD.U32 R6, RZ, RZ, UR8 ;  /* 0x00000008ff067e24 */ /* 0x002fe4000f8e00ff */
[----:B------:R-:W-:Y:S02]  /*55f0*/  IMAD.U32 R7, RZ, RZ, UR9 ;  /* 0x00000009ff077e24 */ /* 0x000fe4000f8e00ff */
[----:B-----5:R-:W-:Y:S02]  /*5600*/  IMAD.U32 R10, RZ, RZ, UR4 ;  /* 0x00000004ff0a7e24 */ /* 0x020fe4000f8e00ff */
[----:B------:R-:W-:-:S07]  /*5610*/  IMAD.U32 R11, RZ, RZ, UR5 ;  /* 0x00000005ff0b7e24 */ /* 0x000fce000f8e00ff */
[----:B------:R-:W-:-:S07]  /*5620*/  LEPC R20, `(.L_x_460) ;  /* 0x000000001014794e */ /* 0x000fce0000000000 */
[----:B--234-:R-:W-:Y:S05]  /*5630*/  CALL.ABS.NOINC R14 ;  /* 0x000000000e007343 */ /* 0x01cfea0003c00000 */
.L_x_460:
[----:B------:R-:W-:Y:S01]  /*5640*/  IMAD.MOV.U32 R25, RZ, RZ, R23 ;  /* 0x000000ffff197224 */ /* 0x000fe200078e0017 */
[----:B------:R-:W-:Y:S06]  /*5650*/  BRA `(.L_x_425) ;  /* 0x0000000000687947 */ /* 0x000fec0003800000 */
.L_x_459:
[----:B------:R-:W-:Y:S02]  /*5660*/  IMAD.U32 R4, R3, 0x10000, RZ ;  /* 0x0001000003047824 */ /* 0x000fe400078e00ff */
[----:B------:R-:W-:-:S03]  /*5670*/  IMAD.MOV.U32 R25, RZ, RZ, R23 ;  /* 0x000000ffff197224 */ /* 0x000fc600078e0017 */
[----:B------:R-:W-:-:S04]  /*5680*/  SHF.R.U32.HI R5, RZ, 0x17, R4 ;  /* 0x00000017ff057819 */ /* 0x000fc80000011604 */
[----:B------:R-:W-:-:S04]  /*5690*/  LOP3.LUT R3, R5, 0xff, RZ, 0xc0, !PT ;  /* 0x000000ff05037812 */ /* 0x000fc800078ec0ff */
[----:B------:R-:W-:-:S13]  /*56a0*/  ISETP.NE.AND P2, PT, R3, 0xff, PT ;  /* 0x000000ff0300780c */ /* 0x000fda0003f45270 */
[--C-:B------:R-:W-:Y:S02]  /*56b0*/  @P2 SHF.R.U32.HI R0, RZ, 0x16, R4.reuse ;  /* 0x00000016ff002819 */ /* 0x100fe40000011604 */
[----:B------:R-:W-:Y:S01]  /*56c0*/  @P2 LOP3.LUT P0, RZ, R3, 0x3fffff, R4, 0xf8, !PT ;  /* 0x003fffff03ff2812 */ /* 0x000fe2000780f804 */
[----:B------:R-:W-:Y:S01]  /*56d0*/  IMAD.MOV.U32 R3, RZ, RZ, 0xff ;  /* 0x000000ffff037424 */ /* 0x000fe200078e00ff */
[----:B------:R-:W-:-:S04]  /*56e0*/  @P2 LOP3.LUT R0, R0, 0x1, RZ, 0xc0, !PT ;  /* 0x0000000100002812 */ /* 0x000fc800078ec0ff */
[----:B------:R-:W-:Y:S01]  /*56f0*/  @P2 ISETP.EQ.U32.AND P1, PT, R0, 0x1, P0 ;  /* 0x000000010000280c */ /* 0x000fe20000722070 */
[----:B------:R-:W-:Y:S01]  /*5700*/  @P2 VIADD R0, R5, 0x1 ;  /* 0x0000000105002836 */ /* 0x000fe20000000000 */
[----:B------:R-:W-:Y:S02]  /*5710*/  PLOP3.LUT P0, PT, PT, PT, PT, 0x80, 0x8 ;  /* 0x000000000008781c */ /* 0x000fe40003f0f070 */
[----:B------:R-:W-:-:S13]  /*5720*/  @P2 PLOP3.LUT P0, PT, P1, PT, PT, 0x80, 0x8 ;  /* 0x000000000008281c */ /* 0x000fda0000f0f070 */
[----:B------:R-:W-:-:S04]  /*5730*/  @!P0 IMAD.MOV R0, RZ, RZ, R5 ;  /* 0x000000ffff008224 */ /* 0x000fc800078e0205 */
[----:B------:R-:W-:-:S05]  /*5740*/  @P2 IMAD.MOV.U32 R3, RZ, RZ, R0 ;  /* 0x000000ffff032224 */ /* 0x000fca00078e0000 */
[----:B------:R0:W-:Y:S01]  /*5750*/  STG.E.U8 desc[UR36][R8.64], R3 ;  /* 0x0000000308007986 */ /* 0x0001e2000c101124 */
[----:B------:R-:W-:Y:S05]  /*5760*/  BRA `(.L_x_425) ;  /* 0x0000000000247947 */ /* 0x000fea0003800000 */
.L_x_458:
[----:B------:R-:W-:Y:S02]  /*5770*/  IMAD.U32 R4, R3, 0x10000, RZ ;  /* 0x0001000003047824 */ /* 0x000fe400078e00ff */
[----:B------:R-:W-:-:S04]  /*5780*/  IMAD.MOV.U32 R25, RZ, RZ, R23 ;  /* 0x000000ffff197224 */ /* 0x000fc800078e0017 */
[----:B------:R-:W0:Y:S02]  /*5790*/  F2I.U64.TRUNC R4, R4 ;  /* 0x0000000400047311 */ /* 0x000e24000020d800 */
[----:B0-----:R0:W-:Y:S01]  /*57a0*/  STG.E.64 desc[UR36][R8.64], R4 ;  /* 0x0000000408007986 */ /* 0x0011e2000c101b24 */
[----:B------:R-:W-:Y:S05]  /*57b0*/  BRA `(.L_x_425) ;  /* 0x0000000000107947 */ /* 0x000fea0003800000 */
.L_x_457:
[----:B------:R-:W-:Y:S02]  /*57c0*/  IMAD.U32 R3, R3, 0x10000, RZ ;  /* 0x0001000003037824 */ /* 0x000fe400078e00ff */
[----:B------:R-:W-:-:S04]  /*57d0*/  IMAD.MOV.U32 R25, RZ, RZ, R23 ;  /* 0x000000ffff197224 */ /* 0x000fc800078e0017 */
[----:B------:R-:W0:Y:S02]  /*57e0*/  F2I.FTZ.U32.TRUNC.NTZ R3, R3 ;  /* 0x0000000300037305 */ /* 0x000e24000021f000 */
[----:B0-----:R0:W-:Y:S02]  /*57f0*/  STG.E desc[UR36][R8.64], R3 ;  /* 0x0000000308007986 */ /* 0x0011e4000c101924 */
.L_x_425:
[----:B------:R-:W-:Y:S05]  /*5800*/  BSYNC.RECONVERGENT B6 ;  /* 0x0000000000067941 */ /* 0x000fea0003800200 */
.L_x_424:
[----:B------:R-:W-:Y:S01]  /*5810*/  ISETP.GE.AND P0, PT, R25, R16, PT ;  /* 0x000000101900720c */ /* 0x000fe20003f06270 */
[----:B------:R-:W-:-:S12]  /*5820*/  BSSY.RECONVERGENT B6, `(.L_x_461) ;  /* 0x00001f0000067945 */ /* 0x000fd80003800200 */
[----:B------:R-:W-:Y:S05]  /*5830*/  @P0 BRA `(.L_x_462) ;  /* 0x0000001c00b80947 */ /* 0x000fea0003800000 */
[----:B------:R-:W5:Y:S01]  /*5840*/  LDCU UR4, c[0x0][0x3a8] ;  /* 0x00007500ff0477ac */ /* 0x000f620008000800 */
[----:B0-2---:R-:W0:Y:S01]  /*5850*/  LDC.64 R8, c[0x0][0x388] ;  /* 0x0000e200ff087b82 */ /* 0x005e220000000a00 */
[----:B-1----:R-:W-:Y:S01]  /*5860*/  IMAD R0, R2, 0x200, R25 ;  /* 0x0000020002007824 */ /* 0x002fe200078e0219 */
[----:B------:R-:W-:-:S03]  /*5870*/  PRMT R4, R18, 0x9910, RZ ;  /* 0x0000991012047816 */ /* 0x000fc600000000ff */
[----:B-----5:R-:W-:Y:S02]  /*5880*/  IMAD R3, R0, UR4, RZ ;  /* 0x0000000400037c24 */ /* 0x020fe4000f8e02ff */
[----:B------:R-:W-:-:S05]  /*5890*/  IMAD.MOV.U32 R0, RZ, RZ, R4 ;  /* 0x000000ffff007224 */ /* 0x000fca00078e0004 */
[----:B------:R-:W-:Y:S02]  /*58a0*/  ISETP.GT.AND P1, PT, R0, 0x9, PT ;  /* 0x000000090000780c */ /* 0x000fe40003f24270 */
[----:B0-----:R-:W-:-:S05]  /*58b0*/  IADD3 R8, P0, PT, R3, R8, RZ ;  /* 0x0000000803087210 */ /* 0x001fca0007f1e0ff */
        /* <DEDUP_REMOVED lines=10> */
[----:B----4-:R-:W-:-:S04]  /*5960*/  IMAD.U32 R22, R22, 0x10000, RZ ;  /* 0x0001000016167824 */ /* 0x010fc800078e00ff */
[----:B------:R-:W0:Y:S02]  /*5970*/  F2I.FTZ.TRUNC.NTZ R3, R22 ;  /* 0x0000001600037305 */ /* 0x000e24000021f100 */
[----:B0-----:R0:W-:Y:S01]  /*5980*/  STG.E.U8 desc[UR36][R8.64], R3 ;  /* 0x0000000308007986 */ /* 0x0011e2000c101124 */
[----:B------:R-:W-:Y:S05]  /*5990*/  BRA `(.L_x_468) ;  /* 0x0000000c007c7947 */ /* 0x000fea0003800000 */
.L_x_466:
[----:B----4-:R-:W-:-:S06]  /*59a0*/  IMAD.U32 R5, R22, 0x10000, RZ ;  /* 0x0001000016057824 */ /* 0x010fcc00078e00ff */
[----:B------:R-:W0:Y:S02]  /*59b0*/  F2I.S64.TRUNC R4, R5 ;  /* 0x0000000500047311 */ /* 0x000e24000020d900 */
[----:B0-----:R0:W-:Y:S01]  /*59c0*/  STG.E.U8 desc[UR36][R8.64], R4 ;  /* 0x0000000408007986 */ /* 0x0011e2000c101124 */
[----:B------:R-:W-:Y:S05]  /*59d0*/  BRA `(.L_x_468) ;  /* 0x0000000c006c7947 */ /* 0x000fea0003800000 */
.L_x_465:
[----:B------:R-:W-:-:S13]  /*59e0*/  ISETP.NE.AND P0, PT, R0, 0x2, PT ;  /* 0x000000020000780c */ /* 0x000fda0003f05270 */
[----:B------:R-:W-:Y:S05]  /*59f0*/  @!P0 BRA `(.L_x_469) ;  /* 0x0000000000308947 */ /* 0x000fea0003800000 */
[----:B------:R-:W-:-:S13]  /*5a00*/  ISETP.NE.AND P0, PT, R0, 0x3, PT ;  /* 0x000000030000780c */ /* 0x000fda0003f05270 */
[----:B------:R-:W-:Y:S05]  /*5a10*/  @!P0 BRA `(.L_x_470) ;  /* 0x0000000000188947 */ /* 0x000fea0003800000 */
[----:B------:R-:W-:-:S13]  /*5a20*/  ISETP.NE.AND P0, PT, R0, 0x4, PT ;  /* 0x000000040000780c */ /* 0x000fda0003f05270 */
[----:B------:R-:W-:Y:S05]  /*5a30*/  @P0 BRA `(.L_x_467) ;  /* 0x0000000800780947 */ /* 0x000fea0003800000 */
[----:B----4-:R-:W-:-:S06]  /*5a40*/  IMAD.U32 R4, R22, 0x10000, RZ ;  /* 0x0001000016047824 */ /* 0x010fcc00078e00ff */
[----:B------:R-:W0:Y:S02]  /*5a50*/  F2I.S64.TRUNC R4, R4 ;  /* 0x0000000400047311 */ /* 0x000e24000020d900 */
[----:B0-----:R0:W-:Y:S01]  /*5a60*/  STG.E.64 desc[UR36][R8.64], R4 ;  /* 0x0000000408007986 */ /* 0x0011e2000c101b24 */
[----:B------:R-:W-:Y:S05]  /*5a70*/  BRA `(.L_x_468) ;  /* 0x0000000c00447947 */ /* 0x000fea0003800000 */
.L_x_470:
[----:B----4-:R-:W-:-:S04]  /*5a80*/  IMAD.U32 R22, R22, 0x10000, RZ ;  /* 0x0001000016167824 */ /* 0x010fc800078e00ff */
[----:B------:R-:W0:Y:S02]  /*5a90*/  F2I.FTZ.TRUNC.NTZ R3, R22 ;  /* 0x0000001600037305 */ /* 0x000e24000021f100 */
[----:B0-----:R0:W-:Y:S01]  /*5aa0*/  STG.E desc[UR36][R8.64], R3 ;  /* 0x0000000308007986 */ /* 0x0011e2000c101924 */
[----:B------:R-:W-:Y:S05]  /*5ab0*/  BRA `(.L_x_468) ;  /* 0x0000000c00347947 */ /* 0x000fea0003800000 */
.L_x_469:
[----:B----4-:R-:W-:-:S04]  /*5ac0*/  IMAD.U32 R22, R22, 0x10000, RZ ;  /* 0x0001000016167824 */ /* 0x010fc800078e00ff */
[----:B------:R-:W0:Y:S02]  /*5ad0*/  F2I.FTZ.TRUNC.NTZ R3, R22 ;  /* 0x0000001600037305 */ /* 0x000e24000021f100 */
[----:B0-----:R0:W-:Y:S01]  /*5ae0*/  STG.E.U16 desc[UR36][R8.64], R3 ;  /* 0x0000000308007986 */ /* 0x0011e2000c101524 */
[----:B------:R-:W-:Y:S05]  /*5af0*/  BRA `(.L_x_468) ;  /* 0x0000000c00247947 */ /* 0x000fea0003800000 */
.L_x_464:
[----:B------:R-:W-:-:S13]  /*5b00*/  ISETP.GT.AND P0, PT, R0, 0x6, PT ;  /* 0x000000060000780c */ /* 0x000fda0003f04270 */
[----:B------:R-:W-:Y:S05]  /*5b10*/  @P0 BRA `(.L_x_471) ;  /* 0x00000000002c0947 */ /* 0x000fea0003800000 */
[----:B------:R-:W-:-:S13]  /*5b20*/  ISETP.NE.AND P0, PT, R0, 0x5, PT ;  /* 0x000000050000780c */ /* 0x000fda0003f05270 */
[----:B------:R-:W-:Y:S05]  /*5b30*/  @!P0 BRA `(.L_x_472) ;  /* 0x0000000000148947 */ /* 0x000fea0003800000 */
[----:B------:R-:W-:-:S13]  /*5b40*/  ISETP.NE.AND P0, PT, R0, 0x6, PT ;  /* 0x000000060000780c */ /* 0x000fda0003f05270 */
[----:B------:R-:W-:Y:S05]  /*5b50*/  @P0 BRA `(.L_x_467) ;  /* 0x0000000800300947 */ /* 0x000fea0003800000 */
[----:B----4-:R-:W-:-:S05]  /*5b60*/  IMAD.U32 R3, R22, 0x10000, RZ ;  /* 0x0001000016037824 */ /* 0x010fca00078e00ff */
[----:B------:R0:W-:Y:S01]  /*5b70*/  STG.E desc[UR36][R8.64], R3 ;  /* 0x0000000308007986 */ /* 0x0001e2000c101924 */
[----:B------:R-:W-:Y:S05]  /*5b80*/  BRA `(.L_x_468) ;  /* 0x0000000c00007947 */ /* 0x000fea0003800000 */
.L_x_472:
[----:B----4-:R-:W-:-:S05]  /*5b90*/  IMAD.U32 R0, R22, 0x10000, RZ ;  /* 0x0001000016007824 */ /* 0x010fca00078e00ff */
[----:B------:R-:W-:-:S05]  /*5ba0*/  F2FP.F16.F32.PACK_AB R0, RZ, R0 ;  /* 0x00000000ff00723e */ /* 0x000fca00000000ff */
[----:B------:R0:W-:Y:S01]  /*5bb0*/  STG.E.U16 desc[UR36][R8.64], R0 ;  /* 0x0000000008007986 */ /* 0x0001e2000c101524 */
[----:B------:R-:W-:Y:S05]  /*5bc0*/  BRA `(.L_x_468) ;  /* 0x0000000800f07947 */ /* 0x000fea0003800000 */
.L_x_471:
[----:B------:R-:W-:-:S13]  /*5bd0*/  ISETP.NE.AND P0, PT, R0, 0x7, PT ;  /* 0x000000070000780c */ /* 0x000fda0003f05270 */
[----:B------:R-:W-:Y:S05]  /*5be0*/  @!P0 BRA `(.L_x_473) ;  /* 0x0000000000348947 */ /* 0x000fea0003800000 */
[----:B------:R-:W-:-:S13]  /*5bf0*/  ISETP.NE.AND P0, PT, R0, 0x8, PT ;  /* 0x000000080000780c */ /* 0x000fda0003f05270 */
[----:B------:R-:W-:Y:S05]  /*5c00*/  @!P0 BRA `(.L_x_474) ;  /* 0x0000000000188947 */ /* 0x000fea0003800000 */
[----:B------:R-:W-:-:S13]  /*5c10*/  ISETP.NE.AND P0, PT, R0, 0x9, PT ;  /* 0x000000090000780c */ /* 0x000fda0003f05270 */
[----:B------:R-:W-:Y:S05]  /*5c20*/  @P0 BRA `(.L_x_467) ;  /* 0x0000000400fc0947 */ /* 0x000fea0003800000 */
[----:B----4-:R-:W-:Y:S02]  /*5c30*/  IMAD.U32 R22, R22, 0x10000, RZ ;  /* 0x0001000016167824 */ /* 0x010fe400078e00ff */
[----:B------:R-:W-:-:S05]  /*5c40*/  IMAD.MOV.U32 R23, RZ, RZ, RZ ;  /* 0x000000ffff177224 */ /* 0x000fca00078e00ff */
[----:B------:R0:W-:Y:S01]  /*5c50*/  STG.E.64 desc[UR36][R8.64], R22 ;  /* 0x0000001608007986 */ /* 0x0001e2000c101b24 */
[----:B------:R-:W-:Y:S05]  /*5c60*/  BRA `(.L_x_468) ;  /* 0x0000000800c87947 */ /* 0x000fea0003800000 */
.L_x_474:
[----:B----4-:R-:W-:-:S05]  /*5c70*/  IMAD.U32 R22, R22, 0x10000, RZ ;  /* 0x0001000016167824 */ /* 0x010fca00078e00ff */
[----:B------:R-:W-:-:S04]  /*5c80*/  F2FP.F16.F32.PACK_AB R3, RZ, R22 ;  /* 0x00000016ff03723e */ /* 0x000fc800000000ff */
[----:B------:R-:W-:-:S05]  /*5c90*/  PRMT R3, R3, 0x5410, RZ ;  /* 0x0000541003037816 */ /* 0x000fca00000000ff */
[----:B------:R0:W-:Y:S01]  /*5ca0*/  STG.E desc[UR36][R8.64], R3 ;  /* 0x0000000308007986 */ /* 0x0001e2000c101924 */
[----:B------:R-:W-:Y:S05]  /*5cb0*/  BRA `(.L_x_468) ;  /* 0x0000000800b47947 */ /* 0x000fea0003800000 */
.L_x_473:
[----:B----4-:R-:W-:-:S04]  /*5cc0*/  IMAD.U32 R4, R22, 0x10000, RZ ;  /* 0x0001000016047824 */ /* 0x010fc800078e00ff */
[----:B------:R-:W-:-:S06]  /*5cd0*/  FMUL.FTZ R4, R4, 1 ;  /* 0x3f80000004047820 */ /* 0x000fcc0000410000 */
[----:B------:R-:W0:Y:S02]  /*5ce0*/  F2F.F64.F32 R4, R4 ;  /* 0x0000000400047310 */ /* 0x000e240000201800 */
[----:B0-----:R0:W-:Y:S01]  /*5cf0*/  STG.E.64 desc[UR36][R8.64], R4 ;  /* 0x0000000408007986 */ /* 0x0011e2000c101b24 */
[----:B------:R-:W-:Y:S05]  /*5d00*/  BRA `(.L_x_468) ;  /* 0x0000000800a07947 */ /* 0x000fea0003800000 */
.L_x_463:
[----:B------:R-:W-:-:S13]  /*5d10*/  ISETP.GT.AND P0, PT, R0, 0x18, PT ;  /* 0x000000180000780c */ /* 0x000fda0003f04270 */
[----:B------:R-:W-:Y:S05]  /*5d20*/  @!P0 BRA `(.L_x_475) ;  /* 0x0000000400608947 */ /* 0x000fea0003800000 */
        /* <DEDUP_REMOVED lines=8> */
[----:B----4-:R-:W-:-:S06]  /*5db0*/  IMAD.U32 R3, R22, 0x10000, RZ ;  /* 0x0001000016037824 */ /* 0x010fcc00078e00ff */
[----:B------:R-:W0:Y:S02]  /*5dc0*/  F2I.FTZ.U32.TRUNC.NTZ R3, R3 ;  /* 0x0000000300037305 */ /* 0x000e24000021f000 */
[----:B0-----:R0:W-:Y:S01]  /*5dd0*/  STG.E.U16 desc[UR36][R8.64], R3 ;  /* 0x0000000308007986 */ /* 0x0011e2000c101524 */
[----:B------:R-:W-:Y:S05]  /*5de0*/  BRA `(.L_x_468) ;  /* 0x0000000800687947 */ /* 0x000fea0003800000 */
.L_x_478:
[----:B----4-:R-:W-:Y:S01]  /*5df0*/  IMAD.U32 R5, R22, 0x10000, RZ ;  /* 0x0001000016057824 */ /* 0x010fe200078e00ff */
[----:B------:R-:W-:Y:S01]  /*5e00*/  BSSY.RECONVERGENT B0, `(.L_x_479) ;  /* 0x0000013000007945 */ /* 0x000fe20003800200 */
[----:B------:R-:W-:-:S03]  /*5e10*/  IMAD.MOV.U32 R4, RZ, RZ, 0x80 ;  /* 0x00000080ff047424 */ /* 0x000fc600078e00ff */
        /* <DEDUP_REMOVED lines=14> */
.L_x_481:
[----:B------:R-:W-:-:S04]  /*5f00*/  SHF.R.U32.HI R3, RZ, 0x18, R5 ;  /* 0x00000018ff037819 */ /* 0x000fc80000011605 */
[----:B------:R-:W-:-:S04]  /*5f10*/  LOP3.LUT R0, R0, 0x80, R3, 0xf8, !PT ;  /* 0x0000008000007812 */ /* 0x000fc800078ef803 */
[----:B------:R-:W-:-:S07]  /*5f20*/  PRMT R4, R0, 0x7610, R4 ;  /* 0x0000761000047816 */ /* 0x000fce0000000004 */
.L_x_480:
[----:B------:R-:W-:Y:S05]  /*5f30*/  BSYNC.RECONVERGENT B0 ;  /* 0x0000000000007941 */ /* 0x000fea0003800200 */
.L_x_479:
[----:B------:R0:W-:Y:S01]  /*5f40*/  STG.E.U8 desc[UR36][R8.64], R4 ;  /* 0x0000000408007986 */ /* 0x0001e2000c101124 */
[----:B------:R-:W-:Y:S05]  /*5f50*/  BRA `(.L_x_468) ;  /* 0x00000008000c7947 */ /* 0x000fea0003800000 */
.L_x_477:
        /* <DEDUP_REMOVED lines=17> */
.L_x_484:
[----:B------:R-:W-:-:S04]  /*6070*/  SHF.R.U32.HI R3, RZ, 0x18, R5 ;  /* 0x00000018ff037819 */ /* 0x000fc80000011605 */
[----:B------:R-:W-:-:S04]  /*6080*/  LOP3.LUT R0, R0, 0x80, R3, 0xf8, !PT ;  /* 0x0000008000007812 */ /* 0x000fc800078ef803 */
[----:B------:R-:W-:-:S07]  /*6090*/  PRMT R4, R0, 0x7610, R4 ;  /* 0x0000761000047816 */ /* 0x000fce0000000004 */
.L_x_483:
[----:B------:R-:W-:Y:S05]  /*60a0*/  BSYNC.RECONVERGENT B0 ;  /* 0x0000000000007941 */ /* 0x000fea0003800200 */
.L_x_482:
[----:B------:R0:W-:Y:S01]  /*60b0*/  STG.E.U8 desc[UR36][R8.64], R4 ;  /* 0x0000000408007986 */ /* 0x0001e2000c101124 */
[----:B------:R-:W-:Y:S05]  /*60c0*/  BRA `(.L_x_468) ;  /* 0x0000000400b07947 */ /* 0x000fea0003800000 */
.L_x_476:
[----:B------:R-:W-:-:S13]  /*60d0*/  ISETP.NE.AND P0, PT, R0, 0x1c, PT ;  /* 0x0000001c0000780c */ /* 0x000fda0003f05270 */
[----:B------:R-:W-:Y:S05]  /*60e0*/  @!P0 BRA `(.L_x_485) ;  /* 0x0000000000608947 */ /* 0x000fea0003800000 */
[----:B------:R-:W-:-:S13]  /*60f0*/  ISETP.NE.AND P0, PT, R0, 0x1d, PT ;  /* 0x0000001d0000780c */ /* 0x000fda0003f05270 */
[----:B------:R-:W-:Y:S05]  /*6100*/  @!P0 BRA `(.L_x_486) ;  /* 0x0000000000488947 */ /* 0x000fea0003800000 */
[----:B------:R-:W-:-:S13]  /*6110*/  ISETP.NE.AND P0, PT, R0, 0x2c, PT ;  /* 0x0000002c0000780c */ /* 0x000fda0003f05270 */
[----:B------:R-:W-:Y:S05]  /*6120*/  @P0 BRA `(.L_x_467) ;  /* 0x0000000000bc0947 */ /* 0x000fea0003800000 */
[----:B----4-:R-:W-:-:S05]  /*6130*/  IMAD.U32 R22, R22, 0x10000, RZ ;  /* 0x0001000016167824 */ /* 0x010fca00078e00ff */
        /* <DEDUP_REMOVED lines=15> */
.L_x_486:
[----:B----4-:R-:W-:-:S06]  /*6230*/  IMAD.U32 R4, R22, 0x10000, RZ ;  /* 0x0001000016047824 */ /* 0x010fcc00078e00ff */
[----:B------:R-:W0:Y:S02]  /*6240*/  F2I.U64.TRUNC R4, R4 ;  /* 0x0000000400047311 */ /* 0x000e24000020d800 */
[----:B0-----:R0:W-:Y:S01]  /*6250*/  STG.E.64 desc[UR36][R8.64], R4 ;  /* 0x0000000408007986 */ /* 0x0011e2000c101b24 */
[----:B------:R-:W-:Y:S05]  /*6260*/  BRA `(.L_x_468) ;  /* 0x0000000400487947 */ /* 0x000fea0003800000 */
.L_x_485:
[----:B----4-:R-:W-:-:S04]  /*6270*/  IMAD.U32 R22, R22, 0x10000, RZ ;  /* 0x0001000016167824 */ /* 0x010fc800078e00ff */
[----:B------:R-:W0:Y:S02]  /*6280*/  F2I.FTZ.U32.TRUNC.NTZ R3, R22 ;  /* 0x0000001600037305 */ /* 0x000e24000021f000 */
[----:B0-----:R0:W-:Y:S01]  /*6290*/  STG.E desc[UR36][R8.64], R3 ;  /* 0x0000000308007986 */ /* 0x0011e2000c101924 */
[----:B------:R-:W-:Y:S05]  /*62a0*/  BRA `(.L_x_468) ;  /* 0x0000000400387947 */ /* 0x000fea0003800000 */
.L_x_475:
[----:B------:R-:W-:-:S13]  /*62b0*/  ISETP.GT.AND P0, PT, R0, 0xe, PT ;  /* 0x0000000e0000780c */ /* 0x000fda0003f04270 */
[----:B------:R-:W-:Y:S05]  /*62c0*/  @P0 BRA `(.L_x_487) ;  /* 0x00000000003c0947 */ /* 0x000fea0003800000 */
[----:B------:R-:W-:-:S13]  /*62d0*/  ISETP.NE.AND P0, PT, R0, 0xa, PT ;  /* 0x0000000a0000780c */ /* 0x000fda0003f05270 */
[----:B------:R-:W-:Y:S05]  /*62e0*/  @!P0 BRA `(.L_x_488) ;  /* 0x00000000001c8947 */ /* 0x000fea0003800000 */
[----:B------:R-:W-:-:S13]  /*62f0*/  ISETP.NE.AND P0, PT, R0, 0xb, PT ;  /* 0x0000000b0000780c */ /* 0x000fda0003f05270 */
[----:B------:R-:W-:Y:S05]  /*6300*/  @P0 BRA `(.L_x_467) ;  /* 0x0000000000440947 */ /* 0x000fea0003800000 */
[----:B----4-:R-:W-:-:S05]  /*6310*/  IMAD.U32 R22, R22, 0x10000, RZ ;  /* 0x0001000016167824 */ /* 0x010fca00078e00ff */
[----:B------:R-:W-:-:S04]  /*6320*/  FSETP.NEU.FTZ.AND P0, PT, R22, RZ, PT ;  /* 0x000000ff1600720b */ /* 0x000fc80003f1d000 */
[----:B------:R-:W-:-:S05]  /*6330*/  SEL R3, RZ, 0x1, !P0 ;  /* 0x00000001ff037807 */ /* 0x000fca0004000000 */
[----:B------:R4:W-:Y:S01]  /*6340*/  STG.E.U8 desc[UR36][R8.64], R3 ;  /* 0x0000000308007986 */ /* 0x0009e2000c101124 */
[----:B------:R-:W-:Y:S05]  /*6350*/  BRA `(.L_x_468) ;  /* 0x00000004000c7947 */ /* 0x000fea0003800000 */
.L_x_488:
[----:B----4-:R-:W-:Y:S01]  /*6360*/  IMAD.U32 R22, R22, 0x10000, RZ ;  /* 0x0001000016167824 */ /* 0x010fe200078e00ff */
[----:B------:R-:W-:-:S03]  /*6370*/  CS2R R6, SRZ ;  /* 0x0000000000067805 */ /* 0x000fc6000001ff00 */
[----:B------:R-:W-:-:S06]  /*6380*/  FMUL.FTZ R4, R22, 1 ;  /* 0x3f80000016047820 */ /* 0x000fcc0000410000 */
[----:B------:R-:W0:Y:S02]  /*6390*/  F2F.F64.F32 R4, R4 ;  /* 0x0000000400047310 */ /* 0x000e240000201800 */
[----:B0-----:R0:W-:Y:S01]  /*63a0*/  STG.E.128 desc[UR36][R8.64], R4 ;  /* 0x0000000408007986 */ /* 0x0011e2000c101d24 */
[----:B------:R-:W-:Y:S05]  /*63b0*/  BRA `(.L_x_468) ;  /* 0x0000000000f47947 */ /* 0x000fea0003800000 */
.L_x_487:
[----:B------:R-:W-:-:S13]  /*63c0*/  ISETP.NE.AND P0, PT, R0, 0xf, PT ;  /* 0x0000000f0000780c */ /* 0x000fda0003f05270 */
[----:B------:R-:W-:Y:S05]  /*63d0*/  @!P0 BRA `(.L_x_489) ;  /* 0x0000000000e88947 */ /* 0x000fea0003800000 */
[----:B------:R-:W-:-:S13]  /*63e0*/  ISETP.NE.AND P0, PT, R0, 0x17, PT ;  /* 0x000000170000780c */ /* 0x000fda0003f05270 */
[----:B------:R-:W-:Y:S05]  /*63f0*/  @!P0 BRA `(.L_x_490) ;  /* 0x0000000000908947 */ /* 0x000fea0003800000 */
[----:B------:R-:W-:-:S13]  /*6400*/  ISETP.NE.AND P0, PT, R0, 0x18, PT ;  /* 0x000000180000780c */ /* 0x000fda0003f05270 */
[----:B------:R-:W-:Y:S05]  /*6410*/  @!P0 BRA `(.L_x_491) ;  /* 0x0000000000448947 */ /* 0x000fea0003800000 */
.L_x_467:
        /* <DEDUP_REMOVED lines=16> */
.L_x_492:
[----:B------:R-:W-:Y:S05]  /*6520*/  BRA `(.L_x_468) ;  /* 0x0000000000987947 */ /* 0x000fea0003800000 */
.L_x_491:
[----:B----4-:R-:W-:Y:S01]  /*6530*/  IMAD.U32 R5, R22, 0x10000, RZ ;  /* 0x0001000016057824 */ /* 0x010fe200078e00ff */
[----:B------:R-:W-:Y:S01]  /*6540*/  BSSY.RECONVERGENT B0, `(.L_x_493) ;  /* 0x000000c000007945 */ /* 0x000fe20003800200 */
[----:B------:R-:W-:-:S03]  /*6550*/  IMAD.MOV.U32 R0, RZ, RZ, 0x7f ;  /* 0x0000007fff007424 */ /* 0x000fc600078e00ff */
        /* <DEDUP_REMOVED lines=10> */
.L_x_494:
[----:B------:R-:W-:Y:S05]  /*6600*/  BSYNC.RECONVERGENT B0 ;  /* 0x0000000000007941 */ /* 0x000fea0003800200 */
.L_x_493:
[----:B------:R-:W-:-:S05]  /*6610*/  LOP3.LUT R3, R0, 0x80, R3, 0xf8, !PT ;  /* 0x0000008000037812 */ /* 0x000fca00078ef803 */
[----:B------:R2:W-:Y:S01]  /*6620*/  STG.E.U8 desc[UR36][R8.64], R3 ;  /* 0x0000000308007986 */ /* 0x0005e2000c101124 */
[----:B------:R-:W-:Y:S05]  /*6630*/  BRA `(.L_x_468) ;  /* 0x0000000000547947 */ /* 0x000fea0003800000 */
.L_x_490:
[----:B----4-:R-:W-:Y:S01]  /*6640*/  IMAD.U32 R3, R22, 0x10000, RZ ;  /* 0x0001000016037824 */ /* 0x010fe200078e00ff */
[----:B------:R-:W-:Y:S04]  /*6650*/  BSSY.RECONVERGENT B0, `(.L_x_495) ;  /* 0x000000e000007945 */ /* 0x000fe80003800200 */
[----:B------:R-:W-:-:S04]  /*6660*/  LOP3.LUT R4, R3, 0x7fffffff, RZ, 0xc0, !PT ;  /* 0x7fffffff03047812 */ /* 0x000fc800078ec0ff */
[----:B------:R-:W-:-:S13]  /*6670*/  ISETP.GT.U32.AND P0, PT, R4, 0x477fffff, PT ;  /* 0x477fffff0400780c */ /* 0x000fda0003f04070 */
[----:B------:R-:W-:Y:S05]  /*6680*/  @P0 BRA `(.L_x_496) ;  /* 0x00000000001c0947 */ /* 0x000fea0003800000 */
[----:B------:R-:W-:-:S13]  /*6690*/  ISETP.GE.U32.AND P0, PT, R4, 0x38800000, PT ;  /* 0x388000000400780c */ /* 0x000fda0003f06070 */
[----:B------:R-:W-:-:S04]  /*66a0*/  @P0 SHF.R.U32.HI R0, RZ, 0x15, R3 ;  /* 0x00000015ff000819 */ /* 0x000fc80000011603 */
[----:B------:R-:W-:-:S04]  /*66b0*/  @P0 LOP3.LUT R0, R0, 0x1, RZ, 0xc0, !PT ;  /* 0x0000000100000812 */ /* 0x000fc800078ec0ff */
[----:B------:R-:W-:-:S04]  /*66c0*/  @P0 IADD3 R0, PT, PT, R3, 0x80fffff, R0 ;  /* 0x080fffff03000810 */ /* 0x000fc80007ffe000 */
[----:B------:R-:W-:Y:S01]  /*66d0*/  @P0 SHF.R.U32.HI R0, RZ, 0x15, R0 ;  /* 0x00000015ff000819 */ /* 0x000fe20000011600 */
[----:B------:R-:W-:Y:S01]  /*66e0*/  @!P0 FADD.FTZ R0, R4, 128 ;  /* 0x4300000004008421 */ /* 0x000fe20000010000 */
[----:B------:R-:W-:Y:S06]  /*66f0*/  BRA `(.L_x_497) ;  /* 0x00000000000c7947 */ /* 0x000fec0003800000 */
.L_x_496:
[----:B------:R-:W-:Y:S01]  /*6700*/  IMAD.MOV.U32 R0, RZ, RZ, 0x7f ;  /* 0x0000007fff007424 */ /* 0x000fe200078e00ff */
[----:B------:R-:W-:-:S04]  /*6710*/  ISETP.GT.U32.AND P0, PT, R4, 0x7f800000, PT ;  /* 0x7f8000000400780c */ /* 0x000fc80003f04070 */
[----:B------:R-:W-:-:S09]  /*6720*/  SEL R0, R0, 0x7c, P0 ;  /* 0x0000007c00007807 */ /* 0x000fd20000000000 */
.L_x_497:
[----:B------:R-:W-:Y:S05]  /*6730*/  BSYNC.RECONVERGENT B0 ;  /* 0x0000000000007941 */ /* 0x000fea0003800200 */
.L_x_495:
[----:B------:R-:W-:-:S04]  /*6740*/  SHF.R.U32.HI R3, RZ, 0x18, R3 ;  /* 0x00000018ff037819 */ /* 0x000fc80000011603 */
[----:B------:R-:W-:-:S05]  /*6750*/  LOP3.LUT R3, R0, 0x80, R3, 0xf8, !PT ;  /* 0x0000008000037812 */ /* 0x000fca00078ef803 */
[----:B------:R1:W-:Y:S01]  /*6760*/  STG.E.U8 desc[UR36][R8.64], R3 ;  /* 0x0000000308007986 */ /* 0x0003e2000c101124 */
[----:B------:R-:W-:Y:S05]  /*6770*/  BRA `(.L_x_468) ;  /* 0x0000000000047947 */ /* 0x000fea0003800000 */
.L_x_489:
[----:B----4-:R0:W-:Y:S02]  /*6780*/  STG.E.U16 desc[UR36][R8.64], R22 ;  /* 0x0000001608007986 */ /* 0x0101e4000c101524 */
.L_x_468:
[----:B------:R-:W-:-:S05]  /*6790*/  VIADD R25, R25, 0x80 ;  /* 0x0000008019197836 */ /* 0x000fca0000000000 */
[----:B------:R-:W-:-:S13]  /*67a0*/  ISETP.GE.AND P0, PT, R25, R16, PT ;  /* 0x000000101900720c */ /* 0x000fda0003f06270 */
[----:B------:R-:W-:Y:S05]  /*67b0*/  @P0 BRA `(.L_x_462) ;  /* 0x0000000c00d80947 */ /* 0x000fea0003800000 */
[----:B------:R-:W5:Y:S01]  /*67c0*/  LDCU UR4, c[0x0][0x3a8] ;  /* 0x00007500ff0477ac */ /* 0x000f620008000800 */
[----:B012-4-:R-:W0:Y:S01]  /*67d0*/  LDC.64 R8, c[0x0][0x388] ;  /* 0x0000e200ff087b82 */ /* 0x017e220000000a00 */
[----:B------:R-:W-:Y:S01]  /*67e0*/  IMAD R0, R2, 0x200, R25 ;  /* 0x0000020002007824 */ /* 0x000fe200078e0219 */
        /* <DEDUP_REMOVED lines=15> */
[----:B------:R-:W-:-:S06]  /*68e0*/  IMAD.U32 R17, R17, 0x10000, RZ ;  /* 0x0001000011117824 */ /* 0x000fcc00078e00ff */
[----:B------:R-:W0:Y:S02]  /*68f0*/  F2I.FTZ.TRUNC.NTZ R17, R17 ;  /* 0x0000001100117305 */ /* 0x000e24000021f100 */
[----:B0-----:R1:W-:Y:S01]  /*6900*/  STG.E.U8 desc[UR36][R8.64], R17 ;  /* 0x0000001108007986 */ /* 0x0013e2000c101124 */
[----:B------:R-:W-:Y:S05]  /*6910*/  BRA `(.L_x_503) ;  /* 0x0000000c007c7947 */ /* 0x000fea0003800000 */
.L_x_501:
[----:B------:R-:W-:-:S06]  /*6920*/  IMAD.U32 R5, R17, 0x10000, RZ ;  /* 0x0001000011057824 */ /* 0x000fcc00078e00ff */
[----:B------:R-:W0:Y:S02]  /*6930*/  F2I.S64.TRUNC R4, R5 ;  /* 0x0000000500047311 */ /* 0x000e24000020d900 */
[----:B0-----:R0:W-:Y:S01]  /*6940*/  STG.E.U8 desc[UR36][R8.64], R4 ;  /* 0x0000000408007986 */ /* 0x0011e2000c101124 */
[----:B------:R-:W-:Y:S05]  /*6950*/  BRA `(.L_x_503) ;  /* 0x0000000c006c7947 */ /* 0x000fea0003800000 */
.L_x_500:
[----:B------:R-:W-:-:S13]  /*6960*/  ISETP.NE.AND P0, PT, R0, 0x2, PT ;  /* 0x000000020000780c */ /* 0x000fda0003f05270 */
[----:B------:R-:W-:Y:S05]  /*6970*/  @!P0 BRA `(.L_x_504) ;  /* 0x0000000000308947 */ /* 0x000fea0003800000 */
[----:B------:R-:W-:-:S13]  /*6980*/  ISETP.NE.AND P0, PT, R0, 0x3, PT ;  /* 0x000000030000780c */ /* 0x000fda0003f05270 */
[----:B------:R-:W-:Y:S05]  /*6990*/  @!P0 BRA `(.L_x_505) ;  /* 0x0000000000188947 */ /* 0x000fea0003800000 */
[----:B------:R-:W-:-:S13]  /*69a0*/  ISETP.NE.AND P0, PT, R0, 0x4, PT ;  /* 0x000000040000780c */ /* 0x000fda0003f05270 */
[----:B------:R-:W-:Y:S05]  /*69b0*/  @P0 BRA `(.L_x_502) ;  /* 0x0000000800780947 */ /* 0x000fea0003800000 */
[----:B------:R-:W-:-:S06]  /*69c0*/  IMAD.U32 R4, R17, 0x10000, RZ ;  /* 0x0001000011047824 */ /* 0x000fcc00078e00ff */
[----:B------:R-:W0:Y:S02]  /*69d0*/  F2I.S64.TRUNC R4, R4 ;  /* 0x0000000400047311 */ /* 0x000e24000020d900 */
[----:B0-----:R0:W-:Y:S01]  /*69e0*/  STG.E.64 desc[UR36][R8.64], R4 ;  /* 0x0000000408007986 */ /* 0x0011e2000c101b24 */
[----:B------:R-:W-:Y:S05]  /*69f0*/  BRA `(.L_x_503) ;  /* 0x0000000c00447947 */ /* 0x000fea0003800000 */
.L_x_505:
[----:B------:R-:W-:-:S06]  /*6a00*/  IMAD.U32 R17, R17, 0x10000, RZ ;  /* 0x0001000011117824 */ /* 0x000fcc00078e00ff */
[----:B------:R-:W0:Y:S02]  /*6a10*/  F2I.FTZ.TRUNC.NTZ R17, R17 ;  /* 0x0000001100117305 */ /* 0x000e24000021f100 */
[----:B0-----:R4:W-:Y:S01]  /*6a20*/  STG.E desc[UR36][R8.64], R17 ;  /* 0x0000001108007986 */ /* 0x0019e2000c101924 */
[----:B------:R-:W-:Y:S05]  /*6a30*/  BRA `(.L_x_503) ;  /* 0x0000000c00347947 */ /* 0x000fea0003800000 */
.L_x_504:
[----:B------:R-:W-:-:S06]  /*6a40*/  IMAD.U32 R17, R17, 0x10000, RZ ;  /* 0x0001000011117824 */ /* 0x000fcc00078e00ff */
[----:B------:R-:W0:Y:S02]  /*6a50*/  F2I.FTZ.TRUNC.NTZ R17, R17 ;  /* 0x0000001100117305 */ /* 0x000e24000021f100 */
[----:B0-----:R2:W-:Y:S01]  /*6a60*/  STG.E.U16 desc[UR36][R8.64], R17 ;  /* 0x0000001108007986 */ /* 0x0015e2000c101524 */
[----:B------:R-:W-:Y:S05]  /*6a70*/  BRA `(.L_x_503) ;  /* 0x0000000c00247947 */ /* 0x000fea0003800000 */
.L_x_499:
[----:B------:R-:W-:-:S13]  /*6a80*/  ISETP.GT.AND P0, PT, R0, 0x6, PT ;  /* 0x000000060000780c */ /* 0x000fda0003f04270 */
[----:B------:R-:W-:Y:S05]  /*6a90*/  @P0 BRA `(.L_x_506) ;  /* 0x00000000002c0947 */ /* 0x000fea0003800000 */
[----:B------:R-:W-:-:S13]  /*6aa0*/  ISETP.NE.AND P0, PT, R0, 0x5, PT ;  /* 0x000000050000780c */ /* 0x000fda0003f05270 */
[----:B------:R-:W-:Y:S05]  /*6ab0*/  @!P0 BRA `(.L_x_507) ;  /* 0x0000000000148947 */ /* 0x000fea0003800000 */
[----:B------:R-:W-:-:S13]  /*6ac0*/  ISETP.NE.AND P0, PT, R0, 0x6, PT ;  /* 0x000000060000780c */ /* 0x000fda0003f05270 */
[----:B------:R-:W-:Y:S05]  /*6ad0*/  @P0 BRA `(.L_x_502) ;  /* 0x0000000800300947 */ /* 0x000fea0003800000 */
[----:B------:R-:W-:-:S05]  /*6ae0*/  IMAD.U32 R17, R17, 0x10000, RZ ;  /* 0x0001000011117824 */ /* 0x000fca00078e00ff */
[----:B------:R0:W-:Y:S01]  /*6af0*/  STG.E desc[UR36][R8.64], R17 ;  /* 0x0000001108007986 */ /* 0x0001e2000c101924 */
[----:B------:R-:W-:Y:S05]  /*6b00*/  BRA `(.L_x_503) ;  /* 0x0000000c00007947 */ /* 0x000fea0003800000 */
.L_x_507:
[----:B------:R-:W-:-:S05]  /*6b10*/  IMAD.U32 R0, R17, 0x10000, RZ ;  /* 0x0001000011007824 */ /* 0x000fca00078e00ff */
[----:B------:R-:W-:-:S05]  /*6b20*/  F2FP.F16.F32.PACK_AB R0, RZ, R0 ;  /* 0x00000000ff00723e */ /* 0x000fca00000000ff */
[----:B------:R0:W-:Y:S01]  /*6b30*/  STG.E.U16 desc[UR36][R8.64], R0 ;  /* 0x0000000008007986 */ /* 0x0001e2000c101524 */
[----:B------:R-:W-:Y:S05]  /*6b40*/  BRA `(.L_x_503) ;  /* 0x0000000800f07947 */ /* 0x000fea0003800000 */
.L_x_506:
[----:B------:R-:W-:-:S13]  /*6b50*/  ISETP.NE.AND P0, PT, R0, 0x7, PT ;  /* 0x000000070000780c */ /* 0x000fda0003f05270 */
[----:B------:R-:W-:Y:S05]  /*6b60*/  @!P0 BRA `(.L_x_508) ;  /* 0x0000000000348947 */ /* 0x000fea0003800000 */
[----:B------:R-:W-:-:S13]  /*6b70*/  ISETP.NE.AND P0, PT, R0, 0x8, PT ;  /* 0x000000080000780c */ /* 0x000fda0003f05270 */
[----:B------:R-:W-:Y:S05]  /*6b80*/  @!P0 BRA `(.L_x_509) ;  /* 0x0000000000188947 */ /* 0x000fea0003800000 */
[----:B------:R-:W-:-:S13]  /*6b90*/  ISETP.NE.AND P0, PT, R0, 0x9, PT ;  /* 0x000000090000780c */ /* 0x000fda0003f05270 */
[----:B------:R-:W-:Y:S05]  /*6ba0*/  @P0 BRA `(.L_x_502) ;  /* 0x0000000400fc0947 */ /* 0x000fea0003800000 */
[----:B------:R-:W-:Y:S02]  /*6bb0*/  IMAD.U32 R4, R17, 0x10000, RZ ;  /* 0x0001000011047824 */ /* 0x000fe400078e00ff */
[----:B------:R-:W-:-:S05]  /*6bc0*/  IMAD.MOV.U32 R5, RZ, RZ, RZ ;  /* 0x000000ffff057224 */ /* 0x000fca00078e00ff */
[----:B------:R0:W-:Y:S01]  /*6bd0*/  STG.E.64 desc[UR36][R8.64], R4 ;  /* 0x0000000408007986 */ /* 0x0001e2000c101b24 */
[----:B------:R-:W-:Y:S05]  /*6be0*/  BRA `(.L_x_503) ;  /* 0x0000000800c87947 */ /* 0x000fea0003800000 */
.L_x_509:
[----:B------:R-:W-:-:S05]  /*6bf0*/  IMAD.U32 R17, R17, 0x10000, RZ ;  /* 0x0001000011117824 */ /* 0x000fca00078e00ff */
[----:B------:R-:W-:-:S04]  /*6c00*/  F2FP.F16.F32.PACK_AB R3, RZ, R17 ;  /* 0x00000011ff03723e */ /* 0x000fc800000000ff */
[----:B------:R-:W-:-:S05]  /*6c10*/  PRMT R3, R3, 0x5410, RZ ;  /* 0x0000541003037816 */ /* 0x000fca00000000ff */
[----:B------:R0:W-:Y:S01]  /*6c20*/  STG.E desc[UR36][R8.64], R3 ;  /* 0x0000000308007986 */ /* 0x0001e2000c101924 */
[----:B------:R-:W-:Y:S05]  /*6c30*/  BRA `(.L_x_503) ;  /* 0x0000000800b47947 */ /* 0x000fea0003800000 */
.L_x_508:
[----:B------:R-:W-:-:S04]  /*6c40*/  IMAD.U32 R4, R17, 0x10000, RZ ;  /* 0x0001000011047824 */ /* 0x000fc800078e00ff */
[----:B------:R-:W-:-:S06]  /*6c50*/  FMUL.FTZ R4, R4, 1 ;  /* 0x3f80000004047820 */ /* 0x000fcc0000410000 */
[----:B------:R-:W0:Y:S02]  /*6c60*/  F2F.F64.F32 R4, R4 ;  /* 0x0000000400047310 */ /* 0x000e240000201800 */
[----:B0-----:R0:W-:Y:S01]  /*6c70*/  STG.E.64 desc[UR36][R8.64], R4 ;  /* 0x0000000408007986 */ /* 0x0011e2000c101b24 */
[----:B------:R-:W-:Y:S05]  /*6c80*/  BRA `(.L_x_503) ;  /* 0x0000000800a07947 */ /* 0x000fea0003800000 */
.L_x_498:
        /* <DEDUP_REMOVED lines=10> */
[----:B------:R-:W-:-:S06]  /*6d30*/  IMAD.U32 R3, R17, 0x10000, RZ ;  /* 0x0001000011037824 */ /* 0x000fcc00078e00ff */
[----:B------:R-:W0:Y:S02]  /*6d40*/  F2I.FTZ.U32.TRUNC.NTZ R3, R3 ;  /* 0x0000000300037305 */ /* 0x000e24000021f000 */
[----:B0-----:R0:W-:Y:S01]  /*6d50*/  STG.E.U16 desc[UR36][R8.64], R3 ;  /* 0x0000000308007986 */ /* 0x0011e2000c101524 */
[----:B------:R-:W-:Y:S05]  /*6d60*/  BRA `(.L_x_503) ;  /* 0x0000000800687947 */ /* 0x000fea0003800000 */
.L_x_513:
[----:B------:R-:W-:Y:S01]  /*6d70*/  IMAD.U32 R17, R17, 0x10000, RZ ;  /* 0x0001000011117824 */ /* 0x000fe200078e00ff */
        /* <DEDUP_REMOVED lines=16> */
.L_x_516:
[----:B------:R-:W-:-:S04]  /*6e80*/  SHF.R.U32.HI R3, RZ, 0x18, R17 ;  /* 0x00000018ff037819 */ /* 0x000fc80000011611 */
[----:B------:R-:W-:-:S04]  /*6e90*/  LOP3.LUT R0, R0, 0x80, R3, 0xf8, !PT ;  /* 0x0000008000007812 */ /* 0x000fc800078ef803 */
[----:B------:R-:W-:-:S07]  /*6ea0*/  PRMT R4, R0, 0x7610, R4 ;  /* 0x0000761000047816 */ /* 0x000fce0000000004 */
.L_x_515:
[----:B------:R-:W-:Y:S05]  /*6eb0*/  BSYNC.RECONVERGENT B0 ;  /* 0x0000000000007941 */ /* 0x000fea0003800200 */
.L_x_514:
[----:B------:R0:W-:Y:S01]  /*6ec0*/  STG.E.U8 desc[UR36][R8.64], R4 ;  /* 0x0000000408007986 */ /* 0x0001e2000c101124 */
[----:B------:R-:W-:Y:S05]  /*6ed0*/  BRA `(.L_x_503) ;  /* 0x00000008000c7947 */ /* 0x000fea0003800000 */
.L_x_512:
        /* <DEDUP_REMOVED lines=17> */
.L_x_519:
[----:B------:R-:W-:-:S04]  /*6ff0*/  SHF.R.U32.HI R3, RZ, 0x18, R17 ;  /* 0x00000018ff037819 */ /* 0x000fc80000011611 */
[----:B------:R-:W-:-:S04]  /*7000*/  LOP3.LUT R0, R0, 0x80, R3, 0xf8, !PT ;  /* 0x0000008000007812 */ /* 0x000fc800078ef803 */
[----:B------:R-:W-:-:S07]  /*7010*/  PRMT R4, R0, 0x7610, R4 ;  /* 0x0000761000047816 */ /* 0x000fce0000000004 */
.L_x_518:
[----:B------:R-:W-:Y:S05]  /*7020*/  BSYNC.RECONVERGENT B0 ;  /* 0x0000000000007941 */ /* 0x000fea0003800200 */
.L_x_517:
[----:B------:R0:W-:Y:S01]  /*7030*/  STG.E.U8 desc[UR36][R8.64], R4 ;  /* 0x0000000408007986 */ /* 0x0001e2000c101124 */
[----:B------:R-:W-:Y:S05]  /*7040*/  BRA `(.L_x_503) ;  /* 0x0000000400b07947 */ /* 0x000fea0003800000 */
.L_x_511:
[----:B------:R-:W-:-:S13]  /*7050*/  ISETP.NE.AND P0, PT, R0, 0x1c, PT ;  /* 0x0000001c0000780c */ /* 0x000fda0003f05270 */
[----:B------:R-:W-:Y:S05]  /*7060*/  @!P0 BRA `(.L_x_520) ;  /* 0x0000000000608947 */ /* 0x000fea0003800000 */
[----:B------:R-:W-:-:S13]  /*7070*/  ISETP.NE.AND P0, PT, R0, 0x1d, PT ;  /* 0x0000001d0000780c */ /* 0x000fda0003f05270 */
[----:B------:R-:W-:Y:S05]  /*7080*/  @!P0 BRA `(.L_x_521) ;  /* 0x0000000000488947 */ /* 0x000fea0003800000 */
[----:B------:R-:W-:-:S13]  /*7090*/  ISETP.NE.AND P0, PT, R0, 0x2c, PT ;  /* 0x0000002c0000780c */ /* 0x000fda0003f05270 */
[----:B------:R-:W-:Y:S05]  /*70a0*/  @P0 BRA `(.L_x_502) ;  /* 0x0000000000bc0947 */ /* 0x000fea0003800000 */
[----:B------:R-:W-:-:S05]  /*70b0*/  IMAD.U32 R4, R17, 0x10000, RZ ;  /* 0x0001000011047824 */ /* 0x000fca00078e00ff */
        /* <DEDUP_REMOVED lines=15> */
.L_x_521:
[----:B------:R-:W-:-:S06]  /*71b0*/  IMAD.U32 R4, R17, 0x10000, RZ ;  /* 0x0001000011047824 */ /* 0x000fcc00078e00ff */
[----:B------:R-:W0:Y:S02]  /*71c0*/  F2I.U64.TRUNC R4, R4 ;  /* 0x0000000400047311 */ /* 0x000e24000020d800 */
[----:B0-----:R0:W-:Y:S01]  /*71d0*/  STG.E.64 desc[UR36][R8.64], R4 ;  /* 0x0000000408007986 */ /* 0x0011e2000c101b24 */
[----:B------:R-:W-:Y:S05]  /*71e0*/  BRA `(.L_x_503) ;  /* 0x0000000400487947 */ /* 0x000fea0003800000 */
.L_x_520:
[----:B------:R-:W-:-:S06]  /*71f0*/  IMAD.U32 R17, R17, 0x10000, RZ ;  /* 0x0001000011117824 */ /* 0x000fcc00078e00ff */
[----:B------:R-:W0:Y:S02]  /*7200*/  F2I.FTZ.U32.TRUNC.NTZ R17, R17 ;  /* 0x0000001100117305 */ /* 0x000e24000021f000 */
[----:B0-----:R0:W-:Y:S01]  /*7210*/  STG.E desc[UR36][R8.64], R17 ;  /* 0x0000001108007986 */ /* 0x0011e2000c101924 */
[----:B------:R-:W-:Y:S05]  /*7220*/  BRA `(.L_x_503) ;  /* 0x0000000400387947 */ /* 0x000fea0003800000 */
.L_x_510:
[----:B------:R-:W-:-:S13]  /*7230*/  ISETP.GT.AND P0, PT, R0, 0xe, PT ;  /* 0x0000000e0000780c */ /* 0x000fda0003f04270 */
[----:B------:R-:W-:Y:S05]  /*7240*/  @P0 BRA `(.L_x_522) ;  /* 0x00000000003c0947 */ /* 0x000fea0003800000 */
[----:B------:R-:W-:-:S13]  /*7250*/  ISETP.NE.AND P0, PT, R0, 0xa, PT ;  /* 0x0000000a0000780c */ /* 0x000fda0003f05270 */
[----:B------:R-:W-:Y:S05]  /*7260*/  @!P0 BRA `(.L_x_523) ;  /* 0x00000000001c8947 */ /* 0x000fea0003800000 */
[----:B------:R-:W-:-:S13]  /*7270*/  ISETP.NE.AND P0, PT, R0, 0xb, PT ;  /* 0x0000000b0000780c */ /* 0x000fda0003f05270 */
[----:B------:R-:W-:Y:S05]  /*7280*/  @P0 BRA `(.L_x_502) ;  /* 0x0000000000440947 */ /* 0x000fea0003800000 */
[----:B------:R-:W-:-:S05]  /*7290*/  IMAD.U32 R17, R17, 0x10000, RZ ;  /* 0x0001000011117824 */ /* 0x000fca00078e00ff */
[----:B------:R-:W-:-:S04]  /*72a0*/  FSETP.NEU.FTZ.AND P0, PT, R17, RZ, PT ;  /* 0x000000ff1100720b */ /* 0x000fc80003f1d000 */
[----:B------:R-:W-:-:S05]  /*72b0*/  SEL R3, RZ, 0x1, !P0 ;  /* 0x00000001ff037807 */ /* 0x000fca0004000000 */
[----:B------:R0:W-:Y:S01]  /*72c0*/  STG.E.U8 desc[UR36][R8.64], R3 ;  /* 0x0000000308007986 */ /* 0x0001e2000c101124 */
[----:B------:R-:W-:Y:S05]  /*72d0*/  BRA `(.L_x_503) ;  /* 0x00000004000c7947 */ /* 0x000fea0003800000 */
.L_x_523:
[----:B------:R-:W-:Y:S01]  /*72e0*/  IMAD.U32 R17, R17, 0x10000, RZ ;  /* 0x0001000011117824 */ /* 0x000fe200078e00ff */
[----:B------:R-:W-:-:S03]  /*72f0*/  CS2R R6, SRZ ;  /* 0x0000000000067805 */ /* 0x000fc6000001ff00 */
[----:B------:R-:W-:-:S06]  /*7300*/  FMUL.FTZ R4, R17, 1 ;  /* 0x3f80000011047820 */ /* 0x000fcc0000410000 */
[----:B------:R-:W0:Y:S02]  /*7310*/  F2F.F64.F32 R4, R4 ;  /* 0x0000000400047310 */ /* 0x000e240000201800 */
[----:B0-----:R0:W-:Y:S01]  /*7320*/  STG.E.128 desc[UR36][R8.64], R4 ;  /* 0x0000000408007986 */ /* 0x0011e2000c101d24 */
[----:B------:R-:W-:Y:S05]  /*7330*/  BRA `(.L_x_503) ;  /* 0x0000000000f47947 */ /* 0x000fea0003800000 */
.L_x_522:
[----:B------:R-:W-:-:S13]  /*7340*/  ISETP.NE.AND P0, PT, R0, 0xf, PT ;  /* 0x0000000f0000780c */ /* 0x000fda0003f05270 */
[----:B------:R-:W-:Y:S05]  /*7350*/  @!P0 BRA `(.L_x_524) ;  /* 0x0000000000e88947 */ /* 0x000fea0003800000 */
[----:B------:R-:W-:-:S13]  /*7360*/  ISETP.NE.AND P0, PT, R0, 0x17, PT ;  /* 0x000000170000780c */ /* 0x000fda0003f05270 */
[----:B------:R-:W-:Y:S05]  /*7370*/  @!P0 BRA `(.L_x_525) ;  /* 0x0000000000908947 */ /* 0x000fea0003800000 */
[----:B------:R-:W-:-:S13]  /*7380*/  ISETP.NE.AND P0, PT, R0, 0x18, PT ;  /* 0x000000180000780c */ /* 0x000fda0003f05270 */
[----:B------:R-:W-:Y:S05]  /*7390*/  @!P0 BRA `(.L_x_526) ;  /* 0x0000000000448947 */ /* 0x000fea0003800000 */
.L_x_502:
[----:B------:R-:W-:Y:S01]  /*73a0*/  MOV R14, 0x0 ;  /* 0x00000000000e7802 */ /* 0x000fe20000000f00 */
[----:B------:R-:W0:Y:S01]  /*73b0*/  LDCU.64 UR4, c[0x4][0x158] ;  /* 0x01002b00ff0477ac */ /* 0x000e220008000a00 */
[----:B------:R-:W-:Y:S02]  /*73c0*/  IMAD.MOV.U32 R8, RZ, RZ, 0x65 ;  /* 0x00000065ff087424 */ /* 0x000fe400078e00ff */
[----:B------:R-:W-:Y:S01]  /*73d0*/  IMAD.MOV.U32 R12, RZ, RZ, 0x1 ;  /* 0x00000001ff0c7424 */ /* 0x000fe200078e00ff */
[----:B------:R-:W1:Y:S01]  /*73e0*/  LDCU.64 UR6, c[0x4][0x160] ;  /* 0x01002c00ff0677ac */ /* 0x000e620008000a00 */
[----:B------:R-:W2:Y:S01]  /*73f0*/  LDC.64 R14, c[0x4][R14] ;  /* 0x010000000e0e7b82 */ /* 0x000ea20000000a00 */
[----:B------:R-:W-:Y:S01]  /*7400*/  IMAD.MOV.U32 R13, RZ, RZ, RZ ;  /* 0x000000ffff0d7224 */ /* 0x000fe200078e00ff */
[----:B------:R-:W4:Y:S01]  /*7410*/  LDCU.64 UR8, c[0x4][0x70] ;  /* 0x01000e00ff0877ac */ /* 0x000f220008000a00 */
[----:B0-----:R-:W-:Y:S02]  /*7420*/  IMAD.U32 R4, RZ, RZ, UR4 ;  /* 0x00000004ff047e24 */ /* 0x001fe4000f8e00ff */
[----:B------:R-:W-:-:S02]  /*7430*/  IMAD.U32 R5, RZ, RZ, UR5 ;  /* 0x00000005ff057e24 */ /* 0x000fc4000f8e00ff */
[----:B-1----:R-:W-:Y:S02]  /*7440*/  IMAD.U32 R6, RZ, RZ, UR6 ;  /* 0x00000006ff067e24 */ /* 0x002fe4000f8e00ff */
[----:B------:R-:W-:Y:S02]  /*7450*/  IMAD.U32 R7, RZ, RZ, UR7 ;  /* 0x00000007ff077e24 */ /* 0x000fe4000f8e00ff */
[----:B----4-:R-:W-:Y:S02]  /*7460*/  IMAD.U32 R10, RZ, RZ, UR8 ;  /* 0x00000008ff0a7e24 */ /* 0x010fe4000f8e00ff */
[----:B------:R-:W-:-:S07]  /*7470*/  IMAD.U32 R11, RZ, RZ, UR9 ;  /* 0x00000009ff0b7e24 */ /* 0x000fce000f8e00ff */
[----:B------:R-:W-:-:S07]  /*7480*/  LEPC R20, `(.L_x_527) ;  /* 0x000000001014794e */ /* 0x000fce0000000000 */
[----:B--23--:R-:W-:Y:S05]  /*7490*/  CALL.ABS.NOINC R14 ;  /* 0x000000000e007343 */ /* 0x00cfea0003c00000 */
.L_x_527:
[----:B------:R-:W-:Y:S05]  /*74a0*/  BRA `(.L_x_503) ;  /* 0x0000000000987947 */ /* 0x000fea0003800000 */
.L_x_526:
[----:B------:R-:W-:Y:S01]  /*74b0*/  IMAD.U32 R17, R17, 0x10000, RZ ;  /* 0x0001000011117824 */ /* 0x000fe200078e00ff */
        /* <DEDUP_REMOVED lines=12> */
.L_x_529:
[----:B------:R-:W-:Y:S05]  /*7580*/  BSYNC.RECONVERGENT B0 ;  /* 0x0000000000007941 */ /* 0x000fea0003800200 */
.L_x_528:
[----:B------:R-:W-:-:S05]  /*7590*/  LOP3.LUT R3, R0, 0x80, R3, 0xf8, !PT ;  /* 0x0000008000037812 */ /* 0x000fca00078ef803 */
[----:B------:R0:W-:Y:S01]  /*75a0*/  STG.E.U8 desc[UR36][R8.64], R3 ;  /* 0x0000000308007986 */ /* 0x0001e2000c101124 */
[----:B------:R-:W-:Y:S05]  /*75b0*/  BRA `(.L_x_503) ;  /* 0x0000000000547947 */ /* 0x000fea0003800000 */
.L_x_525:
[----:B------:R-:W-:Y:S01]  /*75c0*/  IMAD.U32 R3, R17, 0x10000, RZ ;  /* 0x0001000011037824 */ /* 0x000fe200078e00ff */
        /* <DEDUP_REMOVED lines=11> */
.L_x_531:
[----:B------:R-:W-:Y:S01]  /*7680*/  IMAD.MOV.U32 R0, RZ, RZ, 0x7f ;  /* 0x0000007fff007424 */ /* 0x000fe200078e00ff */
[----:B------:R-:W-:-:S04]  /*7690*/  ISETP.GT.U32.AND P0, PT, R4, 0x7f800000, PT ;  /* 0x7f8000000400780c */ /* 0x000fc80003f04070 */
[----:B------:R-:W-:-:S09]  /*76a0*/  SEL R0, R0, 0x7c, P0 ;  /* 0x0000007c00007807 */ /* 0x000fd20000000000 */
.L_x_532:
[----:B------:R-:W-:Y:S05]  /*76b0*/  BSYNC.RECONVERGENT B0 ;  /* 0x0000000000007941 */ /* 0x000fea0003800200 */
.L_x_530:
[----:B------:R-:W-:-:S04]  /*76c0*/  SHF.R.U32.HI R3, RZ, 0x18, R3 ;  /* 0x00000018ff037819 */ /* 0x000fc80000011603 */
[----:B------:R-:W-:-:S05]  /*76d0*/  LOP3.LUT R3, R0, 0x80, R3, 0xf8, !PT ;  /* 0x0000008000037812 */ /* 0x000fca00078ef803 */
[----:B------:R0:W-:Y:S01]  /*76e0*/  STG.E.U8 desc[UR36][R8.64], R3 ;  /* 0x0000000308007986 */ /* 0x0001e2000c101124 */
[----:B------:R-:W-:Y:S05]  /*76f0*/  BRA `(.L_x_503) ;  /* 0x0000000000047947 */ /* 0x000fea0003800000 */
.L_x_524:
[----:B------:R0:W-:Y:S02]  /*7700*/  STG.E.U16 desc[UR36][R8.64], R17 ;  /* 0x0000001108007986 */ /* 0x0001e4000c101524 */
.L_x_503:
[----:B------:R-:W-:-:S07]  /*7710*/  VIADD R25, R25, 0x80 ;  /* 0x0000008019197836 */ /* 0x000fce0000000000 */
.L_x_462:
[----:B------:R-:W-:Y:S05]  /*7720*/  BSYNC.RECONVERGENT B6 ;  /* 0x0000000000067941 */ /* 0x000fea0003800200 */
.L_x_461:
[----:B------:R-:W-:-:S13]  /*7730*/  ISETP.GE.AND P0, PT, R25, R16, PT ;  /* 0x000000101900720c */ /* 0x000fda0003f06270 */
[----:B------:R-:W-:Y:S05]  /*7740*/  @P0 EXIT ;  /* 0x000000000000094d */ /* 0x000fea0003800000 */
[----:B012---:R-:W0:Y:S01]  /*7750*/  LDC.64 R4, c[0x0][0x388] ;  /* 0x0000e200ff047b82 */ /* 0x007e220000000a00 */
[----:B------:R-:W4:Y:S01]  /*7760*/  LDCU UR4, c[0x0][0x3a8] ;  /* 0x00007500ff0477ac */ /* 0x000f220008000800 */
[----:B------:R-:W-:Y:S01]  /*7770*/  PRMT R0, R18, 0x9910, RZ ;  /* 0x0000991012007816 */ /* 0x000fe200000000ff */
[----:B------:R-:W-:-:S03]  /*7780*/  IMAD R2, R2, 0x200, R25 ;  /* 0x0000020002027824 */ /* 0x000fc600078e0219 */
[----:B------:R-:W-:Y:S01]  /*7790*/  ISETP.GT.AND P1, PT, R0, 0x9, PT ;  /* 0x000000090000780c */ /* 0x000fe20003f24270 */
[----:B----4-:R-:W-:-:S05]  /*77a0*/  IMAD R3, R2, UR4, RZ ;  /* 0x0000000402037c24 */ /* 0x010fca000f8e02ff */
[----:B0-----:R-:W-:-:S05]  /*77b0*/  IADD3 R2, P0, PT, R3, R4, RZ ;  /* 0x0000000403027210 */ /* 0x001fca0007f1e0ff */
[----:B------:R-:W-:Y:S02]  /*77c0*/  IMAD.X R3, RZ, RZ, R5, P0 ;  /* 0x000000ffff037224 */ /* 0x000fe400000e0605 */
[----:B------:R-:W-:Y:S06]  /*77d0*/  @P1 BRA `(.L_x_533) ;  /* 0x00000004000c1947 */ /* 0x000fec0003800000 */
        /* <DEDUP_REMOVED lines=8> */
[----:B---3--:R-:W-:-:S06]  /*7860*/  IMAD.U32 R19, R19, 0x10000, RZ ;  /* 0x0001000013137824 */ /* 0x008fcc00078e00ff */
[----:B------:R-:W0:Y:S02]  /*7870*/  F2I.FTZ.TRUNC.NTZ R19, R19 ;  /* 0x0000001300137305 */ /* 0x000e24000021f100 */
[----:B0-----:R-:W-:Y:S01]  /*7880*/  STG.E.U8 desc[UR36][R2.64], R19 ;  /* 0x0000001302007986 */ /* 0x001fe2000c101124 */
[----:B------:R-:W-:Y:S05]  /*7890*/  EXIT ;  /* 0x000000000000794d */ /* 0x000fea0003800000 */
.L_x_536:
[----:B---3--:R-:W-:-:S06]  /*78a0*/  IMAD.U32 R5, R19, 0x10000, RZ ;  /* 0x0001000013057824 */ /* 0x008fcc00078e00ff */
[----:B------:R-:W0:Y:S02]  /*78b0*/  F2I.S64.TRUNC R4, R5 ;  /* 0x0000000500047311 */ /* 0x000e24000020d900 */
[----:B0-----:R-:W-:Y:S01]  /*78c0*/  STG.E.U8 desc[UR36][R2.64], R4 ;  /* 0x0000000402007986 */ /* 0x001fe2000c101124 */
[----:B------:R-:W-:Y:S05]  /*78d0*/  EXIT ;  /* 0x000000000000794d */ /* 0x000fea0003800000 */
.L_x_535:
[----:B------:R-:W-:-:S13]  /*78e0*/  ISETP.NE.AND P0, PT, R0, 0x2, PT ;  /* 0x000000020000780c */ /* 0x000fda0003f05270 */
[----:B------:R-:W-:Y:S05]  /*78f0*/  @!P0 BRA `(.L_x_538) ;  /* 0x0000000000308947 */ /* 0x000fea0003800000 */
[----:B------:R-:W-:-:S13]  /*7900*/  ISETP.NE.AND P0, PT, R0, 0x3, PT ;  /* 0x000000030000780c */ /* 0x000fda0003f05270 */
[----:B------:R-:W-:Y:S05]  /*7910*/  @!P0 BRA `(.L_x_539) ;  /* 0x0000000000188947 */ /* 0x000fea0003800000 */
[----:B------:R-:W-:-:S13]  /*7920*/  ISETP.NE.AND P0, PT, R0, 0x4, PT ;  /* 0x000000040000780c */ /* 0x000fda0003f05270 */
[----:B------:R-:W-:Y:S05]  /*7930*/  @P0 BRA `(.L_x_537) ;  /* 0x0000000800780947 */ /* 0x000fea0003800000 */
[----:B---3--:R-:W-:-:S06]  /*7940*/  IMAD.U32 R4, R19, 0x10000, RZ ;  /* 0x0001000013047824 */ /* 0x008fcc00078e00ff */
[----:B------:R-:W0:Y:S02]  /*7950*/  F2I.S64.TRUNC R4, R4 ;  /* 0x0000000400047311 */ /* 0x000e24000020d900 */
[----:B0-----:R-:W-:Y:S01]  /*7960*/  STG.E.64 desc[UR36][R2.64], R4 ;  /* 0x0000000402007986 */ /* 0x001fe2000c101b24 */
[----:B------:R-:W-:Y:S05]  /*7970*/  EXIT ;  /* 0x000000000000794d */ /* 0x000fea0003800000 */
.L_x_539:
[----:B---3--:R-:W-:-:S06]  /*7980*/  IMAD.U32 R19, R19, 0x10000, RZ ;  /* 0x0001000013137824 */ /* 0x008fcc00078e00ff */
[----:B------:R-:W0:Y:S02]  /*7990*/  F2I.FTZ.TRUNC.NTZ R19, R19 ;  /* 0x0000001300137305 */ /* 0x000e24000021f100 */
[----:B0-----:R-:W-:Y:S01]  /*79a0*/  STG.E desc[UR36][R2.64], R19 ;  /* 0x0000001302007986 */ /* 0x001fe2000c101924 */
[----:B------:R-:W-:Y:S05]  /*79b0*/  EXIT ;  /* 0x000000000000794d */ /* 0x000fea0003800000 */
.L_x_538:
[----:B---3--:R-:W-:-:S06]  /*79c0*/  IMAD.U32 R19, R19, 0x10000, RZ ;  /* 0x0001000013137824 */ /* 0x008fcc00078e00ff */
[----:B------:R-:W0:Y:S02]  /*79d0*/  F2I.FTZ.TRUNC.NTZ R19, R19 ;  /* 0x0000001300137305 */ /* 0x000e24000021f100 */
[----:B0-----:R-:W-:Y:S01]  /*79e0*/  STG.E.U16 desc[UR36][R2.64], R19 ;  /* 0x0000001302007986 */ /* 0x001fe2000c101524 */
[----:B------:R-:W-:Y:S05]  /*79f0*/  EXIT ;  /* 0x000000000000794d */ /* 0x000fea0003800000 */
.L_x_534:
[----:B------:R-:W-:-:S13]  /*7a00*/  ISETP.GT.AND P0, PT, R0, 0x6, PT ;  /* 0x000000060000780c */ /* 0x000fda0003f04270 */
[----:B------:R-:W-:Y:S05]  /*7a10*/  @P0 BRA `(.L_x_540) ;  /* 0x00000000002c0947 */ /* 0x000fea0003800000 */
[----:B------:R-:W-:-:S13]  /*7a20*/  ISETP.NE.AND P0, PT, R0, 0x5, PT ;  /* 0x000000050000780c */ /* 0x000fda0003f05270 */
[----:B------:R-:W-:Y:S05]  /*7a30*/  @!P0 BRA `(.L_x_541) ;  /* 0x0000000000148947 */ /* 0x000fea0003800000 */
[----:B------:R-:W-:-:S13]  /*7a40*/  ISETP.NE.AND P0, PT, R0, 0x6, PT ;  /* 0x000000060000780c */ /* 0x000fda0003f05270 */
[----:B------:R-:W-:Y:S05]  /*7a50*/  @P0 BRA `(.L_x_537) ;  /* 0x0000000800300947 */ /* 0x000fea0003800000 */
[----:B---3--:R-:W-:-:S05]  /*7a60*/  IMAD.U32 R19, R19, 0x10000, RZ ;  /* 0x0001000013137824 */ /* 0x008fca00078e00ff */
[----:B------:R-:W-:Y:S01]  /*7a70*/  STG.E desc[UR36][R2.64], R19 ;  /* 0x0000001302007986 */ /* 0x000fe2000c101924 */
[----:B------:R-:W-:Y:S05]  /*7a80*/  EXIT ;  /* 0x000000000000794d */ /* 0x000fea0003800000 */
.L_x_541:
[----:B---3--:R-:W-:-:S05]  /*7a90*/  IMAD.U32 R0, R19, 0x10000, RZ ;  /* 0x0001000013007824 */ /* 0x008fca00078e00ff */
[----:B------:R-:W-:-:S05]  /*7aa0*/  F2FP.F16.F32.PACK_AB R0, RZ, R0 ;  /* 0x00000000ff00723e */ /* 0x000fca00000000ff */
[----:B------:R-:W-:Y:S01]  /*7ab0*/  STG.E.U16 desc[UR36][R2.64], R0 ;  /* 0x0000000002007986 */ /* 0x000fe2000c101524 */
[----:B------:R-:W-:Y:S05]  /*7ac0*/  EXIT ;  /* 0x000000000000794d */ /* 0x000fea0003800000 */
.L_x_540:
[----:B------:R-:W-:-:S13]  /*7ad0*/  ISETP.NE.AND P0, PT, R0, 0x7, PT ;  /* 0x000000070000780c */ /* 0x000fda0003f05270 */
[----:B------:R-:W-:Y:S05]  /*7ae0*/  @!P0 BRA `(.L_x_542) ;  /* 0x0000000000348947 */ /* 0x000fea0003800000 */
[----:B------:R-:W-:-:S13]  /*7af0*/  ISETP.NE.AND P0, PT, R0, 0x8, PT ;  /* 0x000000080000780c */ /* 0x000fda0003f05270 */
[----:B------:R-:W-:Y:S05]  /*7b00*/  @!P0 BRA `(.L_x_543) ;  /* 0x0000000000188947 */ /* 0x000fea0003800000 */
[----:B------:R-:W-:-:S13]  /*7b10*/  ISETP.NE.AND P0, PT, R0, 0x9, PT ;  /* 0x000000090000780c */ /* 0x000fda0003f05270 */
[----:B------:R-:W-:Y:S05]  /*7b20*/  @P0 BRA `(.L_x_537) ;  /* 0x0000000400fc0947 */ /* 0x000fea0003800000 */
[----:B---3--:R-:W-:Y:S02]  /*7b30*/  IMAD.U32 R4, R19, 0x10000, RZ ;  /* 0x0001000013047824 */ /* 0x008fe400078e00ff */
[----:B------:R-:W-:-:S05]  /*7b40*/  IMAD.MOV.U32 R5, RZ, RZ, RZ ;  /* 0x000000ffff057224 */ /* 0x000fca00078e00ff */
[----:B------:R-:W-:Y:S01]  /*7b50*/  STG.E.64 desc[UR36][R2.64], R4 ;  /* 0x0000000402007986 */ /* 0x000fe2000c101b24 */
[----:B------:R-:W-:Y:S05]  /*7b60*/  EXIT ;  /* 0x000000000000794d */ /* 0x000fea0003800000 */
.L_x_543:
[----:B---3--:R-:W-:-:S05]  /*7b70*/  IMAD.U32 R19, R19, 0x10000, RZ ;  /* 0x0001000013137824 */ /* 0x008fca00078e00ff */
[----:B------:R-:W-:-:S04]  /*7b80*/  F2FP.F16.F32.PACK_AB R5, RZ, R19 ;  /* 0x00000013ff05723e */ /* 0x000fc800000000ff */
[----:B------:R-:W-:-:S05]  /*7b90*/  PRMT R5, R5, 0x5410, RZ ;  /* 0x0000541005057816 */ /* 0x000fca00000000ff */
[----:B------:R-:W-:Y:S01]  /*7ba0*/  STG.E desc[UR36][R2.64], R5 ;  /* 0x0000000502007986 */ /* 0x000fe2000c101924 */
[----:B------:R-:W-:Y:S05]  /*7bb0*/  EXIT ;  /* 0x000000000000794d */ /* 0x000fea0003800000 */
.L_x_542:
[----:B---3--:R-:W-:-:S04]  /*7bc0*/  IMAD.U32 R4, R19, 0x10000, RZ ;  /* 0x0001000013047824 */ /* 0x008fc800078e00ff */
[----:B------:R-:W-:-:S06]  /*7bd0*/  FMUL.FTZ R4, R4, 1 ;  /* 0x3f80000004047820 */ /* 0x000fcc0000410000 */
[----:B------:R-:W0:Y:S02]  /*7be0*/  F2F.F64.F32 R4, R4 ;  /* 0x0000000400047310 */ /* 0x000e240000201800 */
[----:B0-----:R-:W-:Y:S01]  /*7bf0*/  STG.E.64 desc[UR36][R2.64], R4 ;  /* 0x0000000402007986 */ /* 0x001fe2000c101b24 */
[----:B------:R-:W-:Y:S05]  /*7c00*/  EXIT ;  /* 0x000000000000794d */ /* 0x000fea0003800000 */
.L_x_533:
        /* <DEDUP_REMOVED lines=10> */
[----:B---3--:R-:W-:-:S06]  /*7cb0*/  IMAD.U32 R5, R19, 0x10000, RZ ;  /* 0x0001000013057824 */ /* 0x008fcc00078e00ff */
[----:B------:R-:W0:Y:S02]  /*7cc0*/  F2I.FTZ.U32.TRUNC.NTZ R5, R5 ;  /* 0x0000000500057305 */ /* 0x000e24000021f000 */
[----:B0-----:R-:W-:Y:S01]  /*7cd0*/  STG.E.U16 desc[UR36][R2.64], R5 ;  /* 0x0000000502007986 */ /* 0x001fe2000c101524 */
[----:B------:R-:W-:Y:S05]  /*7ce0*/  EXIT ;  /* 0x000000000000794d */ /* 0x000fea0003800000 */
.L_x_547:
[----:B---3--:R-:W-:Y:S01]  /*7cf0*/  IMAD.U32 R5, R19, 0x10000, RZ ;  /* 0x0001000013057824 */ /* 0x008fe200078e00ff */
        /* <DEDUP_REMOVED lines=17> */
.L_x_550:
[----:B------:R-:W-:-:S04]  /*7e10*/  SHF.R.U32.HI R5, RZ, 0x18, R5 ;  /* 0x00000018ff057819 */ /* 0x000fc80000011605 */
[----:B------:R-:W-:-:S07]  /*7e20*/  LOP3.LUT R0, R0, 0x80, R5, 0xf8, !PT ;  /* 0x0000008000007812 */ /* 0x000fce00078ef805 */
.L_x_549:
[----:B------:R-:W-:Y:S05]  /*7e30*/  BSYNC.RECONVERGENT B0 ;  /* 0x0000000000007941 */ /* 0x000fea0003800200 */
.L_x_548:
[----:B------:R-:W-:Y:S01]  /*7e40*/  STG.E.U8 desc[UR36][R2.64], R0 ;  /* 0x0000000002007986 */ /* 0x000fe2000c101124 */
[----:B------:R-:W-:Y:S05]  /*7e50*/  EXIT ;  /* 0x000000000000794d */ /* 0x000fea0003800000 */
.L_x_546:
        /* <DEDUP_REMOVED lines=18> */
.L_x_553:
[----:B------:R-:W-:-:S04]  /*7f80*/  SHF.R.U32.HI R5, RZ, 0x18, R5 ;  /* 0x00000018ff057819 */ /* 0x000fc80000011605 */
[----:B------:R-:W-:-:S07]  /*7f90*/  LOP3.LUT R0, R0, 0x80, R5, 0xf8, !PT ;  /* 0x0000008000007812 */ /* 0x000fce00078ef805 */
.L_x_552:
[----:B------:R-:W-:Y:S05]  /*7fa0*/  BSYNC.RECONVERGENT B0 ;  /* 0x0000000000007941 */ /* 0x000fea0003800200 */
.L_x_551:
[----:B------:R-:W-:Y:S01]  /*7fb0*/  STG.E.U8 desc[UR36][R2.64], R0 ;  /* 0x0000000002007986 */ /* 0x000fe2000c101124 */
[----:B------:R-:W-:Y:S05]  /*7fc0*/  EXIT ;  /* 0x000000000000794d */ /* 0x000fea0003800000 */
.L_x_545:
[----:B------:R-:W-:-:S13]  /*7fd0*/  ISETP.NE.AND P0, PT, R0, 0x1c, PT ;  /* 0x0000001c0000780c */ /* 0x000fda0003f05270 */
[----:B------:R-:W-:Y:S05]  /*7fe0*/  @!P0 BRA `(.L_x_554) ;  /* 0x0000000000608947 */ /* 0x000fea0003800000 */
[----:B------:R-:W-:-:S13]  /*7ff0*/  ISETP.NE.AND P0, PT, R0, 0x1d, PT ;  /* 0x0000001d0000780c */ /* 0x000fda0003f05270 */
[----:B------:R-:W-:Y:S05]  /*8000*/  @!P0 BRA `(.L_x_555) ;  /* 0x0000000000488947 */ /* 0x000fea0003800000 */
[----:B------:R-:W-:-:S13]  /*8010*/  ISETP.NE.AND P0, PT, R0, 0x2c, PT ;  /* 0x0000002c0000780c */ /* 0x000fda0003f05270 */
[----:B------:R-:W-:Y:S05]  /*8020*/  @P0 BRA `(.L_x_537) ;  /* 0x0000000000bc0947 */ /* 0x000fea0003800000 */
[----:B---3--:R-:W-:Y:S02]  /*8030*/  IMAD.U32 R19, R19, 0x10000, RZ ;  /* 0x0001000013137824 */ /* 0x008fe400078e00ff */
[----:B------:R-:W-:-:S03]  /*8040*/  IMAD.MOV.U32 R5, RZ, RZ, 0xff ;  /* 0x000000ffff057424 */ /* 0x000fc600078e00ff */
[----:B------:R-:W-:-:S04]  /*8050*/  SHF.R.U32.HI R6, RZ, 0x17, R19 ;  /* 0x00000017ff067819 */ /* 0x000fc80000011613 */
[----:B------:R-:W-:-:S04]  /*8060*/  LOP3.LUT R4, R6, 0xff, RZ, 0xc0, !PT ;  /* 0x000000ff06047812 */ /* 0x000fc800078ec0ff */
[----:B------:R-:W-:-:S13]  /*8070*/  ISETP.NE.AND P2, PT, R4, 0xff, PT ;  /* 0x000000ff0400780c */ /* 0x000fda0003f45270 */
[--C-:B------:R-:W-:Y:S02]  /*8080*/  @P2 SHF.R.U32.HI R0, RZ, 0x16, R19.reuse ;  /* 0x00000016ff002819 */ /* 0x100fe40000011613 */
[----:B------:R-:W-:Y:S02]  /*8090*/  @P2 LOP3.LUT P0, RZ, R4, 0x3fffff, R19, 0xf8, !PT ;  /* 0x003fffff04ff2812 */ /* 0x000fe4000780f813 */
[----:B------:R-:W-:-:S04]  /*80a0*/  @P2 LOP3.LUT R0, R0, 0x1, RZ, 0xc0, !PT ;  /* 0x0000000100002812 */ /* 0x000fc800078ec0ff */
[----:B------:R-:W-:Y:S01]  /*80b0*/  @P2 ISETP.EQ.U32.AND P1, PT, R0, 0x1, P0 ;  /* 0x000000010000280c */ /* 0x000fe20000722070 */
[----:B------:R-:W-:Y:S01]  /*80c0*/  @P2 VIADD R0, R6, 0x1 ;  /* 0x0000000106002836 */ /* 0x000fe20000000000 */
[----:B------:R-:W-:Y:S02]  /*80d0*/  PLOP3.LUT P0, PT, PT, PT, PT, 0x80, 0x8 ;  /* 0x000000000008781c */ /* 0x000fe40003f0f070 */
[----:B------:R-:W-:-:S13]  /*80e0*/  @P2 PLOP3.LUT P0, PT, P1, PT, PT, 0x80, 0x8 ;  /* 0x000000000008281c */ /* 0x000fda0000f0f070 */
[----:B------:R-:W-:-:S04]  /*80f0*/  @!P0 IMAD.MOV R0, RZ, RZ, R6 ;  /* 0x000000ffff008224 */ /* 0x000fc800078e0206 */
[----:B------:R-:W-:-:S05]  /*8100*/  @P2 IMAD.MOV.U32 R5, RZ, RZ, R0 ;  /* 0x000000ffff052224 */ /* 0x000fca00078e0000 */
[----:B------:R-:W-:Y:S01]  /*8110*/  STG.E.U8 desc[UR36][R2.64], R5 ;  /* 0x0000000502007986 */ /* 0x000fe2000c101124 */
[----:B------:R-:W-:Y:S05]  /*8120*/  EXIT ;  /* 0x000000000000794d */ /* 0x000fea0003800000 */
.L_x_555:
[----:B---3--:R-:W-:-:S06]  /*8130*/  IMAD.U32 R4, R19, 0x10000, RZ ;  /* 0x0001000013047824 */ /* 0x008fcc00078e00ff */
[----:B------:R-:W0:Y:S02]  /*8140*/  F2I.U64.TRUNC R4, R4 ;  /* 0x0000000400047311 */ /* 0x000e24000020d800 */
[----:B0-----:R-:W-:Y:S01]  /*8150*/  STG.E.64 desc[UR36][R2.64], R4 ;  /* 0x0000000402007986 */ /* 0x001fe2000c101b24 */
[----:B------:R-:W-:Y:S05]  /*8160*/  EXIT ;  /* 0x000000000000794d */ /* 0x000fea0003800000 */
.L_x_554:
[----:B---3--:R-:W-:-:S06]  /*8170*/  IMAD.U32 R19, R19, 0x10000, RZ ;  /* 0x0001000013137824 */ /* 0x008fcc00078e00ff */
[----:B------:R-:W0:Y:S02]  /*8180*/  F2I.FTZ.U32.TRUNC.NTZ R19, R19 ;  /* 0x0000001300137305 */ /* 0x000e24000021f000 */
[----:B0-----:R-:W-:Y:S01]  /*8190*/  STG.E desc[UR36][R2.64], R19 ;  /* 0x0000001302007986 */ /* 0x001fe2000c101924 */
[----:B------:R-:W-:Y:S05]  /*81a0*/  EXIT ;  /* 0x000000000000794d */ /* 0x000fea0003800000 */
.L_x_544:
[----:B------:R-:W-:-:S13]  /*81b0*/  ISETP.GT.AND P0, PT, R0, 0xe, PT ;  /* 0x0000000e0000780c */ /* 0x000fda0003f04270 */
[----:B------:R-:W-:Y:S05]  /*81c0*/  @P0 BRA `(.L_x_556) ;  /* 0x00000000003c0947 */ /* 0x000fea0003800000 */
[----:B------:R-:W-:-:S13]  /*81d0*/  ISETP.NE.AND P0, PT, R0, 0xa, PT ;  /* 0x0000000a0000780c */ /* 0x000fda0003f05270 */
[----:B------:R-:W-:Y:S05]  /*81e0*/  @!P0 BRA `(.L_x_557) ;  /* 0x00000000001c8947 */ /* 0x000fea0003800000 */
[----:B------:R-:W-:-:S13]  /*81f0*/  ISETP.NE.AND P0, PT, R0, 0xb, PT ;  /* 0x0000000b0000780c */ /* 0x000fda0003f05270 */
[----:B------:R-:W-:Y:S05]  /*8200*/  @P0 BRA `(.L_x_537) ;  /* 0x0000000000440947 */ /* 0x000fea0003800000 */
[----:B---3--:R-:W-:-:S05]  /*8210*/  IMAD.U32 R19, R19, 0x10000, RZ ;  /* 0x0001000013137824 */ /* 0x008fca00078e00ff */
[----:B------:R-:W-:-:S04]  /*8220*/  FSETP.NEU.FTZ.AND P0, PT, R19, RZ, PT ;  /* 0x000000ff1300720b */ /* 0x000fc80003f1d000 */
[----:B------:R-:W-:-:S05]  /*8230*/  SEL R5, RZ, 0x1, !P0 ;  /* 0x00000001ff057807 */ /* 0x000fca0004000000 */
[----:B------:R-:W-:Y:S01]  /*8240*/  STG.E.U8 desc[UR36][R2.64], R5 ;  /* 0x0000000502007986 */ /* 0x000fe2000c101124 */
[----:B------:R-:W-:Y:S05]  /*8250*/  EXIT ;  /* 0x000000000000794d */ /* 0x000fea0003800000 */
.L_x_557:
[----:B---3--:R-:W-:Y:S01]  /*8260*/  IMAD.U32 R19, R19, 0x10000, RZ ;  /* 0x0001000013137824 */ /* 0x008fe200078e00ff */
[----:B------:R-:W-:-:S03]  /*8270*/  CS2R R6, SRZ ;  /* 0x0000000000067805 */ /* 0x000fc6000001ff00 */
[----:B------:R-:W-:-:S06]  /*8280*/  FMUL.FTZ R4, R19, 1 ;  /* 0x3f80000013047820 */ /* 0x000fcc0000410000 */
[----:B------:R-:W0:Y:S02]  /*8290*/  F2F.F64.F32 R4, R4 ;  /* 0x0000000400047310 */ /* 0x000e240000201800 */
[----:B0-----:R-:W-:Y:S01]  /*82a0*/  STG.E.128 desc[UR36][R2.64], R4 ;  /* 0x0000000402007986 */ /* 0x001fe2000c101d24 */
[----:B------:R-:W-:Y:S05]  /*82b0*/  EXIT ;  /* 0x000000000000794d */ /* 0x000fea0003800000 */
.L_x_556:
[----:B------:R-:W-:-:S13]  /*82c0*/  ISETP.NE.AND P0, PT, R0, 0xf, PT ;  /* 0x0000000f0000780c */ /* 0x000fda0003f05270 */
[----:B------:R-:W-:Y:S05]  /*82d0*/  @!P0 BRA `(.L_x_558) ;  /* 0x0000000000e88947 */ /* 0x000fea0003800000 */
[----:B------:R-:W-:-:S13]  /*82e0*/  ISETP.NE.AND P0, PT, R0, 0x17, PT ;  /* 0x000000170000780c */ /* 0x000fda0003f05270 */
[----:B------:R-:W-:Y:S05]  /*82f0*/  @!P0 BRA `(.L_x_559) ;  /* 0x0000000000908947 */ /* 0x000fea0003800000 */
[----:B------:R-:W-:-:S13]  /*8300*/  ISETP.NE.AND P0, PT, R0, 0x18, PT ;  /* 0x000000180000780c */ /* 0x000fda0003f05270 */
[----:B------:R-:W-:Y:S05]  /*8310*/  @!P0 BRA `(.L_x_560) ;  /* 0x0000000000448947 */ /* 0x000fea0003800000 */
.L_x_537:
[----:B------:R-:W-:Y:S01]  /*8320*/  MOV R0, 0x0 ;  /* 0x0000000000007802 */ /* 0x000fe20000000f00 */
[----:B------:R-:W0:Y:S01]  /*8330*/  LDCU.64 UR4, c[0x4][0x158] ;  /* 0x01002b00ff0477ac */ /* 0x000e220008000a00 */
[----:B------:R-:W-:Y:S02]  /*8340*/  IMAD.MOV.U32 R8, RZ, RZ, 0x65 ;  /* 0x00000065ff087424 */ /* 0x000fe400078e00ff */
[----:B------:R1:W2:Y:S01]  /*8350*/  LDC.64 R2, c[0x4][R0] ;  /* 0x0100000000027b82 */ /* 0x0002a20000000a00 */
[----:B------:R-:W4:Y:S01]  /*8360*/  LDCU.64 UR6, c[0x4][0x160] ;  /* 0x01002c00ff0677ac */ /* 0x000f220008000a00 */
[----:B------:R-:W-:Y:S02]  /*8370*/  IMAD.MOV.U32 R12, RZ, RZ, 0x1 ;  /* 0x00000001ff0c7424 */ /* 0x000fe400078e00ff */
[----:B------:R-:W-:Y:S01]  /*8380*/  IMAD.MOV.U32 R13, RZ, RZ, RZ ;  /* 0x000000ffff0d7224 */ /* 0x000fe200078e00ff */
[----:B------:R-:W5:Y:S01]  /*8390*/  LDCU.64 UR8, c[0x4][0x70] ;  /* 0x01000e00ff0877ac */ /* 0x000f620008000a00 */
[----:B0-----:R-:W-:-:S02]  /*83a0*/  IMAD.U32 R4, RZ, RZ, UR4 ;  /* 0x00000004ff047e24 */ /* 0x001fc4000f8e00ff */
[----:B------:R-:W-:Y:S02]  /*83b0*/  IMAD.U32 R5, RZ, RZ, UR5 ;  /* 0x00000005ff057e24 */ /* 0x000fe4000f8e00ff */
[----:B----4-:R-:W-:Y:S02]  /*83c0*/  IMAD.U32 R6, RZ, RZ, UR6 ;  /* 0x00000006ff067e24 */ /* 0x010fe4000f8e00ff */
[----:B------:R-:W-:Y:S02]  /*83d0*/  IMAD.U32 R7, RZ, RZ, UR7 ;  /* 0x00000007ff077e24 */ /* 0x000fe4000f8e00ff */
[----:B-----5:R-:W-:Y:S02]  /*83e0*/  IMAD.U32 R10, RZ, RZ, UR8 ;  /* 0x00000008ff0a7e24 */ /* 0x020fe4000f8e00ff */
[----:B-1----:R-:W-:-:S07]  /*83f0*/  IMAD.U32 R11, RZ, RZ, UR9 ;  /* 0x00000009ff0b7e24 */ /* 0x002fce000f8e00ff */
[----:B------:R-:W-:-:S07]  /*8400*/  LEPC R20, `(.L_x_561) ;  /* 0x000000001014794e */ /* 0x000fce0000000000 */
[----:B--23--:R-:W-:Y:S05]  /*8410*/  CALL.ABS.NOINC R2 ;  /* 0x0000000002007343 */ /* 0x00cfea0003c00000 */
.L_x_561:
[----:B------:R-:W-:Y:S05]  /*8420*/  EXIT ;  /* 0x000000000000794d */ /* 0x000fea0003800000 */
.L_x_560:
[----:B---3--:R-:W-:Y:S01]  /*8430*/  IMAD.U32 R19, R19, 0x10000, RZ ;  /* 0x0001000013137824 */ /* 0x008fe200078e00ff */
        /* <DEDUP_REMOVED lines=12> */
.L_x_563:
[----:B------:R-:W-:Y:S05]  /*8500*/  BSYNC.RECONVERGENT B0 ;  /* 0x0000000000007941 */ /* 0x000fea0003800200 */
.L_x_562:
[----:B------:R-:W-:-:S05]  /*8510*/  LOP3.LUT R5, R0, 0x80, R5, 0xf8, !PT ;  /* 0x0000008000057812 */ /* 0x000fca00078ef805 */
[----:B------:R-:W-:Y:S01]  /*8520*/  STG.E.U8 desc[UR36][R2.64], R5 ;  /* 0x0000000502007986 */ /* 0x000fe2000c101124 */
[----:B------:R-:W-:Y:S05]  /*8530*/  EXIT ;  /* 0x000000000000794d */ /* 0x000fea0003800000 */
.L_x_559:
[----:B---3--:R-:W-:Y:S01]  /*8540*/  IMAD.U32 R5, R19, 0x10000, RZ ;  /* 0x0001000013057824 */ /* 0x008fe200078e00ff */
        /* <DEDUP_REMOVED lines=11> */
.L_x_565:
[----:B------:R-:W-:Y:S01]  /*8600*/  IMAD.MOV.U32 R0, RZ, RZ, 0x7f ;  /* 0x0000007fff007424 */ /* 0x000fe200078e00ff */
[----:B------:R-:W-:-:S04]  /*8610*/  ISETP.GT.U32.AND P0, PT, R4, 0x7f800000, PT ;  /* 0x7f8000000400780c */ /* 0x000fc80003f04070 */
[----:B------:R-:W-:-:S09]  /*8620*/  SEL R0, R0, 0x7c, P0 ;  /* 0x0000007c00007807 */ /* 0x000fd20000000000 */
.L_x_566:
[----:B------:R-:W-:Y:S05]  /*8630*/  BSYNC.RECONVERGENT B0 ;  /* 0x0000000000007941 */ /* 0x000fea0003800200 */
.L_x_564:
[----:B------:R-:W-:-:S04]  /*8640*/  SHF.R.U32.HI R5, RZ, 0x18, R5 ;  /* 0x00000018ff057819 */ /* 0x000fc80000011605 */
[----:B------:R-:W-:-:S05]  /*8650*/  LOP3.LUT R5, R0, 0x80, R5, 0xf8, !PT ;  /* 0x0000008000057812 */ /* 0x000fca00078ef805 */
[----:B------:R-:W-:Y:S01]  /*8660*/  STG.E.U8 desc[UR36][R2.64], R5 ;  /* 0x0000000502007986 */ /* 0x000fe2000c101124 */
[----:B------:R-:W-:Y:S05]  /*8670*/  EXIT ;  /* 0x000000000000794d */ /* 0x000fea0003800000 */
.L_x_558:
[----:B---3--:R-:W-:Y:S01]  /*8680*/  STG.E.U16 desc[UR36][R2.64], R19 ;  /* 0x0000001302007986 */ /* 0x008fe2000c101524 */
[----:B------:R-:W-:Y:S05]  /*8690*/  EXIT ;  /* 0x000000000000794d */ /* 0x000fea0003800000 */
.L_x_567:
        /* <DEDUP_REMOVED lines=14> */
.L_x_6221:


//--------------------- .text._ZN2at6native18elementwise_kernelILi128ELi4EZNS0_22gpu_kernel_impl_nocastIZZZNS0_16tanh_kernel_cudaERNS_18TensorIteratorBaseEENKUlvE0_clEvENKUlvE2_clEvEUlN3c108BFloat16EE_EEvS4_RKT_EUliE_EEviT1_ --------------------------
	.section	.text._ZN2at6native18elementwise_kernelILi128ELi4EZNS0_22gpu_kernel_impl_nocastIZZZNS0_16tanh_kernel_cudaERNS_18TensorIteratorBaseEENKUlvE0_clEvENKUlvE2_clEvEUlN3c108BFloat16EE_EEvS4_RKT_EUliE_EEviT1_,"ax",@progbits
	.align	128
        .global         _ZN2at6native18elementwise_kernelILi128ELi4EZNS0_22gpu_kernel_impl_nocastIZZZNS0_16tanh_kernel_cudaERNS_18TensorIteratorBaseEENKUlvE0_clEvENKUlvE2_clEvEUlN3c108BFloat16EE_EEvS4_RKT_EUliE_EEviT1_
        .type           _ZN2at6native18elementwise_kernelILi128ELi4EZNS0_22gpu_kernel_impl_nocastIZZZNS0_16tanh_kernel_cudaERNS_18TensorIteratorBaseEENKUlvE0_clEvENKUlvE2_clEvEUlN3c108BFloat16EE_EEvS4_RKT_EUliE_EEviT1_,@function
        .size           _ZN2at6native18elementwise_kernelILi128ELi4EZNS0_22gpu_kernel_impl_nocastIZZZNS0_16tanh_kernel_cudaERNS_18TensorIteratorBaseEENKUlvE0_clEvENKUlvE2_clEvEUlN3c108BFloat16EE_EEvS4_RKT_EUliE_EEviT1_,(.L_x_6222 - _ZN2at6native18elementwise_kernelILi128ELi4EZNS0_22gpu_kernel_impl_nocastIZZZNS0_16tanh_kernel_cudaERNS_18TensorIteratorBaseEENKUlvE0_clEvENKUlvE2_clEvEUlN3c108BFloat16EE_EEvS4_RKT_EUliE_EEviT1_)
        .other          _ZN2at6native18elementwise_kernelILi128ELi4EZNS0_22gpu_kernel_impl_nocastIZZZNS0_16tanh_kernel_cudaERNS_18TensorIteratorBaseEENKUlvE0_clEvENKUlvE2_clEvEUlN3c108BFloat16EE_EEvS4_RKT_EUliE_EEviT1_,@"STO_CUDA_ENTRY STV_DEFAULT"
_ZN2at6native18elementwise_kernelILi128ELi4EZNS0_22gpu_kernel_impl_nocastIZZZNS0_16tanh_kernel_cudaERNS_18TensorIteratorBaseEENKUlvE0_clEvENKUlvE2_clEvEUlN3c108BFloat16EE_EEvS4_RKT_EUliE_EEviT1_:
.text._ZN2at6native18elementwise_kernelILi128ELi4EZNS0_22gpu_kernel_impl_nocastIZZZNS0_16tanh_kernel_cudaERNS_18TensorIteratorBaseEENKUlvE0_clEvENKUlvE2_clEvEUlN3c108BFloat16EE_EEvS4_RKT_EUliE_EEviT1_:
[----:B------:R-:W-:Y:S08]  /*0000*/  LDC R1, c[0x0][0x37c] ;  /* 0x0000df00ff017b82 */ /* 0x000ff00000000800 */
[----:B------:R-:W0:Y:S01]  /*0010*/  LDC R2, c[0x0][0x388] ;  /* 0x0000e200ff027b82 */ /* 0x000e220000000800 */
[----:B------:R-:W1:Y:S01]  /*0020*/  S2R R3, SR_TID.X ;  /* 0x0000000000037919 */ /* 0x000e620000002100 */
[----:B------:R-:W2:Y:S06]  /*0030*/  LDCU.64 UR6, c[0x0][0x358] ;  /* 0x00006b00ff0677ac */ /* 0x000eac0008000a00 */
[----:B------:R-:W3:Y:S01]  /*0040*/  S2UR UR4, SR_CTAID.X ;  /* 0x00000000000479c3 */ /* 0x000ee20000002500 */
[----:B0-----:R-:W-:Y:S01]  /*0050*/  ISETP.NE.AND P0, PT, R2, RZ, PT ;  /* 0x000000ff0200720c */ /* 0x001fe20003f05270 */
[----:B---3--:R-:W-:-:S06]  /*0060*/  USHF.L.U32 UR4, UR4, 0x9, URZ ;  /* 0x0000000904047899 */ /* 0x008fcc00080006ff */
[----:B-1----:R-:W-:-:S06]  /*0070*/  LOP3.LUT R3, R3, UR4, RZ, 0xfc, !PT ;  /* 0x0000000403037c12 */ /* 0x002fcc000f8efcff */
[----:B--2---:R-:W-:Y:S05]  /*0080*/  @P0 BRA `(.L_x_568) ;  /* 0x0000000000c00947 */ /* 0x004fea0003800000 */
[----:B------:R-:W0:Y:S01]  /*0090*/  LDCU UR4, c[0x0][0x380] ;  /* 0x00007000ff0477ac */ /* 0x000e220008000800 */
[----:B------:R-:W-:Y:S04]  /*00a0*/  BSSY.RECONVERGENT B0, `(.L_x_569) ;  /* 0x0000023000007945 */ /* 0x000fe80003800200 */
[----:B------:R-:W-:Y:S01]  /*00b0*/  BSSY.RELIABLE B1, `(.L_x_570) ;  /* 0x0000019000017945 */ /* 0x000fe20003800100 */
[----:B0-----:R-:W-:-:S13]  /*00c0*/  ISETP.GE.AND P0, PT, R3, UR4, PT ;  /* 0x0000000403007c0c */ /* 0x001fda000bf06270 */
[----:B------:R-:W-:Y:S05]  /*00d0*/  @P0 BRA `(.L_x_571) ;  /* 0x00000000004c0947 */ /* 0x000fea0003800000 */
[----:B------:R-:W0:Y:S02]  /*00e0*/  LDC.64 R4, c[0x0][0x588] ;  /* 0x00016200ff047b82 */ /* 0x000e240000000a00 */
[----:B0-----:R-:W2:Y:S06]  /*00f0*/  LDG.E.U16 R4, desc[UR6][R4.64] ;  /* 0x0000000604047981 */ /* 0x001eac000c1e1500 */
[----:B------:R-:W0:Y:S01]  /*0100*/  LDC.64 R6, c[0x0][0x580] ;  /* 0x00016000ff067b82 */ /* 0x000e220000000a00 */
[----:B------:R-:W-:-:S04]  /*0110*/  IADD3 R3, PT, PT, R3, 0x80, RZ ;  /* 0x0000008003037810 */ /* 0x000fc80007ffe0ff */
[----:B------:R-:W-:-:S13]  /*0120*/  ISETP.GE.AND P0, PT, R3, UR4, PT ;  /* 0x0000000403007c0c */ /* 0x000fda000bf06270 */
[----:B------:R-:W-:Y:S05]  /*0130*/  @P0 BREAK.RELIABLE B1 ;  /* 0x0000000000010942 */ /* 0x000fea0003800100 */
[----:B--2---:R-:W-:-:S06]  /*0140*/  SHF.L.U32 R0, R4, 0x10, RZ ;  /* 0x0000001004007819 */ /* 0x004fcc00000006ff */
[----:B------:R-:W1:Y:S02]  /*0150*/  MUFU.TANH R0, R0 ;  /* 0x0000000000007308 */ /* 0x000e640000002400 */
[----:B-1----:R-:W-:-:S05]  /*0160*/  F2FP.BF16.F32.PACK_AB R2, RZ, R0 ;  /* 0x00000000ff02723e */ /* 0x002fca00000010ff */
[----:B0-----:R0:W-:Y:S01]  /*0170*/  STG.E.U16 desc[UR6][R6.64], R2 ;  /* 0x0000000206007986 */ /* 0x0011e2000c101506 */
[----:B------:R-:W-:Y:S05]  /*0180*/  @P0 BRA `(.L_x_572) ;  /* 0x0000000000500947 */ /* 0x000fea0003800000 */
[----:B------:R-:W1:Y:S02]  /*0190*/  LDC.64 R4, c[0x0][0x588] ;  /* 0x00016200ff047b82 */ /* 0x000e640000000a00 */
[----:B-1----:R-:W2:Y:S06]  /*01a0*/  LDG.E.U16 R4, desc[UR6][R4.64] ;  /* 0x0000000604047981 */ /* 0x002eac000c1e1500 */
[----:B0-----:R-:W0:Y:S01]  /*01b0*/  LDC.64 R6, c[0x0][0x580] ;  /* 0x00016000ff067b82 */ /* 0x001e220000000a00 */
[----:B------:R-:W-:Y:S02]  /*01c0*/  IADD3 R3, PT, PT, R3, 0x80, RZ ;  /* 0x0000008003037810 */ /* 0x000fe40007ffe0ff */
[----:B--2---:R-:W-:-:S06]  /*01d0*/  SHF.L.U32 R0, R4, 0x10, RZ ;  /* 0x0000001004007819 */ /* 0x004fcc00000006ff */
[----:B------:R-:W1:Y:S02]  /*01e0*/  MUFU.TANH R0, R0 ;  /* 0x0000000000007308 */ /* 0x000e640000002400 */
[----:B-1----:R-:W-:-:S05]  /*01f0*/  F2FP.BF16.F32.PACK_AB R2, RZ, R0 ;  /* 0x00000000ff02723e */ /* 0x002fca00000010ff */
[----:B0-----:R0:W-:Y:S02]  /*0200*/  STG.E.U16 desc[UR6][R6.64], R2 ;  /* 0x0000000206007986 */ /* 0x0011e4000c101506 */
.L_x_571:
[----:B------:R-:W-:-:S13]  /*0210*/  ISETP.GE.AND P0, PT, R3, UR4, PT ;  /* 0x0000000403007c0c */ /* 0x000fda000bf06270 */
[----:B------:R-:W-:Y:S05]  /*0220*/  @P0 BREAK.RELIABLE B1 ;  /* 0x0000000000010942 */ /* 0x000fea0003800100 */
[----:B------:R-:W-:Y:S05]  /*0230*/  @P0 BRA `(.L_x_572) ;  /* 0x0000000000240947 */ /* 0x000fea0003800000 */
[----:B------:R-:W-:Y:S05]  /*0240*/  BSYNC.RELIABLE B1 ;  /* 0x0000000000017941 */ /* 0x000fea0003800100 */
.L_x_570:
        /* <DEDUP_REMOVED lines=8> */
.L_x_572:
[----:B------:R-:W-:Y:S05]  /*02d0*/  BSYNC.RECONVERGENT B0 ;  /* 0x0000000000007941 */ /* 0x000fea0003800200 */
.L_x_569:
[----:B------:R-:W-:Y:S05]  /*02e0*/  WARPSYNC.ALL ;  /* 0x0000000000007948 */ /* 0x000fea0003800000 */
[----:B------:R-:W-:-:S13]  /*02f0*/  ISETP.GE.AND P0, PT, R3, UR4, PT ;  /* 0x0000000403007c0c */ /* 0x000fda000bf06270 */
[----:B------:R-:W-:Y:S05]  /*0300*/  @P0 EXIT ;  /* 0x000000000000094d */ /* 0x000fea0003800000 */
[----:B01----:R-:W0:Y:S02]  /*0310*/  LDC.64 R2, c[0x0][0x588] ;  /* 0x00016200ff027b82 */ /* 0x003e240000000a00 */
[----:B0-----:R-:W2:Y:S06]  /*0320*/  LDG.E.U16 R2, desc[UR6][R2.64] ;  /* 0x0000000602027981 */ /* 0x001eac000c1e1500 */
[----:B------:R-:W0:Y:S01]  /*0330*/  LDC.64 R4, c[0x0][0x580] ;  /* 0x00016000ff047b82 */ /* 0x000e220000000a00 */
[----:B--2---:R-:W-:-:S06]  /*0340*/  SHF.L.U32 R0, R2, 0x10, RZ ;  /* 0x0000001002007819 */ /* 0x004fcc00000006ff */
[----:B------:R-:W1:Y:S02]  /*0350*/  MUFU.TANH R0, R0 ;  /* 0x0000000000007308 */ /* 0x000e640000002400 */
[----:B-1----:R-:W-:-:S05]  /*0360*/  F2FP.BF16.F32.PACK_AB R3, RZ, R0 ;  /* 0x00000000ff03723e */ /* 0x002fca00000010ff */
[----:B0-----:R-:W-:Y:S01]  /*0370*/  STG.E.U16 desc[UR6][R4.64], R3 ;  /* 0x0000000304007986 */ /* 0x001fe2000c101506 */
[----:B------:R-:W-:Y:S05]  /*0380*/  EXIT ;  /* 0x000000000000794d */ /* 0x000fea0003800000 */
.L_x_568:
[----:B------:R-:W0:Y:S01]  /*0390*/  LDCU UR4, c[0x0][0x380] ;  /* 0x00007000ff0477ac */ /* 0x000e220008000800 */
[----:B------:R-:W-:Y:S01]  /*03a0*/  IADD3 R2, PT, PT, R2, -0x1, RZ ;  /* 0xffffffff02027810 */ /* 0x000fe20007ffe0ff */
[----:B------:R-:W-:Y:S04]  /*03b0*/  BSSY.RECONVERGENT B0, `(.L_x_573) ;  /* 0x00003ac000007945 */ /* 0x000fe80003800200 */
[----:B------:R-:W-:Y:S01]  /*03c0*/  BSSY.RELIABLE B1, `(.L_x_574) ;  /* 0x0000275000017945 */ /* 0x000fe20003800100 */
[----:B------:R-:W-:-:S05]  /*03d0*/  VIMNMX.U32 R0, PT, PT, R2, 0x18, PT ;  /* 0x0000001802007848 */ /* 0x000fca0003fe0000 */
[----:B------:R-:W-:Y:S01]  /*03e0*/  VIADD R0, R0, 0x1 ;  /* 0x0000000100007836 */ /* 0x000fe20000000000 */
[----:B0-----:R-:W-:-:S13]  /*03f0*/  ISETP.GE.AND P0, PT, R3, UR4, PT ;  /* 0x0000000403007c0c */ /* 0x001fda000bf06270 */
[----:B------:R-:W-:Y:S05]  /*0400*/  @P0 BRA `(.L_x_575) ;  /* 0x0000002400b40947 */ /* 0x000fea0003800000 */
[----:B------:R-:W0:Y:S01]  /*0410*/  LDCU.64 UR8, c[0x0][0x390] ;  /* 0x00007200ff0877ac */ /* 0x000e220008000a00 */
[----:B------:R-:W-:Y:S01]  /*0420*/  HFMA2 R4, -RZ, RZ, 0, 0 ;  /* 0x00000000ff047431 */ /* 0x000fe200000001ff */
[----:B------:R-:W-:Y:S01]  /*0430*/  MOV R5, R3 ;  /* 0x0000000300057202 */ /* 0x000fe20000000f00 */
[----:B------:R-:W1:Y:S01]  /*0440*/  LDCU UR5, c[0x0][0x38c] ;  /* 0x00007180ff0577ac */ /* 0x000e620008000800 */
[----:B------:R-:W-:Y:S01]  /*0450*/  ISETP.NE.AND P0, PT, R2, RZ, PT ;  /* 0x000000ff0200720c */ /* 0x000fe20003f05270 */
[----:B------:R-:W2:Y:S01]  /*0460*/  LDCU.64 UR10, c[0x0][0x4b8] ;  /* 0x00009700ff0a77ac */ /* 0x000ea20008000a00 */
[----:B0-----:R-:W-:-:S05]  /*0470*/  IMAD.HI.U32 R6, R3, UR8, R4 ;  /* 0x0000000803067c27 */ /* 0x001fca000f8e0004 */
[----:B------:R-:W-:-:S04]  /*0480*/  SHF.R.U32.HI R7, RZ, UR9, R6 ;  /* 0x00000009ff077c19 */ /* 0x000fc80008011606 */
[----:B------:R-:W-:-:S05]  /*0490*/  IADD3 R4, PT, PT, -R7, RZ, RZ ;  /* 0x000000ff07047210 */ /* 0x000fca0007ffe1ff */
[----:B-1----:R-:W-:-:S04]  /*04a0*/  IMAD R4, R4, UR5, R3 ;  /* 0x0000000504047c24 */ /* 0x002fc8000f8e0203 */
[C---:B--2---:R-:W-:Y:S02]  /*04b0*/  IMAD R5, R4.reuse, UR10, RZ ;  /* 0x0000000a04057c24 */ /* 0x044fe4000f8e02ff */
[----:B------:R-:W-:Y:S01]  /*04c0*/  IMAD R4, R4, UR11, RZ ;  /* 0x0000000b04047c24 */ /* 0x000fe2000f8e02ff */
[----:B------:R-:W-:Y:S06]  /*04d0*/  @!P0 BRA `(.L_x_576) ;  /* 0x0000001000748947 */ /* 0x000fec0003800000 */
[----:B------:R-:W0:Y:S01]  /*04e0*/  LDCU.64 UR8, c[0x0][0x398] ;  /* 0x00007300ff0877ac */ /* 0x000e220008000a00 */
[----:B------:R-:W-:Y:S02]  /*04f0*/  MOV R6, RZ ;  /* 0x000000ff00067202 */ /* 0x000fe40000000f00 */
[----:B------:R-:W-:Y:S01]  /*0500*/  ISETP.NE.AND P0, PT, R0, 0x2, PT ;  /* 0x000000020000780c */ /* 0x000fe20003f05270 */
[----:B------:R-:W1:Y:S01]  /*0510*/  LDCU UR5, c[0x0][0x3a0] ;  /* 0x00007400ff0577ac */ /* 0x000e620008000800 */
[----:B------:R-:W2:Y:S01]  /*0520*/  LDCU.64 UR10, c[0x0][0x4c0] ;  /* 0x00009800ff0a77ac */ /* 0x000ea20008000a00 */
[----:B0-----:R-:W-:-:S05]  /*0530*/  IMAD.HI.U32 R8, R7, UR9, R6 ;  /* 0x0000000907087c27 */ /* 0x001fca000f8e0006 */
[----:B-1----:R-:W-:-:S04]  /*0540*/  SHF.R.U32.HI R9, RZ, UR5, R8 ;  /* 0x00000005ff097c19 */ /* 0x002fc80008011608 */
[----:B------:R-:W-:-:S05]  /*0550*/  IADD3 R6, PT, PT, -R9, RZ, RZ ;  /* 0x000000ff09067210 */ /* 0x000fca0007ffe1ff */
[----:B------:R-:W-:-:S04]  /*0560*/  IMAD R6, R6, UR8, R7 ;  /* 0x0000000806067c24 */ /* 0x000fc8000f8e0207 */
[C---:B--2---:R-:W-:Y:S02]  /*0570*/  IMAD R5, R6.reuse, UR10, R5 ;  /* 0x0000000a06057c24 */ /* 0x044fe4000f8e0205 */
[----:B------:R-:W-:Y:S01]  /*0580*/  IMAD R4, R6, UR11, R4 ;  /* 0x0000000b06047c24 */ /* 0x000fe2000f8e0204 */
[----:B------:R-:W-:Y:S06]  /*0590*/  @!P0 BRA `(.L_x_576) ;  /* 0x0000001000448947 */ /* 0x000fec0003800000 */
[----:B------:R-:W0:Y:S01]  /*05a0*/  LDCU.64 UR8, c[0x0][0x3a8] ;  /* 0x00007500ff0877ac */ /* 0x000e220008000a00 */
[----:B------:R-:W-:Y:S01]  /*05b0*/  HFMA2 R8, -RZ, RZ, 0, 0 ;  /* 0x00000000ff087431 */ /* 0x000fe200000001ff */
[----:B------:R-:W-:Y:S01]  /*05c0*/  ISETP.NE.AND P0, PT, R0, 0x3, PT ;  /* 0x000000030000780c */ /* 0x000fe20003f05270 */
[----:B------:R-:W1:Y:S01]  /*05d0*/  LDCU UR5, c[0x0][0x3a4] ;  /* 0x00007480ff0577ac */ /* 0x000e620008000800 */
[----:B------:R-:W2:Y:S02]  /*05e0*/  LDCU.64 UR10, c[0x0][0x4c8] ;  /* 0x00009900ff0a77ac */ /* 0x000ea40008000a00 */
[----:B0-----:R-:W-:-:S05]  /*05f0*/  IMAD.HI.U32 R6, R9, UR8, R8 ;  /* 0x0000000809067c27 */ /* 0x001fca000f8e0008 */
[----:B------:R-:W-:-:S04]  /*0600*/  SHF.R.U32.HI R7, RZ, UR9, R6 ;  /* 0x00000009ff077c19 */ /* 0x000fc80008011606 */
[----:B------:R-:W-:-:S05]  /*0610*/  IADD3 R8, PT, PT, -R7, RZ, RZ ;  /* 0x000000ff07087210 */ /* 0x000fca0007ffe1ff */
[----:B-1----:R-:W-:-:S04]  /*0620*/  IMAD R8, R8, UR5, R9 ;  /* 0x0000000508087c24 */ /* 0x002fc8000f8e0209 */
[C---:B--2---:R-:W-:Y:S02]  /*0630*/  IMAD R5, R8.reuse, UR10, R5 ;  /* 0x0000000a08057c24 */ /* 0x044fe4000f8e0205 */
[----:B------:R-:W-:Y:S01]  /*0640*/  IMAD R4, R8, UR11, R4 ;  /* 0x0000000b08047c24 */ /* 0x000fe2000f8e0204 */
[----:B------:R-:W-:Y:S06]  /*0650*/  @!P0 BRA `(.L_x_576) ;  /* 0x0000001000148947 */ /* 0x000fec0003800000 */
[----:B------:R-:W0:Y:S01]  /*0660*/  LDCU.64 UR8, c[0x0][0x3b0] ;  /* 0x00007600ff0877ac */ /* 0x000e220008000a00 */
[----:B------:R-:W-:Y:S01]  /*0670*/  IMAD.MOV.U32 R6, RZ, RZ, RZ ;  /* 0x000000ffff067224 */ /* 0x000fe200078e00ff */
        /* <DEDUP_REMOVED lines=11> */
[----:B------:R-:W-:Y:S02]  /*0730*/  MOV R8, RZ ;  /* 0x000000ff00087202 */ /* 0x000fe40000000f00 */
[----:B------:R-:W-:Y:S01]  /*0740*/  ISETP.NE.AND P0, PT, R0, 0x5, PT ;  /* 0x000000050000780c */ /* 0x000fe20003f05270 */
[----:B------:R-:W1:Y:S01]  /*0750*/  LDCU UR5, c[0x0][0x3bc] ;  /* 0x00007780ff0577ac */ /* 0x000e620008000800 */
[----:B------:R-:W2:Y:S01]  /*0760*/  LDCU.64 UR10, c[0x0][0x4d8] ;  /* 0x00009b00ff0a77ac */ /* 0x000ea20008000a00 */
        /* <DEDUP_REMOVED lines=223> */
[----:B------:R-:W-:Y:S01]  /*1560*/  ISETP.NE.AND P0, PT, R0, 0x18, PT ;  /* 0x000000180000780c */ /* 0x000fe20003f05270 */
[----:B------:R-:W0:Y:S01]  /*1570*/  LDCU.64 UR8, c[0x0][0x4a0] ;  /* 0x00009400ff0877ac */ /* 0x000e220008000a00 */
[----:B------:R-:W-:Y:S01]  /*1580*/  MOV R6, RZ ;  /* 0x000000ff00067202 */ /* 0x000fe20000000f00 */
[----:B------:R-:W1:Y:S01]  /*1590*/  LDCU UR5, c[0x0][0x4a8] ;  /* 0x00009500ff0577ac */ /* 0x000e620008000800 */
[----:B------:R-:W2:Y:S09]  /*15a0*/  LDCU.64 UR10, c[0x0][0x570] ;  /* 0x0000ae00ff0a77ac */ /* 0x000eb20008000a00 */
[----:B------:R-:W3:Y:S01]  /*15b0*/  @P0 LDC.64 R14, c[0x0][0x4b0] ;  /* 0x00012c00ff0e0b82 */ /* 0x000ee20000000a00 */
[----:B0-----:R-:W-:-:S07]  /*15c0*/  IMAD.HI.U32 R10, R7, UR9, R6 ;  /* 0x00000009070a7c27 */ /* 0x001fce000f8e0006 */
[----:B------:R-:W0:Y:S01]  /*15d0*/  @P0 LDC R17, c[0x0][0x4ac] ;  /* 0x00012b00ff110b82 */ /* 0x000e220000000800 */
[----:B-1----:R-:W-:Y:S01]  /*15e0*/  SHF.R.U32.HI R11, RZ, UR5, R10 ;  /* 0x00000005ff0b7c19 */ /* 0x002fe2000801160a */
[----:B------:R-:W-:-:S03]  /*15f0*/  @P0 IMAD.MOV.U32 R10, RZ, RZ, RZ ;  /* 0x000000ffff0a0224 */ /* 0x000fc600078e00ff */
[----:B------:R-:W-:-:S03]  /*1600*/  IADD3 R13, PT, PT, -R11, RZ, RZ ;  /* 0x000000ff0b0d7210 */ /* 0x000fc60007ffe1ff */
[----:B------:R-:W1:Y:S01]  /*1610*/  @P0 LDC.64 R8, c[0x0][0x578] ;  /* 0x00015e00ff080b82 */ /* 0x000e620000000a00 */
[----:B---3--:R-:W-:-:S05]  /*1620*/  @P0 IMAD.HI.U32 R6, R11, R14, R10 ;  /* 0x0000000e0b060227 */ /* 0x008fca00078e000a */
[----:B------:R-:W-:Y:S01]  /*1630*/  @P0 SHF.R.U32.HI R10, RZ, R15, R6 ;  /* 0x0000000fff0a0219 */ /* 0x000fe20000011606 */
[----:B------:R-:W-:-:S03]  /*1640*/  IMAD R6, R13, UR8, R7 ;  /* 0x000000080d067c24 */ /* 0x000fc6000f8e0207 */
[----:B------:R-:W-:Y:S01]  /*1650*/  @P0 IADD3 R10, PT, PT, -R10, RZ, RZ ;  /* 0x000000ff0a0a0210 */ /* 0x000fe20007ffe1ff */
[C---:B--2---:R-:W-:Y:S02]  /*1660*/  IMAD R5, R6.reuse, UR10, R5 ;  /* 0x0000000a06057c24 */ /* 0x044fe4000f8e0205 */
[----:B------:R-:W-:Y:S02]  /*1670*/  IMAD R4, R6, UR11, R4 ;  /* 0x0000000b06047c24 */ /* 0x000fe4000f8e0204 */
[----:B0-----:R-:W-:-:S04]  /*1680*/  @P0 IMAD R10, R10, R17, R11 ;  /* 0x000000110a0a0224 */ /* 0x001fc800078e020b */
[C---:B-1----:R-:W-:Y:S02]  /*1690*/  @P0 IMAD R5, R10.reuse, R8, R5 ;  /* 0x000000080a050224 */ /* 0x042fe400078e0205 */
[----:B------:R-:W-:-:S07]  /*16a0*/  @P0 IMAD R4, R10, R9, R4 ;  /* 0x000000090a040224 */ /* 0x000fce00078e0204 */
.L_x_576:
[----:B------:R-:W0:Y:S02]  /*16b0*/  LDCU.128 UR8, c[0x0][0x580] ;  /* 0x0000b000ff0877ac */ /* 0x000e240008000c00 */
[----:B0-----:R-:W-:-:S04]  /*16c0*/  IADD3 R6, P0, PT, R4, UR10, RZ ;  /* 0x0000000a04067c10 */ /* 0x001fc8000ff1e0ff */
[----:B------:R-:W-:-:S05]  /*16d0*/  IADD3.X R7, PT, PT, RZ, UR11, RZ, P0, !PT ;  /* 0x0000000bff077c10 */ /* 0x000fca00087fe4ff */
[----:B------:R-:W2:Y:S01]  /*16e0*/  LDG.E.U16 R6, desc[UR6][R6.64] ;  /* 0x0000000606067981 */ /* 0x000ea2000c1e1500 */
[----:B------:R-:W-:Y:S02]  /*16f0*/  IADD3 R4, P0, PT, R5, UR8, RZ ;  /* 0x0000000805047c10 */ /* 0x000fe4000ff1e0ff */
[----:B------:R-:W-:Y:S02]  /*1700*/  IADD3 R3, PT, PT, R3, 0x80, RZ ;  /* 0x0000008003037810 */ /* 0x000fe40007ffe0ff */
[----:B------:R-:W-:Y:S02]  /*1710*/  IADD3.X R5, PT, PT, RZ, UR9, RZ, P0, !PT ;  /* 0x00000009ff057c10 */ /* 0x000fe400087fe4ff */
[----:B------:R-:W-:-:S13]  /*1720*/  ISETP.GE.AND P0, PT, R3, UR4, PT ;  /* 0x0000000403007c0c */ /* 0x000fda000bf06270 */
[----:B------:R-:W-:Y:S05]  /*1730*/  @P0 BREAK.RELIABLE B1 ;  /* 0x0000000000010942 */ /* 0x000fea0003800100 */
[----:B--2---:R-:W-:-:S06]  /*1740*/  SHF.L.U32 R8, R6, 0x10, RZ ;  /* 0x0000001006087819 */ /* 0x004fcc00000006ff */
[----:B------:R-:W0:Y:S02]  /*1750*/  MUFU.TANH R8, R8 ;  /* 0x0000000800087308 */ /* 0x000e240000002400 */
[----:B0-----:R-:W-:-:S05]  /*1760*/  F2FP.BF16.F32.PACK_AB R7, RZ, R8 ;  /* 0x00000008ff07723e */ /* 0x001fca00000010ff */
[----:B------:R0:W-:Y:S01]  /*1770*/  STG.E.U16 desc[UR6][R4.64], R7 ;  /* 0x0000000704007986 */ /* 0x0001e2000c101506 */
[----:B------:R-:W-:Y:S05]  /*1780*/  @P0 BRA `(.L_x_577) ;  /* 0x0000002400b80947 */ /* 0x000fea0003800000 */
[----:B------:R-:W1:Y:S01]  /*1790*/  LDCU.64 UR8, c[0x0][0x390] ;  /* 0x00007200ff0877ac */ /* 0x000e620008000a00 */
[----:B0-----:R-:W-:Y:S01]  /*17a0*/  HFMA2 R4, -RZ, RZ, 0, 0 ;  /* 0x00000000ff047431 */ /* 0x001fe200000001ff */
[----:B------:R-:W-:Y:S01]  /*17b0*/  MOV R5, R3 ;  /* 0x0000000300057202 */ /* 0x000fe20000000f00 */
[----:B------:R-:W0:Y:S01]  /*17c0*/  LDCU UR5, c[0x0][0x38c] ;  /* 0x00007180ff0577ac */ /* 0x000e220008000800 */
[----:B------:R-:W-:Y:S01]  /*17d0*/  ISETP.NE.AND P0, PT, R2, RZ, PT ;  /* 0x000000ff0200720c */ /* 0x000fe20003f05270 */
[----:B------:R-:W2:Y:S01]  /*17e0*/  LDCU.64 UR10, c[0x0][0x4b8] ;  /* 0x00009700ff0a77ac */ /* 0x000ea20008000a00 */
[----:B-1----:R-:W-:-:S05]  /*17f0*/  IMAD.HI.U32 R6, R3, UR8, R4 ;  /* 0x0000000803067c27 */ /* 0x002fca000f8e0004 */
[----:B------:R-:W-:-:S05]  /*1800*/  SHF.R.U32.HI R7, RZ, UR9, R6 ;  /* 0x00000009ff077c19 */ /* 0x000fca0008011606 */
[----:B------:R-:W-:-:S04]  /*1810*/  IMAD.MOV R4, RZ, RZ, -R7 ;  /* 0x000000ffff047224 */ /* 0x000fc800078e0a07 */
[----:B0-----:R-:W-:-:S04]  /*1820*/  IMAD R4, R4, UR5, R3 ;  /* 0x0000000504047c24 */ /* 0x001fc8000f8e0203 */
        /* <DEDUP_REMOVED lines=105> */
[----:B-1----:R-:W-:-:S05]  /*1ec0*/  SHF.R.U32.HI R9, RZ, UR5, R8 ;  /* 0x00000005ff097c19 */ /* 0x002fca0008011608 */
[----:B------:R-:W-:-:S04]  /*1ed0*/  IMAD.MOV R6, RZ, RZ, -R9 ;  /* 0x000000ffff067224 */ /* 0x000fc800078e0a09 */
        /* <DEDUP_REMOVED lines=106> */
[----:B------:R-:W-:-:S05]  /*2580*/  SHF.R.U32.HI R7, RZ, UR9, R6 ;  /* 0x00000009ff077c19 */ /* 0x000fca0008011606 */
[----:B------:R-:W-:-:S04]  /*2590*/  IMAD.MOV R8, RZ, RZ, -R7 ;  /* 0x000000ffff087224 */ /* 0x000fc800078e0a07 */
        /* <DEDUP_REMOVED lines=54> */
[----:B------:R-:W-:Y:S01]  /*2900*/  IMAD.MOV.U32 R6, RZ, RZ, RZ ;  /* 0x000000ffff067224 */ /* 0x000fe200078e00ff */
[----:B------:R-:W1:Y:S01]  /*2910*/  LDCU UR5, c[0x0][0x4a8] ;  /* 0x00009500ff0577ac */ /* 0x000e620008000800 */
[----:B------:R-:W2:Y:S09]  /*2920*/  LDCU.64 UR10, c[0x0][0x570] ;  /* 0x0000ae00ff0a77ac */ /* 0x000eb20008000a00 */
[----:B------:R-:W3:Y:S01]  /*2930*/  @P0 LDC.64 R14, c[0x0][0x4b0] ;  /* 0x00012c00ff0e0b82 */ /* 0x000ee20000000a00 */
[----:B0-----:R-:W-:-:S07]  /*2940*/  IMAD.HI.U32 R10, R7, UR9, R6 ;  /* 0x00000009070a7c27 */ /* 0x001fce000f8e0006 */
[----:B------:R-:W0:Y:S01]  /*2950*/  @P0 LDC R17, c[0x0][0x4ac] ;  /* 0x00012b00ff110b82 */ /* 0x000e220000000800 */
[----:B-1----:R-:W-:Y:S02]  /*2960*/  SHF.R.U32.HI R11, RZ, UR5, R10 ;  /* 0x00000005ff0b7c19 */ /* 0x002fe4000801160a */
[----:B------:R-:W-:Y:S02]  /*2970*/  @P0 MOV R10, RZ ;  /* 0x000000ff000a0202 */ /* 0x000fe40000000f00 */
        /* <DEDUP_REMOVED lines=11> */
.L_x_578:
[----:B------:R-:W0:Y:S02]  /*2a30*/  LDCU.128 UR8, c[0x0][0x580] ;  /* 0x0000b000ff0877ac */ /* 0x000e240008000c00 */
[----:B0-----:R-:W-:-:S04]  /*2a40*/  IADD3 R6, P0, PT, R4, UR10, RZ ;  /* 0x0000000a04067c10 */ /* 0x001fc8000ff1e0ff */
[----:B------:R-:W-:-:S05]  /*2a50*/  IADD3.X R7, PT, PT, RZ, UR11, RZ, P0, !PT ;  /* 0x0000000bff077c10 */ /* 0x000fca00087fe4ff */
[----:B------:R-:W2:Y:S01]  /*2a60*/  LDG.E.U16 R6, desc[UR6][R6.64] ;  /* 0x0000000606067981 */ /* 0x000ea2000c1e1500 */
[----:B------:R-:W-:Y:S02]  /*2a70*/  IADD3 R4, P0, PT, R5, UR8, RZ ;  /* 0x0000000805047c10 */ /* 0x000fe4000ff1e0ff */
[----:B------:R-:W-:Y:S02]  /*2a80*/  IADD3 R3, PT, PT, R3, 0x80, RZ ;  /* 0x0000008003037810 */ /* 0x000fe40007ffe0ff */
[----:B------:R-:W-:Y:S02]  /*2a90*/  IADD3.X R5, PT, PT, RZ, UR9, RZ, P0, !PT ;  /* 0x00000009ff057c10 */ /* 0x000fe400087fe4ff */
[----:B--2---:R-:W-:-:S06]  /*2aa0*/  SHF.L.U32 R8, R6, 0x10, RZ ;  /* 0x0000001006087819 */ /* 0x004fcc00000006ff */
[----:B------:R-:W0:Y:S02]  /*2ab0*/  MUFU.TANH R8, R8 ;  /* 0x0000000800087308 */ /* 0x000e240000002400 */
[----:B0-----:R-:W-:-:S05]  /*2ac0*/  F2FP.BF16.F32.PACK_AB R7, RZ, R8 ;  /* 0x00000008ff07723e */ /* 0x001fca00000010ff */
[----:B------:R0:W-:Y:S02]  /*2ad0*/  STG.E.U16 desc[UR6][R4.64], R7 ;  /* 0x0000000704007986 */ /* 0x0001e4000c101506 */
.L_x_575:
[----:B------:R-:W-:-:S13]  /*2ae0*/  ISETP.GE.AND P0, PT, R3, UR4, PT ;  /* 0x0000000403007c0c */ /* 0x000fda000bf06270 */
[----:B------:R-:W-:Y:S05]  /*2af0*/  @P0 BREAK.RELIABLE B1 ;  /* 0x0000000000010942 */ /* 0x000fea0003800100 */
[----:B------:R-:W-:Y:S05]  /*2b00*/  @P0 BRA `(.L_x_577) ;  /* 0x0000001000d80947 */ /* 0x000fea0003800000 */
[----:B------:R-:W-:Y:S05]  /*2b10*/  BSYNC.RELIABLE B1 ;  /* 0x0000000000017941 */ /* 0x000fea0003800100 */
.L_x_574:
[----:B------:R-:W1:Y:S01]  /*2b20*/  LDCU.64 UR8, c[0x0][0x390] ;  /* 0x00007200ff0877ac */ /* 0x000e620008000a00 */
[----:B0-----:R-:W-:Y:S01]  /*2b30*/  MOV R4, RZ ;  /* 0x000000ff00047202 */ /* 0x001fe20000000f00 */
[----:B------:R-:W-:Y:S01]  /*2b40*/  IMAD.MOV.U32 R5, RZ, RZ, R3 ;  /* 0x000000ffff057224 */ /* 0x000fe200078e0003 */
[----:B------:R-:W-:Y:S01]  /*2b50*/  ISETP.NE.AND P0, PT, R2, RZ, PT ;  /* 0x000000ff0200720c */ /* 0x000fe20003f05270 */
[----:B------:R-:W0:Y:S01]  /*2b60*/  LDCU UR5, c[0x0][0x38c] ;  /* 0x00007180ff0577ac */ /* 0x000e220008000800 */
[----:B------:R-:W2:Y:S01]  /*2b70*/  LDCU.64 UR10, c[0x0][0x4b8] ;  /* 0x00009700ff0a77ac */ /* 0x000ea20008000a00 */
[----:B-1----:R-:W-:-:S05]  /*2b80*/  IMAD.HI.U32 R6, R3, UR8, R4 ;  /* 0x0000000803067c27 */ /* 0x002fca000f8e0004 */
[----:B------:R-:W-:-:S04]  /*2b90*/  SHF.R.U32.HI R7, RZ, UR9, R6 ;  /* 0x00000009ff077c19 */ /* 0x000fc80008011606 */
[----:B------:R-:W-:-:S05]  /*2ba0*/  IADD3 R4, PT, PT, -R7, RZ, RZ ;  /* 0x000000ff07047210 */ /* 0x000fca0007ffe1ff */
[----:B0-----:R-:W-:-:S04]  /*2bb0*/  IMAD R4, R4, UR5, R3 ;  /* 0x0000000504047c24 */ /* 0x001fc8000f8e0203 */
[C---:B--2---:R-:W-:Y:S02]  /*2bc0*/  IMAD R5, R4.reuse, UR10, RZ ;  /* 0x0000000a04057c24 */ /* 0x044fe4000f8e02ff */
[----:B------:R-:W-:Y:S01]  /*2bd0*/  IMAD R4, R4, UR11, RZ ;  /* 0x0000000b04047c24 */ /* 0x000fe2000f8e02ff */
        /* <DEDUP_REMOVED lines=265> */
[----:B------:R-:W-:Y:S01]  /*3c70*/  ISETP.NE.AND P0, PT, R0, 0x18, PT ;  /* 0x000000180000780c */ /* 0x000fe20003f05270 */
[----:B------:R-:W0:Y:S01]  /*3c80*/  LDCU.64 UR8, c[0x0][0x4a0] ;  /* 0x00009400ff0877ac */ /* 0x000e220008000a00 */
[----:B------:R-:W-:Y:S01]  /*3c90*/  HFMA2 R6, -RZ, RZ, 0, 0 ;  /* 0x00000000ff067431 */ /* 0x000fe200000001ff */
        /* <DEDUP_REMOVED lines=18> */
.L_x_579:
        /* <DEDUP_REMOVED lines=11> */
.L_x_577:
[----:B------:R-:W-:Y:S05]  /*3e70*/  BSYNC.RECONVERGENT B0 ;  /* 0x0000000000007941 */ /* 0x000fea0003800200 */
.L_x_573:
[----:B------:R-:W-:Y:S05]  /*3e80*/  WARPSYNC.ALL ;  /* 0x0000000000007948 */ /* 0x000fea0003800000 */
[----:B------:R-:W-:-:S13]  /*3e90*/  ISETP.GE.AND P0, PT, R3, UR4, PT ;  /* 0x0000000403007c0c */ /* 0x000fda000bf06270 */
[----:B------:R-:W-:Y:S05]  /*3ea0*/  @P0 EXIT ;  /* 0x000000000000094d */ /* 0x000fea0003800000 */
[----:B------:R-:W2:Y:S01]  /*3eb0*/  LDCU.64 UR4, c[0x0][0x390] ;  /* 0x00007200ff0477ac */ /* 0x000ea20008000a00 */
[----:B01----:R-:W-:Y:S01]  /*3ec0*/  MOV R5, R3 ;  /* 0x0000000300057202 */ /* 0x003fe20000000f00 */
[----:B------:R-:W-:Y:S01]  /*3ed0*/  IMAD.MOV.U32 R4, RZ, RZ, RZ ;  /* 0x000000ffff047224 */ /* 0x000fe200078e00ff */
[----:B------:R-:W-:Y:S01]  /*3ee0*/  ISETP.NE.AND P0, PT, R2, RZ, PT ;  /* 0x000000ff0200720c */ /* 0x000fe20003f05270 */
[----:B------:R-:W0:Y:S01]  /*3ef0*/  LDCU UR8, c[0x0][0x38c] ;  /* 0x00007180ff0877ac */ /* 0x000e220008000800 */
[----:B------:R-:W1:Y:S01]  /*3f00*/  LDCU.64 UR10, c[0x0][0x4b8] ;  /* 0x00009700ff0a77ac */ /* 0x000e620008000a00 */
[----:B--2---:R-:W-:-:S05]  /*3f10*/  IMAD.HI.U32 R4, R3, UR4, R4 ;  /* 0x0000000403047c27 */ /* 0x004fca000f8e0004 */
[----:B------:R-:W-:-:S04]  /*3f20*/  SHF.R.U32.HI R5, RZ, UR5, R4 ;  /* 0x00000005ff057c19 */ /* 0x000fc80008011604 */
[----:B------:R-:W-:-:S05]  /*3f30*/  IADD3 R6, PT, PT, -R5, RZ, RZ ;  /* 0x000000ff05067210 */ /* 0x000fca0007ffe1ff */
[----:B0-----:R-:W-:-:S04]  /*3f40*/  IMAD R2, R6, UR8, R3 ;  /* 0x0000000806027c24 */ /* 0x001fc8000f8e0203 */
[C---:B-1----:R-:W-:Y:S02]  /*3f50*/  IMAD R3, R2.reuse, UR10, RZ ;  /* 0x0000000a02037c24 */ /* 0x042fe4000f8e02ff */
        /* <DEDUP_REMOVED lines=269> */
[----:B------:R-:W1:Y:S10]  /*5030*/  LDCU UR4, c[0x0][0x4a8] ;  /* 0x00009500ff0477ac */ /* 0x000e740008000800 */
[----:B------:R-:W2:Y:S01]  /*5040*/  @P0 LDC.64 R8, c[0x0][0x4b0] ;  /* 0x00012c00ff080b82 */ /* 0x000ea20000000a00 */
[----:B0-----:R-:W-:-:S07]  /*5050*/  IMAD.HI.U32 R6, R5, UR9, R4 ;  /* 0x0000000905067c27 */ /* 0x001fce000f8e0004 */
[----:B------:R-:W0:Y:S01]  /*5060*/  @P0 LDC R11, c[0x0][0x4ac] ;  /* 0x00012b00ff0b0b82 */ /* 0x000e220000000800 */
[----:B-1----:R-:W-:Y:S01]  /*5070*/  SHF.R.U32.HI R7, RZ, UR4, R6 ;  /* 0x00000004ff077c19 */ /* 0x002fe20008011606 */
[----:B------:R-:W1:Y:S01]  /*5080*/  LDCU.64 UR4, c[0x0][0x570] ;  /* 0x0000ae00ff0477ac */ /* 0x000e620008000a00 */
[----:B------:R-:W-:Y:S02]  /*5090*/  @P0 MOV R6, RZ ;  /* 0x000000ff00060202 */ /* 0x000fe40000000f00 */
[----:B------:R-:W-:-:S03]  /*50a0*/  IADD3 R4, PT, PT, -R7, RZ, RZ ;  /* 0x000000ff07047210 */ /* 0x000fc60007ffe1ff */
[----:B------:R-:W3:Y:S02]  /*50b0*/  @P0 LDC.64 R12, c[0x0][0x578] ;  /* 0x00015e00ff0c0b82 */ /* 0x000ee40000000a00 */
[----:B------:R-:W-:Y:S02]  /*50c0*/  IMAD R4, R4, UR8, R5 ;  /* 0x0000000804047c24 */ /* 0x000fe4000f8e0205 */
[----:B--2---:R-:W-:-:S05]  /*50d0*/  @P0 IMAD.HI.U32 R0, R7, R8, R6 ;  /* 0x0000000807000227 */ /* 0x004fca00078e0006 */
[----:B------:R-:W-:Y:S01]  /*50e0*/  @P0 SHF.R.U32.HI R0, RZ, R9, R0 ;  /* 0x00000009ff000219 */ /* 0x000fe20000011600 */
[C---:B-1----:R-:W-:Y:S02]  /*50f0*/  IMAD R3, R4.reuse, UR4, R3 ;  /* 0x0000000404037c24 */ /* 0x042fe4000f8e0203 */
[----:B------:R-:W-:Y:S01]  /*5100*/  IMAD R2, R4, UR5, R2 ;  /* 0x0000000504027c24 */ /* 0x000fe2000f8e0202 */
[----:B------:R-:W-:-:S05]  /*5110*/  @P0 IADD3 R6, PT, PT, -R0, RZ, RZ ;  /* 0x000000ff00060210 */ /* 0x000fca0007ffe1ff */
[----:B0-----:R-:W-:-:S04]  /*5120*/  @P0 IMAD R6, R11, R6, R7 ;  /* 0x000000060b060224 */ /* 0x001fc800078e0207 */
[C---:B---3--:R-:W-:Y:S02]  /*5130*/  @P0 IMAD R3, R6.reuse, R12, R3 ;  /* 0x0000000c06030224 */ /* 0x048fe400078e0203 */
[----:B------:R-:W-:-:S07]  /*5140*/  @P0 IMAD R2, R6, R13, R2 ;  /* 0x0000000d06020224 */ /* 0x000fce00078e0202 */
.L_x_580:
[----:B------:R-:W0:Y:S02]  /*5150*/  LDCU.128 UR8, c[0x0][0x580] ;  /* 0x0000b000ff0877ac */ /* 0x000e240008000c00 */
[----:B0-----:R-:W-:-:S04]  /*5160*/  IADD3 R4, P0, PT, R2, UR10, RZ ;  /* 0x0000000a02047c10 */ /* 0x001fc8000ff1e0ff */
[----:B------:R-:W-:-:S05]  /*5170*/  IADD3.X R5, PT, PT, RZ, UR11, RZ, P0, !PT ;  /* 0x0000000bff057c10 */ /* 0x000fca00087fe4ff */
[----:B------:R-:W2:Y:S01]  /*5180*/  LDG.E.U16 R4, desc[UR6][R4.64] ;  /* 0x0000000604047981 */ /* 0x000ea2000c1e1500 */
[----:B------:R-:W-:-:S04]  /*5190*/  IADD3 R2, P0, PT, R3, UR8, RZ ;  /* 0x0000000803027c10 */ /* 0x000fc8000ff1e0ff */
[----:B------:R-:W-:Y:S02]  /*51a0*/  IADD3.X R3, PT, PT, RZ, UR9, RZ, P0, !PT ;  /* 0x00000009ff037c10 */ /* 0x000fe400087fe4ff */
[----:B--2---:R-:W-:-:S06]  /*51b0*/  SHF.L.U32 R0, R4, 0x10, RZ ;  /* 0x0000001004007819 */ /* 0x004fcc00000006ff */
[----:B------:R-:W0:Y:S02]  /*51c0*/  MUFU.TANH R0, R0 ;  /* 0x0000000000007308 */ /* 0x000e240000002400 */
[----:B0-----:R-:W-:-:S05]  /*51d0*/  F2FP.BF16.F32.PACK_AB R5, RZ, R0 ;  /* 0x00000000ff05723e */ /* 0x001fca00000010ff */
[----:B------:R-:W-:Y:S01]  /*51e0*/  STG.E.U16 desc[UR6][R2.64], R5 ;  /* 0x0000000502007986 */ /* 0x000fe2000c101506 */
[----:B------:R-:W-:Y:S05]  /*51f0*/  EXIT ;  /* 0x000000000000794d */ /* 0x000fea0003800000 */
.L_x_581:
        /* <DEDUP_REMOVED lines=16> */
.L_x_6222:


//--------------------- .text._ZN2at6native27unrolled_elementwise_kernelIZZZNS0_16tanh_kernel_cudaERNS_18TensorIteratorBaseEENKUlvE0_clEvENKUlvE2_clEvEUlN3c108BFloat16EE_St5arrayIPcLm2EELi4E23TrivialOffsetCalculatorILi1EjESD_NS0_6memory15LoadWithoutCastENSE_16StoreWithoutCastEEEviT_T0_T2_T3_T4_T5_ --------------------------
	.section	.text._ZN2at6native27unrolled_elementwise_kernelIZZZNS0_16tanh_kernel_cudaERNS_18TensorIteratorBaseEENKUlvE0_clEvENKUlvE2_clEvEUlN3c108BFloat16EE_St5arrayIPcLm2EELi4E23TrivialOffsetCalculatorILi1EjESD_NS0_6memory15LoadWithoutCastENSE_16StoreWithoutCastEEEviT_T0_T2_T3_T4_T5_,"ax",@progbits
	.align	128
        .global         _ZN2at6native27unrolled_elementwise_kernelIZZZNS0_16tanh_kernel_cudaERNS_18TensorIteratorBaseEENKUlvE0_clEvENKUlvE2_clEvEUlN3c108BFloat16EE_St5arrayIPcLm2EELi4E23TrivialOffsetCalculatorILi1EjESD_NS0_6memory15LoadWithoutCastENSE_16StoreWithoutCastEEEviT_T0_T2_T3_T4_T5_
        .type           _ZN2at6native27unrolled_elementwise_kernelIZZZNS0_16tanh_kernel_cudaERNS_18TensorIteratorBaseEENKUlvE0_clEvENKUlvE2_clEvEUlN3c108BFloat16EE_St5arrayIPcLm2EELi4E23TrivialOffsetCalculatorILi1EjESD_NS0_6memory15LoadWithoutCastENSE_16StoreWithoutCastEEEviT_T0_T2_T3_T4_T5_,@function
        .size           _ZN2at6native27unrolled_elementwise_kernelIZZZNS0_16tanh_kernel_cudaERNS_18TensorIteratorBaseEENKUlvE0_clEvENKUlvE2_clEvEUlN3c108BFloat16EE_St5arrayIPcLm2EELi4E23TrivialOffsetCalculatorILi1EjESD_NS0_6memory15LoadWithoutCastENSE_16StoreWithoutCastEEEviT_T0_T2_T3_T4_T5_,(.L_x_6223 - _ZN2at6native27unrolled_elementwise_kernelIZZZNS0_16tanh_kernel_cudaERNS_18TensorIteratorBaseEENKUlvE0_clEvENKUlvE2_clEvEUlN3c108BFloat16EE_St5arrayIPcLm2EELi4E23TrivialOffsetCalculatorILi1EjESD_NS0_6memory15LoadWithoutCastENSE_16StoreWithoutCastEEEviT_T0_T2_T3_T4_T5_)
        .other          _ZN2at6native27unrolled_elementwise_kernelIZZZNS0_16tanh_kernel_cudaERNS_18TensorIteratorBaseEENKUlvE0_clEvENKUlvE2_clEvEUlN3c108BFloat16EE_St5arrayIPcLm2EELi4E23TrivialOffsetCalculatorILi1EjESD_NS0_6memory15LoadWithoutCastENSE_16StoreWithoutCastEEEviT_T0_T2_T3_T4_T5_,@"STO_CUDA_ENTRY STV_DEFAULT"
_ZN2at6native27unrolled_elementwise_kernelIZZZNS0_16tanh_kernel_cudaERNS_18TensorIteratorBaseEENKUlvE0_clEvENKUlvE2_clEvEUlN3c108BFloat16EE_St5arrayIPcLm2EELi4E23TrivialOffsetCalculatorILi1EjESD_NS0_6memory15LoadWithoutCastENSE_16StoreWithoutCastEEEviT_T0_T2_T3_T4_T5_:
.text._ZN2at6native27unrolled_elementwise_kernelIZZZNS0_16tanh_kernel_cudaERNS_18TensorIteratorBaseEENKUlvE0_clEvENKUlvE2_clEvEUlN3c108BFloat16EE_St5arrayIPcLm2EELi4E23TrivialOffsetCalculatorILi1EjESD_NS0_6memory15LoadWithoutCastENSE_16StoreWithoutCastEEEviT_T0_T2_T3_T4_T5_:
[----:B------:R-:W-:Y:S01]  /*0000*/  LDC R1, c[0x0][0x37c] ;  /* 0x0000df00ff017b82 */ /* 0x000fe20000000800 */
[----:B------:R-:W0:Y:S07]  /*0010*/  S2R R3, SR_CTAID.X ;  /* 0x0000000000037919 */ /* 0x000e2e0000002500 */
[----:B------:R-:W0:Y:S01]  /*0020*/  LDC R0, c[0x0][0x380] ;  /* 0x0000e000ff007b82 */ /* 0x000e220000000800 */
[----:B------:R-:W1:Y:S01]  /*0030*/  LDCU.64 UR4, c[0x0][0x358] ;  /* 0x00006b00ff0477ac */ /* 0x000e620008000a00 */
[----:B------:R-:W2:Y:S01]  /*0040*/  S2R R18, SR_TID.X ;  /* 0x0000000000127919 */ /* 0x000ea20000002100 */
[----:B0-----:R-:W-:-:S02]  /*0050*/  IMAD R5, R3, -0x200, R0 ;  /* 0xfffffe0003057824 */ /* 0x001fc400078e0200 */
[----:B--2---:R-:W-:-:S03]  /*0060*/  IMAD.MOV.U32 R0, RZ, RZ, R18 ;  /* 0x000000ffff007224 */ /* 0x004fc600078e0012 */
[----:B------:R-:W-:-:S13]  /*0070*/  ISETP.GE.AND P0, PT, R18, R5, PT ;  /* 0x000000051200720c */ /* 0x000fda0003f06270 */
[----:B------:R-:W-:Y:S01]  /*0080*/  @!P0 VIADD R18, R0, 0x80 ;  /* 0x0000008000128836 */ /* 0x000fe20000000000 */
[----:B------:R-:W0:Y:S01]  /*0090*/  @!P0 LDC.64 R12, c[0x0][0x390] ;  /* 0x0000e400ff0c8b82 */ /* 0x000e220000000a00 */
[----:B------:R-:W-:-:S03]  /*00a0*/  @!P0 IMAD R7, R3, 0x200, R0 ;  /* 0x0000020003078824 */ /* 0x000fc600078e0200 */
[----:B------:R-:W-:-:S13]  /*00b0*/  ISETP.GE.AND P1, PT, R18, R5, PT ;  /* 0x000000051200720c */ /* 0x000fda0003f26270 */
[----:B------:R-:W-:Y:S01]  /*00c0*/  @!P1 IMAD R15, R3, 0x200, R18 ;  /* 0x00000200030f9824 */ /* 0x000fe200078e0212 */
[----:B------:R-:W-:Y:S01]  /*00d0*/  @!P1 IADD3 R18, PT, PT, R18, 0x80, RZ ;  /* 0x0000008012129810 */ /* 0x000fe20007ffe0ff */
[----:B------:R-:W2:Y:S03]  /*00e0*/  @!P1 LDC.64 R10, c[0x0][0x390] ;  /* 0x0000e400ff0a9b82 */ /* 0x000ea60000000a00 */
[----:B------:R-:W-:Y:S01]  /*00f0*/  ISETP.GE.AND P2, PT, R18, R5, PT ;  /* 0x000000051200720c */ /* 0x000fe20003f46270 */
[----:B0-----:R-:W-:Y:S01]  /*0100*/  @!P0 IMAD.WIDE.U32 R12, R7, 0x2, R12 ;  /* 0x00000002070c8825 */ /* 0x001fe200078e000c */
[----:B------:R-:W-:-:S06]  /*0110*/  PRMT R7, RZ, 0x7610, R7 ;  /* 0x00007610ff077816 */ /* 0x000fcc0000000007 */
[----:B-1----:R0:W3:Y:S05]  /*0120*/  @!P0 LDG.E.U16 R7, desc[UR4][R12.64] ;  /* 0x000000040c078981 */ /* 0x0020ea000c1e1500 */
[----:B------:R-:W1:Y:S01]  /*0130*/  @!P2 LDC.64 R8, c[0x0][0x390] ;  /* 0x0000e400ff08ab82 */ /* 0x000e620000000a00 */
[----:B------:R-:W-:Y:S01]  /*0140*/  @!P2 IMAD R17, R3, 0x200, R18 ;  /* 0x000002000311a824 */ /* 0x000fe200078e0212 */
[----:B------:R-:W-:Y:S02]  /*0150*/  PRMT R19, RZ, 0x7610, R19 ;  /* 0x00007610ff137816 */ /* 0x000fe40000000013 */
[----:B------:R-:W-:Y:S01]  /*0160*/  @!P2 IADD3 R18, PT, PT, R18, 0x80, RZ ;  /* 0x000000801212a810 */ /* 0x000fe20007ffe0ff */
[----:B--2---:R-:W-:Y:S01]  /*0170*/  @!P1 IMAD.WIDE.U32 R14, R15, 0x2, R10 ;  /* 0x000000020f0e9825 */ /* 0x004fe200078e000a */
[----:B------:R-:W-:-:S06]  /*0180*/  PRMT R11, RZ, 0x7610, R11 ;  /* 0x00007610ff0b7816 */ /* 0x000fcc000000000b */
[----:B------:R-:W2:Y:S01]  /*0190*/  @!P1 LDG.E.U16 R11, desc[UR4][R14.64] ;  /* 0x000000040e0b9981 */ /* 0x000ea2000c1e1500 */
[----:B-1----:R-:W-:-:S05]  /*01a0*/  @!P2 IMAD.WIDE.U32 R8, R17, 0x2, R8 ;  /* 0x000000021108a825 */ /* 0x002fca00078e0008 */
[----:B------:R1:W4:Y:S01]  /*01b0*/  @!P2 LDG.E.U16 R19, desc[UR4][R8.64] ;  /* 0x000000040813a981 */ /* 0x000322000c1e1500 */
[-C--:B------:R-:W-:Y:S02]  /*01c0*/  ISETP.GE.AND P0, PT, R18, R5.reuse, PT ;  /* 0x000000051200720c */ /* 0x080fe40003f06270 */
[C---:B------:R-:W-:Y:S02]  /*01d0*/  ISETP.GE.AND P1, PT, R0.reuse, R5, PT ;  /* 0x000000050000720c */ /* 0x040fe40003f26270 */
[----:B0-----:R-:W-:-:S09]  /*01e0*/  IADD3 R12, PT, PT, R0, 0x100, RZ ;  /* 0x00000100000c7810 */ /* 0x001fd20007ffe0ff */
[----:B------:R-:W0:Y:S01]  /*01f0*/  @!P0 LDC.64 R16, c[0x0][0x390] ;  /* 0x0000e400ff108b82 */ /* 0x000e220000000a00 */
[----:B------:R-:W-:-:S07]  /*0200*/  @!P0 IMAD R21, R3, 0x200, R18 ;  /* 0x0000020003158824 */ /* 0x000fce00078e0212 */
[----:B-1----:R-:W1:Y:S01]  /*0210*/  @!P1 LDC.64 R8, c[0x0][0x388] ;  /* 0x0000e200ff089b82 */ /* 0x002e620000000a00 */
[----:B------:R-:W-:Y:S01]  /*0220*/  VIADD R18, R0, 0x80 ;  /* 0x0000008000127836 */ /* 0x000fe20000000000 */
[----:B------:R-:W-:-:S04]  /*0230*/  ISETP.GE.AND P3, PT, R12, R5, PT ;  /* 0x000000050c00720c */ /* 0x000fc80003f66270 */
[----:B------:R-:W-:Y:S01]  /*0240*/  ISETP.GE.AND P2, PT, R18, R5, PT ;  /* 0x000000051200720c */ /* 0x000fe20003f46270 */
[----:B------:R-:W-:Y:S01]  /*0250*/  @!P1 IMAD R13, R3, 0x200, R0 ;  /* 0x00000200030d9824 */ /* 0x000fe200078e0200 */
[----:B------:R-:W-:Y:S01]  /*0260*/  PRMT R10, RZ, 0x7610, R10 ;  /* 0x00007610ff0a7816 */ /* 0x000fe2000000000a */
[----:B------:R-:W-:Y:S02]  /*0270*/  VIADD R12, R0, 0x180 ;  /* 0x00000180000c7836 */ /* 0x000fe40000000000 */
[----:B0-----:R-:W-:Y:S01]  /*0280*/  @!P0 IMAD.WIDE.U32 R16, R21, 0x2, R16 ;  /* 0x0000000215108825 */ /* 0x001fe200078e0010 */
[----:B------:R-:W-:-:S04]  /*0290*/  @!P1 MOV R0, R18 ;  /* 0x0000001200009202 */ /* 0x000fc80000000f00 */
[----:B------:R0:W5:Y:S01]  /*02a0*/  @!P0 LDG.E.U16 R10, desc[UR4][R16.64] ;  /* 0x00000004100a8981 */ /* 0x000162000c1e1500 */
[----:B-1----:R-:W-:Y:S01]  /*02b0*/  @!P1 IMAD.WIDE.U32 R8, R13, 0x2, R8 ;  /* 0x000000020d089825 */ /* 0x002fe200078e0008 */
[-C--:B------:R-:W-:Y:S01]  /*02c0*/  ISETP.GE.AND P4, PT, R0, R5.reuse, PT ;  /* 0x000000050000720c */ /* 0x080fe20003f86270 */
[----:B------:R-:W-:Y:S01]  /*02d0*/  BSSY.RECONVERGENT B0, `(.L_x_582) ;  /* 0x0000017000007945 */ /* 0x000fe20003800200 */
[----:B------:R-:W-:Y:S01]  /*02e0*/  ISETP.GE.AND P0, PT, R12, R5, PT ;  /* 0x000000050c00720c */ /* 0x000fe20003f06270 */
[----:B---3--:R-:W-:-:S06]  /*02f0*/  @!P1 IMAD.U32 R7, R7, 0x10000, RZ ;  /* 0x0001000007079824 */ /* 0x008fcc00078e00ff */
[----:B------:R-:W1:Y:S01]  /*0300*/  @!P1 MUFU.TANH R7, R7 ;  /* 0x0000000700079308 */ /* 0x000e620000002400 */
[----:B--2---:R-:W-:Y:S01]  /*0310*/  @!P2 IMAD.U32 R11, R11, 0x10000, RZ ;  /* 0x000100000b0ba824 */ /* 0x004fe200078e00ff */
[----:B-1----:R-:W-:-:S06]  /*0320*/  @!P1 F2FP.BF16.F32.PACK_AB R6, RZ, R7 ;  /* 0x00000007ff06923e */ /* 0x002fcc00000010ff */
[----:B------:R-:W1:Y:S01]  /*0330*/  @!P2 MUFU.TANH R11, R11 ;  /* 0x0000000b000ba308 */ /* 0x000e620000002400 */
[----:B------:R0:W-:Y:S01]  /*0340*/  @!P1 STG.E.U16 desc[UR4][R8.64], R6 ;  /* 0x0000000608009986 */ /* 0x0001e2000c101504 */
[----:B----4-:R-:W-:-:S06]  /*0350*/  @!P3 SHF.L.U32 R19, R19, 0x10, RZ ;  /* 0x000000101313b819 */ /* 0x010fcc00000006ff */
[----:B------:R-:W2:Y:S01]  /*0360*/  @!P3 MUFU.TANH R19, R19 ;  /* 0x000000130013b308 */ /* 0x000ea20000002400 */
[----:B-1----:R-:W-:Y:S02]  /*0370*/  @!P2 F2FP.BF16.F32.PACK_AB R2, RZ, R11 ;  /* 0x0000000bff02a23e */ /* 0x002fe400000010ff */
[----:B--2---:R-:W-:Y:S01]  /*0380*/  @!P3 F2FP.BF16.F32.PACK_AB R4, RZ, R19 ;  /* 0x00000013ff04b23e */ /* 0x004fe200000010ff */
[----:B0-----:R-:W-:Y:S06]  /*0390*/  @P4 BRA `(.L_x_583) ;  /* 0x0000000000284947 */ /* 0x001fec0003800000 */
[----:B------:R-:W0:Y:S01]  /*03a0*/  LDC.64 R6, c[0x0][0x388] ;  /* 0x0000e200ff067b82 */ /* 0x000e220000000a00 */
[----:B------:R-:W-:Y:S02]  /*03b0*/  IMAD R9, R3, 0x200, R0 ;  /* 0x0000020003097824 */ /* 0x000fe400078e0200 */
[----:B------:R-:W-:-:S05]  /*03c0*/  VIADD R0, R0, 0x80 ;  /* 0x0000008000007836 */ /* 0x000fca0000000000 */
[----:B------:R-:W-:-:S13]  /*03d0*/  ISETP.GE.AND P1, PT, R0, R5, PT ;  /* 0x000000050000720c */ /* 0x000fda0003f26270 */
[----:B------:R-:W-:Y:S01]  /*03e0*/  @!P1 LEA R11, R3, R0, 0x9 ;  /* 0x00000000030b9211 */ /* 0x000fe200078e48ff */
[----:B------:R-:W-:Y:S02]  /*03f0*/  @!P1 VIADD R0, R0, 0x80 ;  /* 0x0000008000009836 */ /* 0x000fe40000000000 */
[----:B0-----:R-:W-:-:S04]  /*0400*/  IMAD.WIDE.U32 R8, R9, 0x2, R6 ;  /* 0x0000000209087825 */ /* 0x001fc800078e0006 */
[----:B------:R-:W-:Y:S01]  /*0410*/  @!P1 IMAD.WIDE.U32 R6, R11, 0x2, R6 ;  /* 0x000000020b069825 */ /* 0x000fe200078e0006 */
[----:B------:R0:W-:Y:S04]  /*0420*/  STG.E.U16 desc[UR4][R8.64], R2 ;  /* 0x0000000208007986 */ /* 0x0001e8000c101504 */
[----:B------:R0:W-:Y:S02]  /*0430*/  @!P1 STG.E.U16 desc[UR4][R6.64], R4 ;  /* 0x0000000406009986 */ /* 0x0001e4000c101504 */
.L_x_583:
[----:B------:R-:W-:Y:S05]  /*0440*/  BSYNC.RECONVERGENT B0 ;  /* 0x0000000000007941 */ /* 0x000fea0003800200 */
.L_x_582:
[----:B-----5:R-:W-:Y:S01]  /*0450*/  @!P0 IMAD.U32 R10, R10, 0x10000, RZ ;  /* 0x000100000a0a8824 */ /* 0x020fe200078e00ff */
[----:B------:R-:W-:-:S05]  /*0460*/  ISETP.GE.AND P1, PT, R0, R5, PT ;  /* 0x000000050000720c */ /* 0x000fca0003f26270 */
[----:B------:R-:W1:Y:S08]  /*0470*/  @!P0 MUFU.TANH R10, R10 ;  /* 0x0000000a000a8308 */ /* 0x000e700000002400 */
[----:B------:R-:W-:Y:S05]  /*0480*/  @P1 EXIT ;  /* 0x000000000000194d */ /* 0x000fea0003800000 */
[----:B0-----:R-:W0:Y:S01]  /*0490*/  LDC.64 R4, c[0x0][0x388] ;  /* 0x0000e200ff047b82 */ /* 0x001e220000000a00 */
[----:B-1----:R-:W-:Y:S02]  /*04a0*/  @!P0 F2FP.BF16.F32.PACK_AB R2, RZ, R10 ;  /* 0x0000000aff02823e */ /* 0x002fe400000010ff */
[----:B------:R-:W-:Y:S02]  /*04b0*/  LEA R3, R3, R0, 0x9 ;  /* 0x0000000003037211 */ /* 0x000fe400078e48ff */
[----:B------:R-:W-:-:S03]  /*04c0*/  PRMT R0, R2, 0x7610, R0 ;  /* 0x0000761002007816 */ /* 0x000fc60000000000 */
[----:B0-----:R-:W-:-:S05]  /*04d0*/  IMAD.WIDE.U32 R2, R3, 0x2, R4 ;  /* 0x0000000203027825 */ /* 0x001fca00078e0004 */
[----:B------:R-:W-:Y:S01]  /*04e0*/  STG.E.U16 desc[UR4][R2.64], R0 ;  /* 0x0000000002007986 */ /* 0x000fe2000c101504 */
[----:B------:R-:W-:Y:S05]  /*04f0*/  EXIT ;  /* 0x000000000000794d */ /* 0x000fea0003800000 */
.L_x_584:
        /* <DEDUP_REMOVED lines=16> */
.L_x_6223:


//--------------------- .text._ZN2at6native29vectorized_elementwise_kernelILi2EZZZNS0_16tanh_kernel_cudaERNS_18TensorIteratorBaseEENKUlvE0_clEvENKUlvE2_clEvEUlN3c108BFloat16EE_St5arrayIPcLm2EEEEviT0_T1_ --------------------------
	.section	.text._ZN2at6native29vectorized_elementwise_kernelILi2EZZZNS0_16tanh_kernel_cudaERNS_18TensorIteratorBaseEENKUlvE0_clEvENKUlvE2_clEvEUlN3c108BFloat16EE_St5arrayIPcLm2EEEEviT0_T1_,"ax",@progbits
	.align	128
        .global         _ZN2at6native29vectorized_elementwise_kernelILi2EZZZNS0_16tanh_kernel_cudaERNS_18TensorIteratorBaseEENKUlvE0_clEvENKUlvE2_clEvEUlN3c108BFloat16EE_St5arrayIPcLm2EEEEviT0_T1_
        .type           _ZN2at6native29vectorized_elementwise_kernelILi2EZZZNS0_16tanh_kernel_cudaERNS_18TensorIteratorBaseEENKUlvE0_clEvENKUlvE2_clEvEUlN3c108BFloat16EE_St5arrayIPcLm2EEEEviT0_T1_,@function
        .size           _ZN2at6native29vectorized_elementwise_kernelILi2EZZZNS0_16tanh_kernel_cudaERNS_18TensorIteratorBaseEENKUlvE0_clEvENKUlvE2_clEvEUlN3c108BFloat16EE_St5arrayIPcLm2EEEEviT0_T1_,(.L_x_6224 - _ZN2at6native29vectorized_elementwise_kernelILi2EZZZNS0_16tanh_kernel_cudaERNS_18TensorIteratorBaseEENKUlvE0_clEvENKUlvE2_clEvEUlN3c108BFloat16EE_St5arrayIPcLm2EEEEviT0_T1_)
        .other          _ZN2at6native29vectorized_elementwise_kernelILi2EZZZNS0_16tanh_kernel_cudaERNS_18TensorIteratorBaseEENKUlvE0_clEvENKUlvE2_clEvEUlN3c108BFloat16EE_St5arrayIPcLm2EEEEviT0_T1_,@"STO_CUDA_ENTRY STV_DEFAULT"
_ZN2at6native29vectorized_elementwise_kernelILi2EZZZNS0_16tanh_kernel_cudaERNS_18TensorIteratorBaseEENKUlvE0_clEvENKUlvE2_clEvEUlN3c108BFloat16EE_St5arrayIPcLm2EEEEviT0_T1_:
.text._ZN2at6native29vectorized_elementwise_kernelILi2EZZZNS0_16tanh_kernel_cudaERNS_18TensorIteratorBaseEENKUlvE0_clEvENKUlvE2_clEvEUlN3c108BFloat16EE_St5arrayIPcLm2EEEEviT0_T1_:
[----:B------:R-:W-:Y:S01]  /*0000*/  LDC R1, c[0x0][0x37c] ;  /* 0x0000df00ff017b82 */ /* 0x000fe20000000800 */
[----:B------:R-:W0:Y:S01]  /*0010*/  S2R R3, SR_CTAID.X ;  /* 0x0000000000037919 */ /* 0x000e220000002500 */
[----:B------:R-:W1:Y:S01]  /*0020*/  LDCU UR6, c[0x0][0x380] ;  /* 0x00007000ff0677ac */ /* 0x000e620008000800 */
[----:B------:R-:W2:Y:S01]  /*0030*/  LDCU.64 UR4, c[0x0][0x358] ;  /* 0x00006b00ff0477ac */ /* 0x000ea20008000a00 */
[----:B0-----:R-:W-:-:S05]  /*0040*/  IMAD.SHL.U32 R3, R3, 0x400, RZ ;  /* 0x0000040003037824 */ /* 0x001fca00078e00ff */
[----:B-1----:R-:W-:-:S04]  /*0050*/  IADD3 R5, PT, PT, -R3, UR6, RZ ;  /* 0x0000000603057c10 */ /* 0x002fc8000fffe1ff */
[----:B------:R-:W-:-:S13]  /*0060*/  ISETP.GT.U32.AND P0, PT, R5, 0x3ff, PT ;  /* 0x000003ff0500780c */ /* 0x000fda0003f04070 */
[----:B--2---:R-:W-:Y:S05]  /*0070*/  @P0 BRA `(.L_x_585) ;  /* 0x00000008006c0947 */ /* 0x004fea0003800000 */
[----:B------:R-:W0:Y:S01]  /*0080*/  S2R R0, SR_TID.X ;  /* 0x0000000000007919 */ /* 0x000e220000002100 */
[----:B------:R-:W-:Y:S02]  /*0090*/  PRMT R24, RZ, 0x7610, R24 ;  /* 0x00007610ff187816 */ /* 0x000fe40000000018 */
[----:B------:R-:W-:Y:S02]  /*00a0*/  PRMT R26, RZ, 0x7610, R26 ;  /* 0x00007610ff1a7816 */ /* 0x000fe4000000001a */
[----:B0-----:R-:W-:Y:S01]  /*00b0*/  ISETP.GE.U32.AND P5, PT, R0, R5, PT ;  /* 0x000000050000720c */ /* 0x001fe20003fa6070 */
[----:B------:R-:W-:-:S12]  /*00c0*/  IMAD.MOV.U32 R2, RZ, RZ, R0 ;  /* 0x000000ffff027224 */ /* 0x000fd800078e0000 */
[----:B------:R-:W-:Y:S01]  /*00d0*/  @!P5 VIADD R0, R2, 0x80 ;  /* 0x000000800200d836 */ /* 0x000fe20000000000 */
[----:B------:R-:W0:Y:S01]  /*00e0*/  @!P5 LDC.64 R30, c[0x0][0x390] ;  /* 0x0000e400ff1edb82 */ /* 0x000e220000000a00 */
[----:B------:R-:W-:-:S03]  /*00f0*/  @!P5 IMAD.IADD R11, R3, 0x1, R2 ;  /* 0x00000001030bd824 */ /* 0x000fc600078e0202 */
[----:B------:R-:W-:-:S13]  /*0100*/  ISETP.GE.U32.AND P0, PT, R0, R5, PT ;  /* 0x000000050000720c */ /* 0x000fda0003f06070 */
[----:B------:R-:W-:Y:S01]  /*0110*/  @!P0 IADD3 R15, PT, PT, R3, R0, RZ ;  /* 0x00000000030f8210 */ /* 0x000fe20007ffe0ff */
[----:B------:R-:W-:Y:S01]  /*0120*/  @!P0 VIADD R0, R0, 0x80 ;  /* 0x0000008000008836 */ /* 0x000fe20000000000 */
[----:B------:R-:W1:Y:S04]  /*0130*/  @!P0 LDC.64 R18, c[0x0][0x390] ;  /* 0x0000e400ff128b82 */ /* 0x000e680000000a00 */
[----:B------:R-:W-:Y:S01]  /*0140*/  ISETP.GE.U32.AND P6, PT, R0, R5, PT ;  /* 0x000000050000720c */ /* 0x000fe20003fc6070 */
[----:B0-----:R-:W-:-:S05]  /*0150*/  @!P5 IMAD.WIDE.U32 R30, R11, 0x2, R30 ;  /* 0x000000020b1ed825 */ /* 0x001fca00078e001e */
[----:B------:R-:W2:Y:S07]  /*0160*/  @!P5 LDG.E.U16 R24, desc[UR4][R30.64] ;  /* 0x000000041e18d981 */ /* 0x000eae000c1e1500 */
[----:B------:R-:W-:Y:S01]  /*0170*/  @!P6 IMAD.IADD R27, R3, 0x1, R0 ;  /* 0x00000001031be824 */ /* 0x000fe200078e0200 */
[----:B------:R-:W0:Y:S01]  /*0180*/  @!P6 LDC.64 R12, c[0x0][0x390] ;  /* 0x0000e400ff0ceb82 */ /* 0x000e220000000a00 */
[----:B------:R-:W-:-:S05]  /*0190*/  @!P6 VIADD R0, R0, 0x80 ;  /* 0x000000800000e836 */ /* 0x000fca0000000000 */
[----:B------:R-:W-:-:S13]  /*01a0*/  ISETP.GE.U32.AND P1, PT, R0, R5, PT ;  /* 0x000000050000720c */ /* 0x000fda0003f26070 */
[----:B------:R-:W-:Y:S01]  /*01b0*/  @!P1 IADD3 R29, PT, PT, R3, R0, RZ ;  /* 0x00000000031d9210 */ /* 0x000fe20007ffe0ff */
[----:B------:R-:W-:Y:S01]  /*01c0*/  @!P1 VIADD R0, R0, 0x80 ;  /* 0x0000008000009836 */ /* 0x000fe20000000000 */
[----:B------:R-:W-:Y:S01]  /*01d0*/  PRMT R28, RZ, 0x7610, R28 ;  /* 0x00007610ff1c7816 */ /* 0x000fe2000000001c */
[----:B-1----:R-:W-:Y:S01]  /*01e0*/  @!P0 IMAD.WIDE.U32 R18, R15, 0x2, R18 ;  /* 0x000000020f128825 */ /* 0x002fe200078e0012 */
[----:B------:R-:W1:Y:S02]  /*01f0*/  @!P1 LDC.64 R16, c[0x0][0x390] ;  /* 0x0000e400ff109b82 */ /* 0x000e640000000a00 */
[C---:B------:R-:W-:Y:S01]  /*0200*/  ISETP.GE.U32.AND P2, PT, R0.reuse, R5, PT ;  /* 0x000000050000720c */ /* 0x040fe20003f46070 */
[----:B0-----:R-:W-:Y:S01]  /*0210*/  @!P6 IMAD.WIDE.U32 R12, R27, 0x2, R12 ;  /* 0x000000021b0ce825 */ /* 0x001fe200078e000c */
[----:B------:R-:W3:Y:S04]  /*0220*/  @!P0 LDG.E.U16 R28, desc[UR4][R18.64] ;  /* 0x00000004121c8981 */ /* 0x000ee8000c1e1500 */
[----:B------:R0:W4:Y:S07]  /*0230*/  @!P6 LDG.E.U16 R26, desc[UR4][R12.64] ;  /* 0x000000040c1ae981 */ /* 0x00012e000c1e1500 */
[----:B------:R-:W-:Y:S01]  /*0240*/  @!P2 IMAD.IADD R23, R3, 0x1, R0 ;  /* 0x000000010317a824 */ /* 0x000fe200078e0200 */
[----:B------:R-:W5:Y:S01]  /*0250*/  @!P2 LDC.64 R10, c[0x0][0x390] ;  /* 0x0000e400ff0aab82 */ /* 0x000f620000000a00 */
[----:B------:R-:W-:-:S05]  /*0260*/  @!P2 VIADD R0, R0, 0x80 ;  /* 0x000000800000a836 */ /* 0x000fca0000000000 */
[----:B------:R-:W-:-:S13]  /*0270*/  ISETP.GE.U32.AND P3, PT, R0, R5, PT ;  /* 0x000000050000720c */ /* 0x000fda0003f66070 */
[----:B------:R-:W-:Y:S01]  /*0280*/  @!P3 IADD3 R25, PT, PT, R3, R0, RZ ;  /* 0x000000000319b210 */ /* 0x000fe20007ffe0ff */
[----:B------:R-:W-:Y:S01]  /*0290*/  @!P3 VIADD R0, R0, 0x80 ;  /* 0x000000800000b836 */ /* 0x000fe20000000000 */
[----:B0-----:R-:W0:Y:S04]  /*02a0*/  @!P3 LDC.64 R12, c[0x0][0x390] ;  /* 0x0000e400ff0cbb82 */ /* 0x001e280000000a00 */
[----:B------:R-:W-:-:S13]  /*02b0*/  ISETP.GE.U32.AND P4, PT, R0, R5, PT ;  /* 0x000000050000720c */ /* 0x000fda0003f86070 */
[----:B------:R-:W-:Y:S01]  /*02c0*/  @!P4 IMAD.IADD R27, R3, 0x1, R0 ;  /* 0x00000001031bc824 */ /* 0x000fe200078e0200 */
[----:B------:R-:W-:Y:S01]  /*02d0*/  @!P4 IADD3 R0, PT, PT, R0, 0x80, RZ ;  /* 0x000000800000c810 */ /* 0x000fe20007ffe0ff */
[----:B------:R-:W0:Y:S03]  /*02e0*/  @!P4 LDC.64 R14, c[0x0][0x390] ;  /* 0x0000e400ff0ecb82 */ /* 0x000e260000000a00 */
[----:B------:R-:W-:-:S13]  /*02f0*/  ISETP.GE.U32.AND P5, PT, R0, R5, PT ;  /* 0x000000050000720c */ /* 0x000fda0003fa6070 */
[----:B------:R-:W0:Y:S01]  /*0300*/  @!P5 LDC.64 R18, c[0x0][0x390] ;  /* 0x0000e400ff12db82 */ /* 0x000e220000000a00 */
[--C-:B------:R-:W-:Y:S01]  /*0310*/  @!P5 IMAD.IADD R31, R3, 0x1, R0.reuse ;  /* 0x00000001031fd824 */ /* 0x100fe200078e0200 */
[----:B------:R-:W-:Y:S01]  /*0320*/  PRMT R0, RZ, 0x7610, R0 ;  /* 0x00007610ff007816 */ /* 0x000fe20000000000 */
[----:B-1----:R-:W-:Y:S01]  /*0330*/  @!P1 IMAD.WIDE.U32 R16, R29, 0x2, R16 ;  /* 0x000000021d109825 */ /* 0x002fe200078e0010 */
[----:B------:R-:W-:-:S03]  /*0340*/  PRMT R29, RZ, 0x7610, R29 ;  /* 0x00007610ff1d7816 */ /* 0x000fc6000000001d */
[----:B-----5:R-:W-:Y:S01]  /*0350*/  @!P2 IMAD.WIDE.U32 R10, R23, 0x2, R10 ;  /* 0x00000002170aa825 */ /* 0x020fe200078e000a */
[----:B------:R-:W-:Y:S02]  /*0360*/  PRMT R23, RZ, 0x7610, R23 ;  /* 0x00007610ff177816 */ /* 0x000fe40000000017 */
[----:B------:R-:W5:Y:S01]  /*0370*/  @!P1 LDG.E.U16 R29, desc[UR4][R16.64] ;  /* 0x00000004101d9981 */ /* 0x000f62000c1e1500 */
[----:B0-----:R-:W-:Y:S01]  /*0380*/  @!P3 IMAD.WIDE.U32 R12, R25, 0x2, R12 ;  /* 0x00000002190cb825 */ /* 0x001fe200078e000c */
[----:B------:R-:W-:Y:S02]  /*0390*/  PRMT R25, RZ, 0x7610, R25 ;  /* 0x00007610ff197816 */ /* 0x000fe40000000019 */
[----:B------:R0:W5:Y:S01]  /*03a0*/  @!P2 LDG.E.U16 R23, desc[UR4][R10.64] ;  /* 0x000000040a17a981 */ /* 0x000162000c1e1500 */
[----:B------:R-:W-:Y:S01]  /*03b0*/  @!P4 IMAD.WIDE.U32 R14, R27, 0x2, R14 ;  /* 0x000000021b0ec825 */ /* 0x000fe200078e000e */
[----:B------:R-:W-:Y:S02]  /*03c0*/  PRMT R27, RZ, 0x7610, R27 ;  /* 0x00007610ff1b7816 */ /* 0x000fe4000000001b */
[----:B------:R-:W5:Y:S04]  /*03d0*/  @!P3 LDG.E.U16 R25, desc[UR4][R12.64] ;  /* 0x000000040c19b981 */ /* 0x000f68000c1e1500 */
[----:B------:R-:W5:Y:S01]  /*03e0*/  @!P4 LDG.E.U16 R27, desc[UR4][R14.64] ;  /* 0x000000040e1bc981 */ /* 0x000f62000c1e1500 */
[----:B------:R-:W-:-:S05]  /*03f0*/  @!P5 IMAD.WIDE.U32 R18, R31, 0x2, R18 ;  /* 0x000000021f12d825 */ /* 0x000fca00078e0012 */
[----:B------:R1:W5:Y:S01]  /*0400*/  @!P5 LDG.E.U16 R0, desc[UR4][R18.64] ;  /* 0x000000041200d981 */ /* 0x000362000c1e1500 */
[----:B0-----:R-:W-:-:S05]  /*0410*/  VIADD R10, R2, 0x100 ;  /* 0x00000100020a7836 */ /* 0x001fca0000000000 */
[-C--:B------:R-:W-:Y:S01]  /*0420*/  ISETP.GE.U32.AND P5, PT, R10, R5.reuse, PT ;  /* 0x000000050a00720c */ /* 0x080fe20003fa6070 */
[C---:B------:R-:W-:Y:S01]  /*0430*/  VIADD R10, R2.reuse, 0x180 ;  /* 0x00000180020a7836 */ /* 0x040fe20000000000 */
[----:B------:R-:W-:-:S04]  /*0440*/  ISETP.GE.U32.AND P0, PT, R2, R5, PT ;  /* 0x000000050200720c */ /* 0x000fc80003f06070 */
[----:B------:R-:W-:Y:S01]  /*0450*/  ISETP.GE.U32.AND P2, PT, R10, R5, PT ;  /* 0x000000050a00720c */ /* 0x000fe20003f46070 */
[----:B------:R-:W-:-:S05]  /*0460*/  VIADD R10, R2, 0x200 ;  /* 0x00000200020a7836 */ /* 0x000fca0000000000 */
[----:B------:R-:W-:Y:S01]  /*0470*/  ISETP.GE.U32.AND P3, PT, R10, R5, PT ;  /* 0x000000050a00720c */ /* 0x000fe20003f66070 */
[C---:B------:R-:W-:Y:S02]  /*0480*/  VIADD R10, R2.reuse, 0x280 ;  /* 0x00000280020a7836 */ /* 0x040fe40000000000 */
[----:B-1----:R-:W-:-:S03]  /*0490*/  VIADD R18, R2, 0x300 ;  /* 0x0000030002127836 */ /* 0x002fc60000000000 */
[-C--:B------:R-:W-:Y:S02]  /*04a0*/  ISETP.GE.U32.AND P4, PT, R10, R5.reuse, PT ;  /* 0x000000050a00720c */ /* 0x080fe40003f86070 */
[----:B------:R-:W0:Y:S01]  /*04b0*/  @!P0 LDC.64 R10, c[0x0][0x388] ;  /* 0x0000e200ff0a8b82 */ /* 0x000e220000000a00 */
[----:B------:R-:W-:Y:S01]  /*04c0*/  ISETP.GE.U32.AND P6, PT, R18, R5, PT ;  /* 0x000000051200720c */ /* 0x000fe20003fc6070 */
[C---:B------:R-:W-:Y:S02]  /*04d0*/  VIADD R12, R2.reuse, 0x80 ;  /* 0x00000080020c7836 */ /* 0x040fe40000000000 */
[----:B------:R-:W-:-:S03]  /*04e0*/  VIADD R18, R2, 0x380 ;  /* 0x0000038002127836 */ /* 0x000fc60000000000 */
[----:B------:R-:W-:Y:S01]  /*04f0*/  ISETP.GE.U32.AND P1, PT, R12, R5, PT ;  /* 0x000000050c00720c */ /* 0x000fe20003f26070 */
[----:B------:R-:W-:Y:S02]  /*0500*/  @!P0 IMAD.IADD R17, R3, 0x1, R2 ;  /* 0x0000000103118824 */ /* 0x000fe400078e0202 */
[----:B------:R-:W-:Y:S02]  /*0510*/  @!P0 IMAD.MOV.U32 R2, RZ, RZ, R12 ;  /* 0x000000ffff028224 */ /* 0x000fe400078e000c */
[----:B0-----:R-:W-:Y:S01]  /*0520*/  @!P0 IMAD.WIDE.U32 R10, R17, 0x2, R10 ;  /* 0x00000002110a8825 */ /* 0x001fe200078e000a */
[----:B------:R-:W-:Y:S04]  /*0530*/  BSSY.RECONVERGENT B0, `(.L_x_586) ;  /* 0x0000047000007945 */ /* 0x000fe80003800200 */
[----:B------:R-:W-:Y:S01]  /*0540*/  BSSY.RELIABLE B1, `(.L_x_587) ;  /* 0x000003f000017945 */ /* 0x000fe20003800100 */
[----:B--2---:R-:W-:-:S06]  /*0550*/  @!P0 IMAD.U32 R14, R24, 0x10000, RZ ;  /* 0x00010000180e8824 */ /* 0x004fcc00078e00ff */
[----:B------:R-:W-:Y:S01]  /*0560*/  @!P0 MUFU.TANH R14, R14 ;  /* 0x0000000e000e8308 */ /* 0x000fe20000002400 */
[----:B----4-:R-:W-:-:S07]  /*0570*/  @!P5 SHF.L.U32 R13, R26, 0x10, RZ ;  /* 0x000000101a0dd819 */ /* 0x010fce00000006ff */
[----:B------:R-:W0:Y:S01]  /*0580*/  @!P5 MUFU.TANH R13, R13 ;  /* 0x0000000d000dd308 */ /* 0x000e220000002400 */
[----:B---3--:R-:W-:Y:S02]  /*0590*/  @!P1 SHF.L.U32 R15, R28, 0x10, RZ ;  /* 0x000000101c0f9819 */ /* 0x008fe400000006ff */
[----:B0-----:R-:W-:Y:S02]  /*05a0*/  @!P5 F2FP.BF16.F32.PACK_AB R4, RZ, R13 ;  /* 0x0000000dff04d23e */ /* 0x001fe400000010ff */
[-C--:B------:R-:W-:Y:S02]  /*05b0*/  ISETP.GE.U32.AND P5, PT, R18, R5.reuse, PT ;  /* 0x000000051200720c */ /* 0x080fe40003fa6070 */
[----:B------:R-:W-:Y:S01]  /*05c0*/  @!P0 F2FP.BF16.F32.PACK_AB R22, RZ, R14 ;  /* 0x0000000eff16823e */ /* 0x000fe200000010ff */
[----:B------:R-:W0:Y:S04]  /*05d0*/  @!P1 MUFU.TANH R15, R15 ;  /* 0x0000000f000f9308 */ /* 0x000e280000002400 */
[----:B------:R1:W-:Y:S01]  /*05e0*/  @!P0 STG.E.U16 desc[UR4][R10.64], R22 ;  /* 0x000000160a008986 */ /* 0x0003e2000c101504 */
[----:B------:R-:W-:-:S02]  /*05f0*/  ISETP.GE.U32.AND P0, PT, R2, R5, PT ;  /* 0x000000050200720c */ /* 0x000fc40003f06070 */
[----:B0-----:R-:W-:Y:S01]  /*0600*/  @!P1 F2FP.BF16.F32.PACK_AB R6, RZ, R15 ;  /* 0x0000000fff06923e */ /* 0x001fe200000010ff */
[----:B-----5:R-:W-:Y:S01]  /*0610*/  @!P2 IMAD.U32 R16, R29, 0x10000, RZ ;  /* 0x000100001d10a824 */ /* 0x020fe200078e00ff */
[----:B------:R-:W-:Y:S01]  /*0620*/  @!P3 SHF.L.U32 R13, R23, 0x10, RZ ;  /* 0x00000010170db819 */ /* 0x000fe200000006ff */
[----:B------:R-:W-:Y:S01]  /*0630*/  @!P4 IMAD.U32 R25, R25, 0x10000, RZ ;  /* 0x000100001919c824 */ /* 0x000fe200078e00ff */
[----:B------:R-:W-:-:S03]  /*0640*/  @!P6 SHF.L.U32 R27, R27, 0x10, RZ ;  /* 0x000000101b1be819 */ /* 0x000fc600000006ff */
[----:B------:R-:W0:Y:S01]  /*0650*/  @!P2 MUFU.TANH R16, R16 ;  /* 0x000000100010a308 */ /* 0x000e220000002400 */
[----:B------:R-:W-:-:S07]  /*0660*/  @!P5 IMAD.U32 R0, R0, 0x10000, RZ ;  /* 0x000100000000d824 */ /* 0x000fce00078e00ff */
[----:B------:R-:W2:Y:S08]  /*0670*/  @!P3 MUFU.TANH R13, R13 ;  /* 0x0000000d000db308 */ /* 0x000eb00000002400 */
[----:B------:R-:W3:Y:S08]  /*0680*/  @!P4 MUFU.TANH R25, R25 ;  /* 0x000000190019c308 */ /* 0x000ef00000002400 */
[----:B------:R-:W4:Y:S08]  /*0690*/  @!P6 MUFU.TANH R27, R27 ;  /* 0x0000001b001be308 */ /* 0x000f300000002400 */
[----:B------:R-:W5:Y:S01]  /*06a0*/  @!P5 MUFU.TANH R0, R0 ;  /* 0x000000000000d308 */ /* 0x000f620000002400 */
[----:B0-----:R-:W-:-:S02]  /*06b0*/  @!P2 F2FP.BF16.F32.PACK_AB R7, RZ, R16 ;  /* 0x00000010ff07a23e */ /* 0x001fc400000010ff */
[----:B--2---:R-:W-:Y:S02]  /*06c0*/  @!P3 F2FP.BF16.F32.PACK_AB R8, RZ, R13 ;  /* 0x0000000dff08b23e */ /* 0x004fe400000010ff */
[----:B---3--:R-:W-:Y:S02]  /*06d0*/  @!P4 F2FP.BF16.F32.PACK_AB R9, RZ, R25 ;  /* 0x00000019ff09c23e */ /* 0x008fe400000010ff */
[----:B----4-:R-:W-:Y:S02]  /*06e0*/  @!P6 F2FP.BF16.F32.PACK_AB R20, RZ, R27 ;  /* 0x0000001bff14e23e */ /* 0x010fe400000010ff */
[----:B-----5:R-:W-:Y:S01]  /*06f0*/  @!P5 F2FP.BF16.F32.PACK_AB R21, RZ, R0 ;  /* 0x00000000ff15d23e */ /* 0x020fe200000010ff */
[----:B-1----:R-:W-:Y:S06]  /*0700*/  @P0 BRA `(.L_x_588) ;  /* 0x0000000000300947 */ /* 0x002fec0003800000 */
[----:B------:R-:W0:Y:S01]  /*0710*/  LDC.64 R10, c[0x0][0x388] ;  /* 0x0000e200ff0a7b82 */ /* 0x000e220000000a00 */
[----:B------:R-:W-:Y:S01]  /*0720*/  IMAD.IADD R13, R3, 0x1, R2 ;  /* 0x00000001030d7824 */ /* 0x000fe200078e0202 */
[----:B------:R-:W-:-:S04]  /*0730*/  IADD3 R2, PT, PT, R2, 0x80, RZ ;  /* 0x0000008002027810 */ /* 0x000fc80007ffe0ff */
[----:B------:R-:W-:Y:S01]  /*0740*/  ISETP.GE.U32.AND P0, PT, R2, R5, PT ;  /* 0x000000050200720c */ /* 0x000fe20003f06070 */
[----:B0-----:R-:W-:-:S05]  /*0750*/  IMAD.WIDE.U32 R10, R13, 0x2, R10 ;  /* 0x000000020d0a7825 */ /* 0x001fca00078e000a */
[----:B------:R0:W-:Y:S07]  /*0760*/  STG.E.U16 desc[UR4][R10.64], R6 ;  /* 0x000000060a007986 */ /* 0x0001ee000c101504 */
[----:B------:R-:W-:Y:S05]  /*0770*/  @P0 BRA `(.L_x_589) ;  /* 0x0000000000300947 */ /* 0x000fea0003800000 */
[----:B0-----:R-:W0:Y:S01]  /*0780*/  LDC.64 R10, c[0x0][0x388] ;  /* 0x0000e200ff0a7b82 */ /* 0x001e220000000a00 */
[----:B------:R-:W-:Y:S02]  /*0790*/  IMAD.IADD R13, R3, 0x1, R2 ;  /* 0x00000001030d7824 */ /* 0x000fe400078e0202 */
[----:B------:R-:W-:Y:S02]  /*07a0*/  VIADD R2, R2, 0x80 ;  /* 0x0000008002027836 */ /* 0x000fe40000000000 */
[----:B0-----:R-:W-:-:S05]  /*07b0*/  IMAD.WIDE.U32 R10, R13, 0x2, R10 ;  /* 0x000000020d0a7825 */ /* 0x001fca00078e000a */
[----:B------:R0:W-:Y:S02]  /*07c0*/  STG.E.U16 desc[UR4][R10.64], R4 ;  /* 0x000000040a007986 */ /* 0x0001e4000c101504 */
.L_x_588:
[----:B------:R-:W-:-:S13]  /*07d0*/  ISETP.GE.U32.AND P0, PT, R2, R5, PT ;  /* 0x000000050200720c */ /* 0x000fda0003f06070 */
[----:B------:R-:W-:Y:S05]  /*07e0*/  @P0 BRA `(.L_x_590) ;  /* 0x0000000000300947 */ /* 0x000fea0003800000 */
[----:B0-----:R-:W0:Y:S01]  /*07f0*/  LDC.64 R10, c[0x0][0x388] ;  /* 0x0000e200ff0a7b82 */ /* 0x001e220000000a00 */
[----:B------:R-:W-:Y:S01]  /*0800*/  IMAD.IADD R13, R3, 0x1, R2 ;  /* 0x00000001030d7824 */ /* 0x000fe200078e0202 */
[----:B------:R-:W-:-:S03]  /*0810*/  IADD3 R2, PT, PT, R2, 0x80, RZ ;  /* 0x0000008002027810 */ /* 0x000fc60007ffe0ff */
[----:B0-----:R-:W-:-:S05]  /*0820*/  IMAD.WIDE.U32 R10, R13, 0x2, R10 ;  /* 0x000000020d0a7825 */ /* 0x001fca00078e000a */
[----:B------:R1:W-:Y:S02]  /*0830*/  STG.E.U16 desc[UR4][R10.64], R7 ;  /* 0x000000070a007986 */ /* 0x0003e4000c101504 */
.L_x_589:
[----:B------:R-:W-:-:S13]  /*0840*/  ISETP.GE.U32.AND P0, PT, R2, R5, PT ;  /* 0x000000050200720c */ /* 0x000fda0003f06070 */
[----:B------:R-:W-:Y:S05]  /*0850*/  @P0 BRA `(.L_x_591) ;  /* 0x0000000000340947 */ /* 0x000fea0003800000 */
[----:B01----:R-:W0:Y:S01]  /*0860*/  LDC.64 R6, c[0x0][0x388] ;  /* 0x0000e200ff067b82 */ /* 0x003e220000000a00 */
[----:B------:R-:W-:Y:S02]  /*0870*/  IMAD.IADD R11, R3, 0x1, R2 ;  /* 0x00000001030b7824 */ /* 0x000fe400078e0202 */
[----:B------:R-:W-:Y:S02]  /*0880*/  VIADD R2, R2, 0x80 ;  /* 0x0000008002027836 */ /* 0x000fe40000000000 */
[----:B0-----:R-:W-:-:S05]  /*0890*/  IMAD.WIDE.U32 R6, R11, 0x2, R6 ;  /* 0x000000020b067825 */ /* 0x001fca00078e0006 */
[----:B------:R1:W-:Y:S02]  /*08a0*/  STG.E.U16 desc[UR4][R6.64], R8 ;  /* 0x0000000806007986 */ /* 0x0003e4000c101504 */
.L_x_590:
[----:B------:R-:W-:-:S13]  /*08b0*/  ISETP.GE.U32.AND P0, PT, R2, R5, PT ;  /* 0x000000050200720c */ /* 0x000fda0003f06070 */
[----:B------:R-:W-:Y:S05]  /*08c0*/  @P0 BREAK.RELIABLE B1 ;  /* 0x0000000000010942 */ /* 0x000fea0003800100 */
[----:B------:R-:W-:Y:S05]  /*08d0*/  @P0 BRA `(.L_x_592) ;  /* 0x0000000000300947 */ /* 0x000fea0003800000 */
[----:B-1----:R-:W1:Y:S01]  /*08e0*/  LDC.64 R6, c[0x0][0x388] ;  /* 0x0000e200ff067b82 */ /* 0x002e620000000a00 */
[----:B0-----:R-:W-:Y:S01]  /*08f0*/  IMAD.IADD R11, R3, 0x1, R2 ;  /* 0x00000001030b7824 */ /* 0x001fe200078e0202 */
[----:B------:R-:W-:-:S03]  /*0900*/  IADD3 R2, PT, PT, R2, 0x80, RZ ;  /* 0x0000008002027810 */ /* 0x000fc60007ffe0ff */
[----:B-1----:R-:W-:-:S05]  /*0910*/  IMAD.WIDE.U32 R6, R11, 0x2, R6 ;  /* 0x000000020b067825 */ /* 0x002fca00078e0006 */
[----:B------:R2:W-:Y:S02]  /*0920*/  STG.E.U16 desc[UR4][R6.64], R9 ;  /* 0x0000000906007986 */ /* 0x0005e4000c101504 */
.L_x_591:
[----:B------:R-:W-:Y:S05]  /*0930*/  BSYNC.RELIABLE B1 ;  /* 0x0000000000017941 */ /* 0x000fea0003800100 */
.L_x_587:
[----:B------:R-:W-:-:S13]  /*0940*/  ISETP.GE.U32.AND P0, PT, R2, R5, PT ;  /* 0x000000050200720c */ /* 0x000fda0003f06070 */
[----:B012---:R-:W0:Y:S01]  /*0950*/  @!P0 LDC.64 R6, c[0x0][0x388] ;  /* 0x0000e200ff068b82 */ /* 0x007e220000000a00 */
[----:B------:R-:W-:Y:S02]  /*0960*/  @!P0 IMAD.IADD R9, R3, 0x1, R2 ;  /* 0x0000000103098824 */ /* 0x000fe400078e0202 */
[----:B------:R-:W-:Y:S02]  /*0970*/  @!P0 VIADD R2, R2, 0x80 ;  /* 0x0000008002028836 */ /* 0x000fe40000000000 */
[----:B0-----:R-:W-:-:S05]  /*0980*/  @!P0 IMAD.WIDE.U32 R6, R9, 0x2, R6 ;  /* 0x0000000209068825 */ /* 0x001fca00078e0006 */
[----:B------:R2:W-:Y:S02]  /*0990*/  @!P0 STG.E.U16 desc[UR4][R6.64], R20 ;  /* 0x0000001406008986 */ /* 0x0005e4000c101504 */
.L_x_592:
[----:B------:R-:W-:Y:S05]  /*09a0*/  BSYNC.RECONVERGENT B0 ;  /* 0x0000000000007941 */ /* 0x000fea0003800200 */
.L_x_586:
[----:B------:R-:W-:Y:S05]  /*09b0*/  WARPSYNC.ALL ;  /* 0x0000000000007948 */ /* 0x000fea0003800000 */
[----:B------:R-:W-:-:S13]  /*09c0*/  ISETP.GE.U32.AND P0, PT, R2, R5, PT ;  /* 0x000000050200720c */ /* 0x000fda0003f06070 */
[----:B------:R-:W-:Y:S05]  /*09d0*/  @P0 EXIT ;  /* 0x000000000000094d */ /* 0x000fea0003800000 */
[----:B0-----:R-:W0:Y:S01]  /*09e0*/  LDC.64 R4, c[0x0][0x388] ;  /* 0x0000e200ff047b82 */ /* 0x001e220000000a00 */
[----:B------:R-:W-:-:S04]  /*09f0*/  IMAD.IADD R3, R3, 0x1, R2 ;  /* 0x0000000103037824 */ /* 0x000fc800078e0202 */
[----:B0-----:R-:W-:-:S05]  /*0a00*/  IMAD.WIDE.U32 R2, R3, 0x2, R4 ;  /* 0x0000000203027825 */ /* 0x001fca00078e0004 */
[----:B------:R-:W-:Y:S01]  /*0a10*/  STG.E.U16 desc[UR4][R2.64], R21 ;  /* 0x0000001502007986 */ /* 0x000fe2000c101504 */
[----:B------:R-:W-:Y:S05]  /*0a20*/  EXIT ;  /* 0x000000000000794d */ /* 0x000fea0003800000 */
.L_x_585:
[----:B------:R-:W0:Y:S01]  /*0a30*/  S2R R0, SR_TID.X ;  /* 0x0000000000007919 */ /* 0x000e220000002100 */
[----:B------:R-:W1:Y:S02]  /*0a40*/  LDC.64 R4, c[0x0][0x390] ;  /* 0x0000e400ff047b82 */ /* 0x000e640000000a00 */
[----:B-1----:R-:W-:-:S04]  /*0a50*/  IMAD.WIDE.U32 R4, R3, 0x2, R4 ;  /* 0x0000000203047825 */ /* 0x002fc800078e0004 */
[----:B0-----:R-:W-:-:S05]  /*0a60*/  IMAD.WIDE.U32 R4, R0, 0x4, R4 ;  /* 0x0000000400047825 */ /* 0x001fca00078e0004 */
[----:B------:R-:W2:Y:S04]  /*0a70*/  LDG.E R9, desc[UR4][R4.64+0x200] ;  /* 0x0002000404097981 */ /* 0x000ea8000c1e1900 */
[----:B------:R-:W3:Y:S04]  /*0a80*/  LDG.E R8, desc[UR4][R4.64] ;  /* 0x0000000404087981 */ /* 0x000ee8000c1e1900 */
[----:B------:R-:W4:Y:S04]  /*0a90*/  LDG.E R11, desc[UR4][R4.64+0x600] ;  /* 0x00060004040b7981 */ /* 0x000f28000c1e1900 */
[----:B------:R0:W5:Y:S02]  /*0aa0*/  LDG.E R10, desc[UR4][R4.64+0x400] ;  /* 0x00040004040a7981 */ /* 0x000164000c1e1900 */
[----:B0-----:R-:W0:Y:S02]  /*0ab0*/  LDC.64 R4, c[0x0][0x388] ;  /* 0x0000e200ff047b82 */ /* 0x001e240000000a00 */
[----:B0-----:R-:W-:-:S04]  /*0ac0*/  IMAD.WIDE.U32 R4, R3, 0x2, R4 ;  /* 0x0000000203047825 */ /* 0x001fc800078e0004 */
[----:B------:R-:W-:-:S04]  /*0ad0*/  IMAD.WIDE.U32 R4, R0, 0x4, R4 ;  /* 0x0000000400047825 */ /* 0x000fc800078e0004 */
[----:B--2---:R-:W-:Y:S01]  /*0ae0*/  IMAD.U32 R6, R9, 0x10000, RZ ;  /* 0x0001000009067824 */ /* 0x004fe200078e00ff */
[----:B---3--:R-:W-:Y:S02]  /*0af0*/  PRMT R9, R8, 0x7632, R9 ;  /* 0x0000763208097816 */ /* 0x008fe40000000009 */
[----:B----4-:R-:W-:-:S03]  /*0b00*/  SHF.L.U32 R14, R11, 0x10, RZ ;  /* 0x000000100b0e7819 */ /* 0x010fc600000006ff */
[C---:B------:R-:W-:Y:S01]  /*0b10*/  IMAD.U32 R12, R9.reuse, 0x10000, RZ ;  /* 0x00010000090c7824 */ /* 0x040fe200078e00ff */
[----:B------:R-:W-:Y:S01]  /*0b20*/  PRMT R9, R9, 0x7632, R9 ;  /* 0x0000763209097816 */ /* 0x000fe20000000009 */
[C---:B-----5:R-:W-:Y:S01]  /*0b30*/  IMAD.U32 R7, R10.reuse, 0x10000, RZ ;  /* 0x000100000a077824 */ /* 0x060fe200078e00ff */
[----:B------:R-:W-:Y:S02]  /*0b40*/  PRMT R11, R11, 0x7632, R11 ;  /* 0x000076320b0b7816 */ /* 0x000fe4000000000b */
[----:B------:R-:W-:Y:S01]  /*0b50*/  PRMT R10, R10, 0x7632, R10 ;  /* 0x000076320a0a7816 */ /* 0x000fe2000000000a */
[----:B------:R-:W-:Y:S01]  /*0b60*/  IMAD.U32 R9, R9, 0x10000, RZ ;  /* 0x0001000009097824 */ /* 0x000fe200078e00ff */
[----:B------:R-:W-:Y:S01]  /*0b70*/  SHF.L.U32 R2, R8, 0x10, RZ ;  /* 0x0000001008027819 */ /* 0x000fe200000006ff */
[----:B------:R-:W-:Y:S01]  /*0b80*/  IMAD.U32 R11, R11, 0x10000, RZ ;  /* 0x000100000b0b7824 */ /* 0x000fe200078e00ff */
[----:B------:R-:W-:Y:S01]  /*0b90*/  SHF.L.U32 R10, R10, 0x10, RZ ;  /* 0x000000100a0a7819 */ /* 0x000fe200000006ff */
[----:B------:R-:W-:Y:S08]  /*0ba0*/  MUFU.TANH R6, R6 ;  /* 0x0000000600067308 */ /* 0x000ff00000002400 */
[----:B------:R-:W0:Y:S08]  /*0bb0*/  MUFU.TANH R9, R9 ;  /* 0x0000000900097308 */ /* 0x000e300000002400 */
[----:B------:R-:W-:Y:S08]  /*0bc0*/  MUFU.TANH R2, R2 ;  /* 0x0000000200027308 */ /* 0x000ff00000002400 */
[----:B------:R-:W-:Y:S08]  /*0bd0*/  MUFU.TANH R7, R7 ;  /* 0x0000000700077308 */ /* 0x000ff00000002400 */
[----:B------:R-:W-:Y:S08]  /*0be0*/  MUFU.TANH R8, R14 ;  /* 0x0000000e00087308 */ /* 0x000ff00000002400 */
[----:B------:R-:W1:Y:S08]  /*0bf0*/  MUFU.TANH R13, R12 ;  /* 0x0000000c000d7308 */ /* 0x000e700000002400 */
[----:B------:R-:W2:Y:S08]  /*0c00*/  MUFU.TANH R10, R10 ;  /* 0x0000000a000a7308 */ /* 0x000eb00000002400 */
[----:B------:R-:W3:Y:S01]  /*0c10*/  MUFU.TANH R11, R11 ;  /* 0x0000000b000b7308 */ /* 0x000ee20000002400 */
[----:B0-----:R-:W-:-:S02]  /*0c20*/  F2FP.BF16.F32.PACK_AB R3, R9, R6 ;  /* 0x000000060903723e */ /* 0x001fc400000010ff */
[----:B-1----:R-:W-:Y:S02]  /*0c30*/  F2FP.BF16.F32.PACK_AB R13, R13, R2 ;  /* 0x000000020d0d723e */ /* 0x002fe400000010ff */
[----:B--2---:R-:W-:-:S03]  /*0c40*/  F2FP.BF16.F32.PACK_AB R7, R10, R7 ;  /* 0x000000070a07723e */ /* 0x004fc600000010ff */
[----:B------:R-:W-:Y:S01]  /*0c50*/  STG.E desc[UR4][R4.64], R13 ;  /* 0x0000000d04007986 */ /* 0x000fe2000c101904 */
[----:B---3--:R-:W-:-:S03]  /*0c60*/  F2FP.BF16.F32.PACK_AB R9, R11, R8 ;  /* 0x000000080b09723e */ /* 0x008fc600000010ff */
[----:B------:R-:W-:Y:S04]  /*0c70*/  STG.E desc[UR4][R4.64+0x200], R3 ;  /* 0x0002000304007986 */ /* 0x000fe8000c101904 */
[----:B------:R-:W-:Y:S04]  /*0c80*/  STG.E desc[UR4][R4.64+0x400], R7 ;  /* 0x0004000704007986 */ /* 0x000fe8000c101904 */
[----:B------:R-:W-:Y:S01]  /*0c90*/  STG.E desc[UR4][R4.64+0x600], R9 ;  /* 0x0006000904007986 */ /* 0x000fe2000c101904 */
[----:B------:R-:W-:Y:S05]  /*0ca0*/  EXIT ;  /* 0x000000000000794d */ /* 0x000fea0003800000 */
.L_x_593:
        /* <DEDUP_REMOVED lines=13> */
.L_x_6224:


//--------------------- .text._ZN2at6native29vectorized_elementwise_kernelILi4EZZZNS0_16tanh_kernel_cudaERNS_18TensorIteratorBaseEENKUlvE0_clEvENKUlvE2_clEvEUlN3c108BFloat16EE_St5arrayIPcLm2EEEEviT0_T1_ --------------------------
	.section	.text._ZN2at6native29vectorized_elementwise_kernelILi4EZZZNS0_16tanh_kernel_cudaERNS_18TensorIteratorBaseEENKUlvE0_clEvENKUlvE2_clEvEUlN3c108BFloat16EE_St5arrayIPcLm2EEEEviT0_T1_,"ax",@progbits
	.align	128
        .global         _ZN2at6native29vectorized_elementwise_kernelILi4EZZZNS0_16tanh_kernel_cudaERNS_18TensorIteratorBaseEENKUlvE0_clEvENKUlvE2_clEvEUlN3c108BFloat16EE_St5arrayIPcLm2EEEEviT0_T1_
        .type           _ZN2at6native29vectorized_elementwise_kernelILi4EZZZNS0_16tanh_kernel_cudaERNS_18TensorIteratorBaseEENKUlvE0_clEvENKUlvE2_clEvEUlN3c108BFloat16EE_St5arrayIPcLm2EEEEviT0_T1_,@function
        .size           _ZN2at6native29vectorized_elementwise_kernelILi4EZZZNS0_16tanh_kernel_cudaERNS_18TensorIteratorBaseEENKUlvE0_clEvENKUlvE2_clEvEUlN3c108BFloat16EE_St5arrayIPcLm2EEEEviT0_T1_,(.L_x_6225 - _ZN2at6native29vectorized_elementwise_kernelILi4EZZZNS0_16tanh_kernel_cudaERNS_18TensorIteratorBaseEENKUlvE0_clEvENKUlvE2_clEvEUlN3c108BFloat16EE_St5arrayIPcLm2EEEEviT0_T1_)
        .other          _ZN2at6native29vectorized_elementwise_kernelILi4EZZZNS0_16tanh_kernel_cudaERNS_18TensorIteratorBaseEENKUlvE0_clEvENKUlvE2_clEvEUlN3c108BFloat16EE_St5arrayIPcLm2EEEEviT0_T1_,@"STO_CUDA_ENTRY STV_DEFAULT"
_ZN2at6native29vectorized_elementwise_kernelILi4EZZZNS0_16tanh_kernel_cudaERNS_18TensorIteratorBaseEENKUlvE0_clEvENKUlvE2_clEvEUlN3c108BFloat16EE_St5arrayIPcLm2EEEEviT0_T1_:
.text._ZN2at6native29vectorized_elementwise_kernelILi4EZZZNS0_16tanh_kernel_cudaERNS_18TensorIteratorBaseEENKUlvE0_clEvENKUlvE2_clEvEUlN3c108BFloat16EE_St5arrayIPcLm2EEEEviT0_T1_:
        /* <DEDUP_REMOVED lines=125> */
.L_x_597:
[----:B------:R-:W-:-:S13]  /*07d0*/  ISETP.GE.U32.AND P0, PT, R2, R5, PT ;  /* 0x000000050200720c */ /* 0x000fda0003f06070 */
[----:B------:R-:W-:Y:S05]  /*07e0*/  @P0 BRA `(.L_x_599) ;  /* 0x0000000000300947 */ /* 0x000fea0003800000 */
[----:B0-----:R-:W0:Y:S01]  /*07f0*/  LDC.64 R10, c[0x0][0x388] ;  /* 0x0000e200ff0a7b82 */ /* 0x001e220000000a00 */
[----:B------:R-:W-:Y:S01]  /*0800*/  IMAD.IADD R13, R3, 0x1, R2 ;  /* 0x00000001030d7824 */ /* 0x000fe200078e0202 */
[----:B------:R-:W-:-:S03]  /*0810*/  IADD3 R2, PT, PT, R2, 0x80, RZ ;  /* 0x0000008002027810 */ /* 0x000fc60007ffe0ff */
[----:B0-----:R-:W-:-:S05]  /*0820*/  IMAD.WIDE.U32 R10, R13, 0x2, R10 ;  /* 0x000000020d0a7825 */ /* 0x001fca00078e000a */
[----:B------:R1:W-:Y:S02]  /*0830*/  STG.E.U16 desc[UR4][R10.64], R7 ;  /* 0x000000070a007986 */ /* 0x0003e4000c101504 */
.L_x_598:
[----:B------:R-:W-:-:S13]  /*0840*/  ISETP.GE.U32.AND P0, PT, R2, R5, PT ;  /* 0x000000050200720c */ /* 0x000fda0003f06070 */
[----:B------:R-:W-:Y:S05]  /*0850*/  @P0 BRA `(.L_x_600) ;  /* 0x0000000000340947 */ /* 0x000fea0003800000 */
[----:B01----:R-:W0:Y:S01]  /*0860*/  LDC.64 R6, c[0x0][0x388] ;  /* 0x0000e200ff067b82 */ /* 0x003e220000000a00 */
[----:B------:R-:W-:Y:S02]  /*0870*/  IMAD.IADD R11, R3, 0x1, R2 ;  /* 0x00000001030b7824 */ /* 0x000fe400078e0202 */
[----:B------:R-:W-:Y:S02]  /*0880*/  VIADD R2, R2, 0x80 ;  /* 0x0000008002027836 */ /* 0x000fe40000000000 */
[----:B0-----:R-:W-:-:S05]  /*0890*/  IMAD.WIDE.U32 R6, R11, 0x2, R6 ;  /* 0x000000020b067825 */ /* 0x001fca00078e0006 */
[----:B------:R1:W-:Y:S02]  /*08a0*/  STG.E.U16 desc[UR4][R6.64], R8 ;  /* 0x0000000806007986 */ /* 0x0003e4000c101504 */
.L_x_599:
        /* <DEDUP_REMOVED lines=8> */
.L_x_600:
[----:B------:R-:W-:Y:S05]  /*0930*/  BSYNC.RELIABLE B1 ;  /* 0x0000000000017941 */ /* 0x000fea0003800100 */
.L_x_596:
[----:B------:R-:W-:-:S13]  /*0940*/  ISETP.GE.U32.AND P0, PT, R2, R5, PT ;  /* 0x000000050200720c */ /* 0x000fda0003f06070 */
[----:B012---:R-:W0:Y:S01]  /*0950*/  @!P0 LDC.64 R6, c[0x0][0x388] ;  /* 0x0000e200ff068b82 */ /* 0x007e220000000a00 */
[----:B------:R-:W-:Y:S02]  /*0960*/  @!P0 IMAD.IADD R9, R3, 0x1, R2 ;  /* 0x0000000103098824 */ /* 0x000fe400078e0202 */
[----:B------:R-:W-:Y:S02]  /*0970*/  @!P0 VIADD R2, R2, 0x80 ;  /* 0x0000008002028836 */ /* 0x000fe40000000000 */
[----:B0-----:R-:W-:-:S05]  /*0980*/  @!P0 IMAD.WIDE.U32 R6, R9, 0x2, R6 ;  /* 0x0000000209068825 */ /* 0x001fca00078e0006 */
[----:B------:R2:W-:Y:S02]  /*0990*/  @!P0 STG.E.U16 desc[UR4][R6.64], R20 ;  /* 0x0000001406008986 */ /* 0x0005e4000c101504 */
.L_x_601:
[----:B------:R-:W-:Y:S05]  /*09a0*/  BSYNC.RECONVERGENT B0 ;  /* 0x0000000000007941 */ /* 0x000fea0003800200 */
.L_x_595:
        /* <DEDUP_REMOVED lines=8> */
.L_x_594:
[----:B------:R-:W0:Y:S01]  /*0a30*/  S2R R0, SR_TID.X ;  /* 0x0000000000007919 */ /* 0x000e220000002100 */
[----:B------:R-:W1:Y:S02]  /*0a40*/  LDC.64 R4, c[0x0][0x390] ;  /* 0x0000e400ff047b82 */ /* 0x000e640000000a00 */
[----:B-1----:R-:W-:-:S04]  /*0a50*/  IMAD.WIDE.U32 R4, R3, 0x2, R4 ;  /* 0x0000000203047825 */ /* 0x002fc800078e0004 */
[----:B0-----:R-:W-:-:S05]  /*0a60*/  IMAD.WIDE.U32 R6, R0, 0x8, R4 ;  /* 0x0000000800067825 */ /* 0x001fca00078e0004 */
[----:B------:R-:W2:Y:S04]  /*0a70*/  LDG.E.64 R4, desc[UR4][R6.64+0x400] ;  /* 0x0004000406047981 */ /* 0x000ea8000c1e1b00 */
[----:B------:R0:W3:Y:S02]  /*0a80*/  LDG.E.64 R12, desc[UR4][R6.64] ;  /* 0x00000004060c7981 */ /* 0x0000e4000c1e1b00 */
[----:B0-----:R-:W0:Y:S02]  /*0a90*/  LDC.64 R6, c[0x0][0x388] ;  /* 0x0000e200ff067b82 */ /* 0x001e240000000a00 */
[----:B0-----:R-:W-:-:S04]  /*0aa0*/  IMAD.WIDE.U32 R6, R3, 0x2, R6 ;  /* 0x0000000203067825 */ /* 0x001fc800078e0006 */
[----:B------:R-:W-:-:S04]  /*0ab0*/  IMAD.WIDE.U32 R6, R0, 0x8, R6 ;  /* 0x0000000800067825 */ /* 0x000fc800078e0006 */
[----:B--2---:R-:W-:Y:S01]  /*0ac0*/  IMAD.U32 R9, R4, 0x10000, RZ ;  /* 0x0001000004097824 */ /* 0x004fe200078e00ff */
[----:B---3--:R-:W-:-:S05]  /*0ad0*/  PRMT R4, R12, 0x7632, R4 ;  /* 0x000076320c047816 */ /* 0x008fca0000000004 */
[----:B------:R-:W-:Y:S01]  /*0ae0*/  IMAD.U32 R11, R4, 0x10000, RZ ;  /* 0x00010000040b7824 */ /* 0x000fe200078e00ff */
[----:B------:R-:W-:Y:S02]  /*0af0*/  PRMT R4, R13, 0x7632, R4 ;  /* 0x000076320d047816 */ /* 0x000fe40000000004 */
[----:B------:R-:W-:Y:S02]  /*0b00*/  SHF.L.U32 R2, R12, 0x10, RZ ;  /* 0x000000100c027819 */ /* 0x000fe400000006ff */
[C---:B------:R-:W-:Y:S01]  /*0b10*/  SHF.L.U32 R10, R5.reuse, 0x10, RZ ;  /* 0x00000010050a7819 */ /* 0x040fe200000006ff */
[C---:B------:R-:W-:Y:S01]  /*0b20*/  IMAD.U32 R12, R4.reuse, 0x10000, RZ ;  /* 0x00010000040c7824 */ /* 0x040fe200078e00ff */
[----:B------:R-:W-:Y:S02]  /*0b30*/  PRMT R4, R4, 0x7632, R4 ;  /* 0x0000763204047816 */ /* 0x000fe40000000004 */
[----:B------:R-:W-:Y:S01]  /*0b40*/  PRMT R5, R5, 0x7632, R5 ;  /* 0x0000763205057816 */ /* 0x000fe20000000005 */
[----:B------:R-:W-:Y:S01]  /*0b50*/  IMAD.U32 R8, R13, 0x10000, RZ ;  /* 0x000100000d087824 */ /* 0x000fe200078e00ff */
[----:B------:R-:W-:-:S03]  /*0b60*/  SHF.L.U32 R4, R4, 0x10, RZ ;  /* 0x0000001004047819 */ /* 0x000fc600000006ff */
[----:B------:R-:W-:Y:S01]  /*0b70*/  IMAD.U32 R5, R5, 0x10000, RZ ;  /* 0x0001000005057824 */ /* 0x000fe200078e00ff */
[----:B------:R-:W-:Y:S08]  /*0b80*/  MUFU.TANH R13, R12 ;  /* 0x0000000c000d7308 */ /* 0x000ff00000002400 */
[----:B------:R-:W0:Y:S08]  /*0b90*/  MUFU.TANH R8, R8 ;  /* 0x0000000800087308 */ /* 0x000e300000002400 */
[----:B------:R-:W-:Y:S08]  /*0ba0*/  MUFU.TANH R9, R9 ;  /* 0x0000000900097308 */ /* 0x000ff00000002400 */
[----:B------:R-:W1:Y:S08]  /*0bb0*/  MUFU.TANH R4, R4 ;  /* 0x0000000400047308 */ /* 0x000e700000002400 */
[----:B------:R-:W-:Y:S08]  /*0bc0*/  MUFU.TANH R2, R2 ;  /* 0x0000000200027308 */ /* 0x000ff00000002400 */
[----:B------:R-:W-:Y:S08]  /*0bd0*/  MUFU.TANH R10, R10 ;  /* 0x0000000a000a7308 */ /* 0x000ff00000002400 */
[----:B------:R-:W2:Y:S08]  /*0be0*/  MUFU.TANH R11, R11 ;  /* 0x0000000b000b7308 */ /* 0x000eb00000002400 */
[----:B------:R-:W3:Y:S01]  /*0bf0*/  MUFU.TANH R5, R5 ;  /* 0x0000000500057308 */ /* 0x000ee20000002400 */
[----:B0-----:R-:W-:-:S02]  /*0c00*/  F2FP.BF16.F32.PACK_AB R3, R13, R8 ;  /* 0x000000080d03723e */ /* 0x001fc400000010ff */
[----:B-1----:R-:W-:Y:S02]  /*0c10*/  F2FP.BF16.F32.PACK_AB R8, R4, R9 ;  /* 0x000000090408723e */ /* 0x002fe400000010ff */
[----:B--2---:R-:W-:Y:S02]  /*0c20*/  F2FP.BF16.F32.PACK_AB R2, R11, R2 ;  /* 0x000000020b02723e */ /* 0x004fe400000010ff */
[----:B---3--:R-:W-:-:S03]  /*0c30*/  F2FP.BF16.F32.PACK_AB R9, R5, R10 ;  /* 0x0000000a0509723e */ /* 0x008fc600000010ff */
[----:B------:R-:W-:Y:S04]  /*0c40*/  STG.E.64 desc[UR4][R6.64], R2 ;  /* 0x0000000206007986 */ /* 0x000fe8000c101b04 */
[----:B------:R-:W-:Y:S01]  /*0c50*/  STG.E.64 desc[UR4][R6.64+0x400], R8 ;  /* 0x0004000806007986 */ /* 0x000fe2000c101b04 */
[----:B------:R-:W-:Y:S05]  /*0c60*/  EXIT ;  /* 0x000000000000794d */ /* 0x000fea0003800000 */
.L_x_602:
        /* <DEDUP_REMOVED lines=9> */
.L_x_6225:


//--------------------- .text._ZN2at6native29vectorized_elementwise_kernelILi8EZZZNS0_16tanh_kernel_cudaERNS_18TensorIteratorBaseEENKUlvE0_clEvENKUlvE2_clEvEUlN3c108BFloat16EE_St5arrayIPcLm2EEEEviT0_T1_ --------------------------
	.section	.text._ZN2at6native29vectorized_elementwise_kernelILi8EZZZNS0_16tanh_kernel_cudaERNS_18TensorIteratorBaseEENKUlvE0_clEvENKUlvE2_clEvEUlN3c108BFloat16EE_St5arrayIPcLm2EEEEviT0_T1_,"ax",@progbits
	.align	128
        .global         _ZN2at6native29vectorized_elementwise_kernelILi8EZZZNS0_16tanh_kernel_cudaERNS_18TensorIteratorBaseEENKUlvE0_clEvENKUlvE2_clEvEUlN3c108BFloat16EE_St5arrayIPcLm2EEEEviT0_T1_
        .type           _ZN2at6native29vectorized_elementwise_kernelILi8EZZZNS0_16tanh_kernel_cudaERNS_18TensorIteratorBaseEENKUlvE0_clEvENKUlvE2_clEvEUlN3c108BFloat16EE_St5arrayIPcLm2EEEEviT0_T1_,@function
        .size           _ZN2at6native29vectorized_elementwise_kernelILi8EZZZNS0_16tanh_kernel_cudaERNS_18TensorIteratorBaseEENKUlvE0_clEvENKUlvE2_clEvEUlN3c108BFloat16EE_St5arrayIPcLm2EEEEviT0_T1_,(.L_x_6226 - _ZN2at6native29vectorized_elementwise_kernelILi8EZZZNS0_16tanh_kernel_cudaERNS_18TensorIteratorBaseEENKUlvE0_clEvENKUlvE2_clEvEUlN3c108BFloat16EE_St5arrayIPcLm2EEEEviT0_T1_)
        .other          _ZN2at6native29vectorized_elementwise_kernelILi8EZZZNS0_16tanh_kernel_cudaERNS_18TensorIteratorBaseEENKUlvE0_clEvENKUlvE2_clEvEUlN3c108BFloat16EE_St5arrayIPcLm2EEEEviT0_T1_,@"STO_CUDA_ENTRY STV_DEFAULT"
_ZN2at6native29vectorized_elementwise_kernelILi8EZZZNS0_16tanh_kernel_cudaERNS_18TensorIteratorBaseEENKUlvE0_clEvENKUlvE2_clEvEUlN3c108BFloat16EE_St5arrayIPcLm2EEEEviT0_T1_:
.text._ZN2at6native29vectorized_elementwise_kernelILi8EZZZNS0_16tanh_kernel_cudaERNS_18TensorIteratorBaseEENKUlvE0_clEvENKUlvE2_clEvEUlN3c108BFloat16EE_St5arrayIPcLm2EEEEviT0_T1_:
[----:B------:R-:W-:Y:S01]  /*0000*/  LDC R1, c[0x0][0x37c] ;  /* 0x0000df00ff017b82 */ /* 0x000fe20000000800 */
[----:B------:R-:W-:Y:S05]  /*0010*/  EXIT ;  /* 0x000000000000794d */ /* 0x000fea0003800000 */
.L_x_603:
        /* <DEDUP_REMOVED lines=14> */
.L_x_6226:


//--------------------- .text._ZN2at6native18elementwise_kernelILi128ELi4EZNS0_15gpu_kernel_implIZZZNS0_16tanh_kernel_cudaERNS_18TensorIteratorBaseEENKUlvE0_clEvENKUlvE1_clEvEUlN3c104HalfEE_EEvS4_RKT_EUliE_EEviT1_ --------------------------
	.section	.text._ZN2at6native18elementwise_kernelILi128ELi4EZNS0_15gpu_kernel_implIZZZNS0_16tanh_kernel_cudaERNS_18TensorIteratorBaseEENKUlvE0_clEvENKUlvE1_clEvEUlN3c104HalfEE_EEvS4_RKT_EUliE_EEviT1_,"ax",@progbits
	.align	128
        .global         _ZN2at6native18elementwise_kernelILi128ELi4EZNS0_15gpu_kernel_implIZZZNS0_16tanh_kernel_cudaERNS_18TensorIteratorBaseEENKUlvE0_clEvENKUlvE1_clEvEUlN3c104HalfEE_EEvS4_RKT_EUliE_EEviT1_
        .type           _ZN2at6native18elementwise_kernelILi128ELi4EZNS0_15gpu_kernel_implIZZZNS0_16tanh_kernel_cudaERNS_18TensorIteratorBaseEENKUlvE0_clEvENKUlvE1_clEvEUlN3c104HalfEE_EEvS4_RKT_EUliE_EEviT1_,@function
        .size           _ZN2at6native18elementwise_kernelILi128ELi4EZNS0_15gpu_kernel_implIZZZNS0_16tanh_kernel_cudaERNS_18TensorIteratorBaseEENKUlvE0_clEvENKUlvE1_clEvEUlN3c104HalfEE_EEvS4_RKT_EUliE_EEviT1_,(.L_x_6227 - _ZN2at6native18elementwise_kernelILi128ELi4EZNS0_15gpu_kernel_implIZZZNS0_16tanh_kernel_cudaERNS_18TensorIteratorBaseEENKUlvE0_clEvENKUlvE1_clEvEUlN3c104HalfEE_EEvS4_RKT_EUliE_EEviT1_)
        .other          _ZN2at6native18elementwise_kernelILi128ELi4EZNS0_15gpu_kernel_implIZZZNS0_16tanh_kernel_cudaERNS_18TensorIteratorBaseEENKUlvE0_clEvENKUlvE1_clEvEUlN3c104HalfEE_EEvS4_RKT_EUliE_EEviT1_,@"STO_CUDA_ENTRY STV_DEFAULT"
_ZN2at6native18elementwise_kernelILi128ELi4EZNS0_15gpu_kernel_implIZZZNS0_16tanh_kernel_cudaERNS_18TensorIteratorBaseEENKUlvE0_clEvENKUlvE1_clEvEUlN3c104HalfEE_EEvS4_RKT_EUliE_EEviT1_:
.text._ZN2at6native18elementwise_kernelILi128ELi4EZNS0_15gpu_kernel_implIZZZNS0_16tanh_kernel_cudaERNS_18TensorIteratorBaseEENKUlvE0_clEvENKUlvE1_clEvEUlN3c104HalfEE_EEvS4_RKT_EUliE_EEviT1_:
        /* <DEDUP_REMOVED lines=22> */
[----:B------:R-:W-:Y:S01]  /*0160*/  HFMA2 R16, -RZ, RZ, 0, 0 ;  /* 0x00000000ff107431 */ /* 0x000fe200000001ff */
[----:B------:R-:W1:Y:S01]  /*0170*/  LDCU UR6, c[0x0][0x38c] ;  /* 0x00007180ff0677ac */ /* 0x000e620008000800 */
[----:B------:R-:W2:Y:S01]  /*0180*/  LDCU.64 UR8, c[0x0][0x4b8] ;  /* 0x00009700ff0877ac */ /* 0x000ea20008000a00 */
[----:B------:R-:W-:Y:S02]  /*0190*/  UISETP.NE.AND UP0, UPT, UR40, URZ, UPT ;  /* 0x000000ff2800728c */ /* 0x000fe4000bf05270 */
[----:B0-----:R-:W-:-:S05]  /*01a0*/  IMAD.HI.U32 R2, R17, UR4, R16 ;  /* 0x0000000411027c27 */ /* 0x001fca000f8e0010 */
[----:B------:R-:W-:-:S05]  /*01b0*/  SHF.R.U32.HI R3, RZ, UR5, R2 ;  /* 0x00000005ff037c19 */ /* 0x000fca0008011602 */
[----:B------:R-:W-:-:S04]  /*01c0*/  IMAD.MOV R0, RZ, RZ, -R3 ;  /* 0x000000ffff007224 */ /* 0x000fc800078e0a03 */
        /* <DEDUP_REMOVED lines=290> */
.L_x_606:
        /* <DEDUP_REMOVED lines=16> */
[----:B0-----:R-:W-:Y:S01]  /*14f0*/  F2FP.F16.F32.PACK_AB R0, RZ, R0 ;  /* 0x00000000ff00723e */ /* 0x001fe200000000ff */
[----:B------:R-:W-:Y:S06]  /*1500*/  BRA `(.L_x_612) ;  /* 0x0000000c00ac7947 */ /* 0x000fec0003800000 */
.L_x_610:
[----:B------:R-:W2:Y:S02]  /*1510*/  LDG.E.U8 R2, desc[UR36][R2.64] ;  /* 0x0000002402027981 */ /* 0x000ea4000c1e1100 */
[----:B--2---:R-:W-:-:S04]  /*1520*/  I2FP.F32.U32 R0, R2 ;  /* 0x0000000200007245 */ /* 0x004fc80000201000 */
[----:B------:R-:W-:Y:S01]  /*1530*/  F2FP.F16.F32.PACK_AB R0, RZ, R0 ;  /* 0x00000000ff00723e */ /* 0x000fe200000000ff */
[----:B------:R-:W-:Y:S06]  /*1540*/  BRA `(.L_x_612) ;  /* 0x0000000c009c7947 */ /* 0x000fec0003800000 */
.L_x_609:
        /* <DEDUP_REMOVED lines=8> */
[----:B0-----:R-:W-:Y:S01]  /*15d0*/  F2FP.F16.F32.PACK_AB R0, RZ, R0 ;  /* 0x00000000ff00723e */ /* 0x001fe200000000ff */
[----:B------:R-:W-:Y:S06]  /*15e0*/  BRA `(.L_x_612) ;  /* 0x0000000c00747947 */ /* 0x000fec0003800000 */
.L_x_614:
[----:B------:R-:W2:Y:S02]  /*15f0*/  LDG.E R2, desc[UR36][R2.64] ;  /* 0x0000002402027981 */ /* 0x000ea4000c1e1900 */
[----:B--2---:R-:W-:-:S04]  /*1600*/  I2FP.F32.S32 R0, R2 ;  /* 0x0000000200007245 */ /* 0x004fc80000201400 */
[----:B------:R-:W-:Y:S01]  /*1610*/  F2FP.F16.F32.PACK_AB R0, RZ, R0 ;  /* 0x00000000ff00723e */ /* 0x000fe200000000ff */
[----:B------:R-:W-:Y:S06]  /*1620*/  BRA `(.L_x_612) ;  /* 0x0000000c00647947 */ /* 0x000fec0003800000 */
.L_x_613:
[----:B------:R-:W2:Y:S02]  /*1630*/  LDG.E.U16 R2, desc[UR36][R2.64] ;  /* 0x0000002402027981 */ /* 0x000ea4000c1e1500 */
[----:B--2---:R-:W0:Y:S02]  /*1640*/  I2F.S16 R0, R2 ;  /* 0x0000000200007306 */ /* 0x004e240000101400 */
[----:B0-----:R-:W-:Y:S01]  /*1650*/  F2FP.F16.F32.PACK_AB R0, RZ, R0 ;  /* 0x00000000ff00723e */ /* 0x001fe200000000ff */
[----:B------:R-:W-:Y:S06]  /*1660*/  BRA `(.L_x_612) ;  /* 0x0000000c00547947 */ /* 0x000fec0003800000 */
.L_x_608:
[----:B------:R-:W-:-:S09]  /*1670*/  UISETP.GT.AND UP0, UPT, UR4, 0x6, UPT ;  /* 0x000000060400788c */ /* 0x000fd2000bf04270 */
[----:B------:R-:W-:Y:S05]  /*1680*/  BRA.U UP0, `(.L_x_615) ;  /* 0x0000000100247547 */ /* 0x000fea000b800000 */
[----:B------:R-:W-:-:S09]  /*1690*/  UISETP.NE.AND UP0, UPT, UR4, 0x5, UPT ;  /* 0x000000050400788c */ /* 0x000fd2000bf05270 */
[----:B------:R-:W-:Y:S05]  /*16a0*/  BRA.U !UP0, `(.L_x_616) ;  /* 0x0000000108147547 */ /* 0x000fea000b800000 */
[----:B------:R-:W-:-:S09]  /*16b0*/  UISETP.NE.AND UP0, UPT, UR4, 0x6, UPT ;  /* 0x000000060400788c */ /* 0x000fd2000bf05270 */
[----:B------:R-:W-:Y:S05]  /*16c0*/  BRA.U UP0, `(.L_x_611) ;  /* 0x0000000900ac7547 */ /* 0x000fea000b800000 */
[----:B------:R-:W2:Y:S02]  /*16d0*/  LDG.E R2, desc[UR36][R2.64] ;  /* 0x0000002402027981 */ /* 0x000ea4000c1e1900 */
[----:B--2---:R-:W-:Y:S01]  /*16e0*/  F2FP.F16.F32.PACK_AB R0, RZ, R2 ;  /* 0x00000002ff00723e */ /* 0x004fe200000000ff */
[----:B------:R-:W-:Y:S06]  /*16f0*/  BRA `(.L_x_612) ;  /* 0x0000000c00307947 */ /* 0x000fec0003800000 */
.L_x_616:
[----:B------:R0:W5:Y:S01]  /*1700*/  LDG.E.U16 R0, desc[UR36][R2.64] ;  /* 0x0000002402007981 */ /* 0x000162000c1e1500 */
[----:B------:R-:W-:Y:S05]  /*1710*/  BRA `(.L_x_612) ;  /* 0x0000000c00287947 */ /* 0x000fea0003800000 */
.L_x_615:
[----:B------:R-:W-:-:S09]  /*1720*/  UISETP.NE.AND UP0, UPT, UR4, 0x7, UPT ;  /* 0x000000070400788c */ /* 0x000fd2000bf05270 */
[----:B------:R-:W-:Y:S05]  /*1730*/  BRA.U !UP0, `(.L_x_617) ;  /* 0x0000000108247547 */ /* 0x000fea000b800000 */
[----:B------:R-:W-:-:S09]  /*1740*/  UISETP.NE.AND UP0, UPT, UR4, 0x8, UPT ;  /* 0x000000080400788c */ /* 0x000fd2000bf05270 */
[----:B------:R-:W-:Y:S05]  /*1750*/  BRA.U !UP0, `(.L_x_618) ;  /* 0x0000000108147547 */ /* 0x000fea000b800000 */
[----:B------:R-:W-:-:S09]  /*1760*/  UISETP.NE.AND UP0, UPT, UR4, 0x9, UPT ;  /* 0x000000090400788c */ /* 0x000fd2000bf05270 */
[----:B------:R-:W-:Y:S05]  /*1770*/  BRA.U UP0, `(.L_x_611) ;  /* 0x0000000900807547 */ /* 0x000fea000b800000 */
[----:B------:R-:W2:Y:S02]  /*1780*/  LDG.E R2, desc[UR36][R2.64] ;  /* 0x0000002402027981 */ /* 0x000ea4000c1e1900 */
[----:B--2---:R-:W-:Y:S01]  /*1790*/  F2FP.F16.F32.PACK_AB R0, RZ, R2 ;  /* 0x00000002ff00723e */ /* 0x004fe200000000ff */
[----:B------:R-:W-:Y:S06]  /*17a0*/  BRA `(.L_x_612) ;  /* 0x0000000c00047947 */ /* 0x000fec0003800000 */
.L_x_618:
[----:B------:R1:W5:Y:S01]  /*17b0*/  LDG.E.U16 R0, desc[UR36][R2.64] ;  /* 0x0000002402007981 */ /* 0x000362000c1e1500 */
[----:B------:R-:W-:Y:S05]  /*17c0*/  BRA `(.L_x_612) ;  /* 0x0000000800fc7947 */ /* 0x000fea0003800000 */
.L_x_617:
        /* <DEDUP_REMOVED lines=10> */
[----:B------:R-:W-:Y:S01]  /*1870*/  F2FP.F16.F32.PACK_AB R0, RZ, R0 ;  /* 0x00000000ff00723e */ /* 0x000fe200000000ff */
[----:B------:R-:W-:Y:S06]  /*1880*/  BRA `(.L_x_612) ;  /* 0x0000000800cc7947 */ /* 0x000fec0003800000 */
.L_x_607:
        /* <DEDUP_REMOVED lines=11> */
[----:B------:R-:W-:Y:S01]  /*1940*/  F2FP.F16.F32.PACK_AB R0, RZ, R0 ;  /* 0x00000000ff00723e */ /* 0x000fe200000000ff */
[----:B------:R-:W-:Y:S06]  /*1950*/  BRA `(.L_x_612) ;  /* 0x0000000800987947 */ /* 0x000fec0003800000 */
.L_x_621:
        /* <DEDUP_REMOVED lines=12> */
.L_x_620:
[----:B------:R-:W-:-:S09]  /*1a20*/  UISETP.NE.AND UP0, UPT, UR4, 0xf, UPT ;  /* 0x0000000f0400788c */ /* 0x000fd2000bf05270 */
[----:B------:R-:W-:Y:S05]  /*1a30*/  BRA.U !UP0, `(.L_x_622) ;  /* 0x0000000108987547 */ /* 0x000fea000b800000 */
[----:B------:R-:W-:-:S09]  /*1a40*/  UISETP.NE.AND UP0, UPT, UR4, 0x17, UPT ;  /* 0x000000170400788c */ /* 0x000fd2000bf05270 */
[----:B------:R-:W-:Y:S05]  /*1a50*/  BRA.U !UP0, `(.L_x_623) ;  /* 0x00000001085c7547 */ /* 0x000fea000b800000 */
[----:B------:R-:W-:-:S09]  /*1a60*/  UISETP.NE.AND UP0, UPT, UR4, 0x18, UPT ;  /* 0x000000180400788c */ /* 0x000fd2000bf05270 */
[----:B------:R-:W-:Y:S05]  /*1a70*/  BRA.U UP0, `(.L_x_611) ;  /* 0x0000000500c07547 */ /* 0x000fea000b800000 */
[----:B------:R-:W2:Y:S01]  /*1a80*/  LDG.E.U8 R0, desc[UR36][R2.64] ;  /* 0x0000002402007981 */ /* 0x000ea2000c1e1100 */
[----:B------:R-:W-:Y:S01]  /*1a90*/  IMAD.MOV.U32 R6, RZ, RZ, 0x1f ;  /* 0x0000001fff067424 */ /* 0x000fe200078e00ff */
[----:B--2---:R-:W-:-:S04]  /*1aa0*/  SHF.L.U32 R0, R0, 0x18, RZ ;  /* 0x0000001800007819 */ /* 0x004fc800000006ff */
[C---:B------:R-:W-:Y:S02]  /*1ab0*/  LOP3.LUT R4, R0.reuse, 0x7f000000, RZ, 0xc0, !PT ;  /* 0x7f00000000047812 */ /* 0x040fe400078ec0ff */
[----:B------:R-:W-:Y:S02]  /*1ac0*/  LOP3.LUT P0, RZ, R0, 0x7f000000, RZ, 0xc0, !PT ;  /* 0x7f00000000ff7812 */ /* 0x000fe4000780c0ff */
[----:B------:R-:W0:Y:S02]  /*1ad0*/  FLO.U32 R5, R4 ;  /* 0x0000000400057300 */ /* 0x000e2400000e0000 */
[----:B0-----:R-:W-:-:S05]  /*1ae0*/  IMAD.MOV R5, RZ, RZ, -R5 ;  /* 0x000000ffff057224 */ /* 0x001fca00078e0a05 */
[----:B------:R-:W-:-:S04]  /*1af0*/  VIADDMNMX.U32 R5, R5, R6, 0x4, !PT ;  /* 0x0000000405057446 */ /* 0x000fc80007800006 */
[----:B------:R-:W-:-:S04]  /*1b00*/  IADD3 R5, PT, PT, R5, -0x4, RZ ;  /* 0xfffffffc05057810 */ /* 0x000fc80007ffe0ff */
[C---:B------:R-:W-:Y:S01]  /*1b10*/  SHF.L.U32 R6, R4.reuse, R5, RZ ;  /* 0x0000000504067219 */ /* 0x040fe200000006ff */
[----:B------:R-:W-:Y:S02]  /*1b20*/  IMAD.SHL.U32 R7, R5, 0x800000, RZ ;  /* 0x0080000005077824 */ /* 0x000fe400078e00ff */
[----:B------:R-:W-:-:S03]  /*1b30*/  VIADD R5, R4, 0x1000000 ;  /* 0x0100000004057836 */ /* 0x000fc60000000000 */
[----:B------:R-:W-:Y:S02]  /*1b40*/  LEA.HI R6, R6, -R7, RZ, 0x1c ;  /* 0x8000000706067211 */ /* 0x000fe400078fe0ff */
[----:B------:R-:W-:Y:S02]  /*1b50*/  SHF.R.S32.HI R5, RZ, 0x8, R5 ;  /* 0x00000008ff057819 */ /* 0x000fe40000011405 */
[----:B------:R-:W-:-:S04]  /*1b60*/  IADD3 R6, PT, PT, R6, 0x3c000000, RZ ;  /* 0x3c00000006067810 */ /* 0x000fc80007ffe0ff */
[----:B------:R-:W-:-:S04]  /*1b70*/  LOP3.LUT R5, R6, 0x7f800000, R5, 0xf8, !PT ;  /* 0x7f80000006057812 */ /* 0x000fc800078ef805 */
[----:B------:R-:W-:-:S04]  /*1b80*/  SEL R5, R5, RZ, P0 ;  /* 0x000000ff05057207 */ /* 0x000fc80000000000 */
[----:B------:R-:W-:-:S04]  /*1b90*/  LOP3.LUT R5, R5, 0x80000000, R0, 0xf8, !PT ;  /* 0x8000000005057812 */ /* 0x000fc800078ef800 */
[----:B------:R-:W-:-:S04]  /*1ba0*/  F2FP.F16.F32.PACK_AB R5, RZ, R5 ;  /* 0x00000005ff05723e */ /* 0x000fc800000000ff */
[----:B------:R-:W-:Y:S01]  /*1bb0*/  PRMT R0, R5, 0x7610, R0 ;  /* 0x0000761005007816 */ /* 0x000fe20000000000 */
[----:B------:R-:W-:Y:S06]  /*1bc0*/  BRA `(.L_x_612) ;  /* 0x0000000400fc7947 */ /* 0x000fec0003800000 */
.L_x_623:
        /* <DEDUP_REMOVED lines=11> */
[----:B------:R-:W-:Y:S01]  /*1c80*/  F2FP.F16.F32.PACK_AB R0, RZ, R0 ;  /* 0x00000000ff00723e */ /* 0x000fe200000000ff */
[----:B------:R-:W-:Y:S06]  /*1c90*/  BRA `(.L_x_612) ;  /* 0x0000000400c87947 */ /* 0x000fec0003800000 */
.L_x_622:
[----:B------:R-:W2:Y:S02]  /*1ca0*/  LDG.E.U16 R0, desc[UR36][R2.64] ;  /* 0x0000002402007981 */ /* 0x000ea4000c1e1500 */
[----:B--2---:R-:W-:-:S04]  /*1cb0*/  SHF.L.U32 R0, R0, 0x10, RZ ;  /* 0x0000001000007819 */ /* 0x004fc800000006ff */
[----:B------:R-:W-:Y:S01]  /*1cc0*/  F2FP.F16.F32.PACK_AB R0, RZ, R0 ;  /* 0x00000000ff00723e */ /* 0x000fe200000000ff */
[----:B------:R-:W-:Y:S06]  /*1cd0*/  BRA `(.L_x_612) ;  /* 0x0000000400b87947 */ /* 0x000fec0003800000 */
.L_x_619:
        /* <DEDUP_REMOVED lines=10> */
[----:B------:R-:W-:Y:S01]  /*1d80*/  F2FP.F16.F32.PACK_AB R0, RZ, R0 ;  /* 0x00000000ff00723e */ /* 0x000fe200000000ff */
[----:B------:R-:W-:Y:S06]  /*1d90*/  BRA `(.L_x_612) ;  /* 0x0000000400887947 */ /* 0x000fec0003800000 */
.L_x_626:
        /* <DEDUP_REMOVED lines=21> */
.L_x_630:
[----:B------:R-:W-:Y:S05]  /*1ef0*/  BSYNC.RECONVERGENT B1 ;  /* 0x0000000000017941 */ /* 0x000fea0003800200 */
.L_x_629:
[----:B------:R-:W-:Y:S01]  /*1f00*/  IMAD.SHL.U32 R0, R0, 0x100000, RZ ;  /* 0x0010000000007824 */ /* 0x000fe200078e00ff */
[----:B------:R-:W-:-:S04]  /*1f10*/  LEA R2, R2, 0x3b800000, 0x17 ;  /* 0x3b80000002027811 */ /* 0x000fc800078eb8ff */
[----:B------:R-:W-:-:S07]  /*1f20*/  LOP3.LUT R0, R2, R0, R7, 0xfe, !PT ;  /* 0x0000000002007212 */ /* 0x000fce00078efe07 */
.L_x_628:
[----:B------:R-:W-:Y:S05]  /*1f30*/  BSYNC.RECONVERGENT B0 ;  /* 0x0000000000007941 */ /* 0x000fea0003800200 */
.L_x_627:
[----:B------:R-:W-:Y:S01]  /*1f40*/  F2FP.F16.F32.PACK_AB R0, RZ, R0 ;  /* 0x00000000ff00723e */ /* 0x000fe200000000ff */
[----:B------:R-:W-:Y:S06]  /*1f50*/  BRA `(.L_x_612) ;  /* 0x0000000400187947 */ /* 0x000fec0003800000 */
.L_x_625:
        /* <DEDUP_REMOVED lines=21> */
.L_x_634:
[----:B------:R-:W-:Y:S05]  /*20b0*/  BSYNC.RECONVERGENT B1 ;  /* 0x0000000000017941 */ /* 0x000fea0003800200 */
.L_x_633:
[----:B------:R-:W-:Y:S01]  /*20c0*/  IMAD.SHL.U32 R0, R0, 0x200000, RZ ;  /* 0x0020000000007824 */ /* 0x000fe200078e00ff */
[----:B------:R-:W-:-:S04]  /*20d0*/  LEA R2, R2, 0x37800000, 0x17 ;  /* 0x3780000002027811 */ /* 0x000fc800078eb8ff */
[----:B------:R-:W-:-:S07]  /*20e0*/  LOP3.LUT R0, R2, R0, R7, 0xfe, !PT ;  /* 0x0000000002007212 */ /* 0x000fce00078efe07 */
.L_x_632:
[----:B------:R-:W-:Y:S05]  /*20f0*/  BSYNC.RECONVERGENT B0 ;  /* 0x0000000000007941 */ /* 0x000fea0003800200 */
.L_x_631:
[----:B------:R-:W-:Y:S01]  /*2100*/  F2FP.F16.F32.PACK_AB R0, RZ, R0 ;  /* 0x00000000ff00723e */ /* 0x000fe200000000ff */
[----:B------:R-:W-:Y:S06]  /*2110*/  BRA `(.L_x_612) ;  /* 0x0000000000a87947 */ /* 0x000fec0003800000 */
.L_x_624:
[----:B------:R-:W-:-:S09]  /*2120*/  UISETP.NE.AND UP0, UPT, UR4, 0x1c, UPT ;  /* 0x0000001c0400788c */ /* 0x000fd2000bf05270 */
[----:B------:R-:W-:Y:S05]  /*2130*/  BRA.U !UP0, `(.L_x_635) ;  /* 0x0000000108947547 */ /* 0x000fea000b800000 */
[----:B------:R-:W-:-:S09]  /*2140*/  UISETP.NE.AND UP0, UPT, UR4, 0x1d, UPT ;  /* 0x0000001d0400788c */ /* 0x000fd2000bf05270 */
[----:B------:R-:W-:Y:S05]  /*2150*/  BRA.U !UP0, `(.L_x_636) ;  /* 0x00000001087c7547 */ /* 0x000fea000b800000 */
[----:B------:R-:W-:-:S09]  /*2160*/  UISETP.NE.AND UP0, UPT, UR4, 0x2c, UPT ;  /* 0x0000002c0400788c */ /* 0x000fd2000bf05270 */
[----:B------:R-:W-:Y:S05]  /*2170*/  BRA.U !UP0, `(.L_x_637) ;  /* 0x0000000108487547 */ /* 0x000fea000b800000 */
.L_x_611:
        /* <DEDUP_REMOVED lines=16> */
.L_x_638:
[----:B------:R-:W-:Y:S01]  /*2280*/  PRMT R0, RZ, 0x7610, R0 ;  /* 0x00007610ff007816 */ /* 0x000fe20000000000 */
[----:B------:R-:W-:Y:S06]  /*2290*/  BRA `(.L_x_612) ;  /* 0x0000000000487947 */ /* 0x000fec0003800000 */
.L_x_637:
        /* <DEDUP_REMOVED lines=8> */
.L_x_640:
[----:B------:R-:W-:Y:S05]  /*2320*/  BSYNC.RECONVERGENT B0 ;  /* 0x0000000000007941 */ /* 0x000fea0003800200 */
.L_x_639:
[----:B------:R-:W-:Y:S01]  /*2330*/  F2FP.F16.F32.PACK_AB R0, RZ, R0 ;  /* 0x00000000ff00723e */ /* 0x000fe200000000ff */
[----:B------:R-:W-:Y:S06]  /*2340*/  BRA `(.L_x_612) ;  /* 0x00000000001c7947 */ /* 0x000fec0003800000 */
.L_x_636:
[----:B------:R-:W2:Y:S02]  /*2350*/  LDG.E.64 R2, desc[UR36][R2.64] ;  /* 0x0000002402027981 */ /* 0x000ea4000c1e1b00 */
[----:B--2---:R-:W0:Y:S02]  /*2360*/  I2F.U64 R0, R2 ;  /* 0x0000000200007312 */ /* 0x004e240000301000 */
[----:B0-----:R-:W-:Y:S01]  /*2370*/  F2FP.F16.F32.PACK_AB R0, RZ, R0 ;  /* 0x00000000ff00723e */ /* 0x001fe200000000ff */
[----:B------:R-:W-:Y:S06]  /*2380*/  BRA `(.L_x_612) ;  /* 0x00000000000c7947 */ /* 0x000fec0003800000 */
.L_x_635:
[----:B------:R-:W2:Y:S02]  /*2390*/  LDG.E R2, desc[UR36][R2.64] ;  /* 0x0000002402027981 */ /* 0x000ea4000c1e1900 */
[----:B--2---:R-:W-:-:S04]  /*23a0*/  I2FP.F32.U32 R0, R2 ;  /* 0x0000000200007245 */ /* 0x004fc80000201000 */
[----:B------:R-:W-:-:S07]  /*23b0*/  F2FP.F16.F32.PACK_AB R0, RZ, R0 ;  /* 0x00000000ff00723e */ /* 0x000fce00000000ff */
.L_x_612:
[----:B-----5:R-:W-:Y:S01]  /*23c0*/  HADD2.F32 R0, -RZ, R0.H0_H0 ;  /* 0x20000000ff007230 */ /* 0x020fe20000004100 */
[----:B------:R-:W0:Y:S01]  /*23d0*/  LDCU.64 UR6, c[0x0][0x580] ;  /* 0x0000b000ff0677ac */ /* 0x000e220008000a00 */
[----:B------:R-:W-:-:S04]  /*23e0*/  UPRMT UR4, UR42, 0x9910, URZ ;  /* 0x000099102a047896 */ /* 0x000fc800080000ff */
[----:B------:R-:W2:Y:S01]  /*23f0*/  MUFU.TANH R0, R0 ;  /* 0x0000000000007308 */ /* 0x000ea20000002400 */
[----:B------:R-:W-:Y:S01]  /*2400*/  UISETP.GT.AND UP0, UPT, UR4, 0x9, UPT ;  /* 0x000000090400788c */ /* 0x000fe2000bf04270 */
[----:B01----:R-:W-:-:S05]  /*2410*/  IADD3 R2, P0, PT, R16, UR6, RZ ;  /* 0x0000000610027c10 */ /* 0x003fca000ff1e0ff */
[----:B------:R-:W-:Y:S01]  /*2420*/  IMAD.X R3, RZ, RZ, UR7, P0 ;  /* 0x00000007ff037e24 */ /* 0x000fe200080e06ff */
[----:B--2---:R-:W-:Y:S02]  /*2430*/  F2FP.F16.F32.PACK_AB R4, RZ, R0 ;  /* 0x00000000ff04723e */ /* 0x004fe400000000ff */
        /* <DEDUP_REMOVED lines=9> */
[----:B------:R-:W-:-:S04]  /*24d0*/  HADD2.F32 R0, -RZ, R4.H0_H0 ;  /* 0x20000004ff007230 */ /* 0x000fc80000004100 */
[----:B------:R-:W0:Y:S02]  /*24e0*/  F2I.FTZ.TRUNC.NTZ R5, R0 ;  /* 0x0000000000057305 */ /* 0x000e24000021f100 */
[----:B0-----:R4:W-:Y:S01]  /*24f0*/  STG.E.U8 desc[UR36][R2.64], R5 ;  /* 0x0000000502007986 */ /* 0x0019e2000c101124 */
[----:B------:R-:W-:Y:S05]  /*2500*/  BRA `(.L_x_646) ;  /* 0x0000000c00807947 */ /* 0x000fea0003800000 */
.L_x_644:
[----:B------:R-:W-:-:S06]  /*2510*/  HADD2.F32 R5, -RZ, R4.H0_H0 ;  /* 0x20000004ff057230 */ /* 0x000fcc0000004100 */
[----:B------:R-:W0:Y:S02]  /*2520*/  F2I.S64.TRUNC R4, R5 ;  /* 0x0000000500047311 */ /* 0x000e24000020d900 */
[----:B0-----:R3:W-:Y:S01]  /*2530*/  STG.E.U8 desc[UR36][R2.64], R4 ;  /* 0x0000000402007986 */ /* 0x0017e2000c101124 */
[----:B------:R-:W-:Y:S05]  /*2540*/  BRA `(.L_x_646) ;  /* 0x0000000c00707947 */ /* 0x000fea0003800000 */
.L_x_643:
[----:B------:R-:W-:-:S09]  /*2550*/  UISETP.NE.AND UP0, UPT, UR4, 0x2, UPT ;  /* 0x000000020400788c */ /* 0x000fd2000bf05270 */
[----:B------:R-:W-:Y:S05]  /*2560*/  BRA.U !UP0, `(.L_x_647) ;  /* 0x0000000108307547 */ /* 0x000fea000b800000 */
[----:B------:R-:W-:-:S09]  /*2570*/  UISETP.NE.AND UP0, UPT, UR4, 0x3, UPT ;  /* 0x000000030400788c */ /* 0x000fd2000bf05270 */
[----:B------:R-:W-:Y:S05]  /*2580*/  BRA.U !UP0, `(.L_x_648) ;  /* 0x0000000108187547 */ /* 0x000fea000b800000 */
[----:B------:R-:W-:-:S09]  /*2590*/  UISETP.NE.AND UP0, UPT, UR4, 0x4, UPT ;  /* 0x000000040400788c */ /* 0x000fd2000bf05270 */
[----:B------:R-:W-:Y:S05]  /*25a0*/  BRA.U UP0, `(.L_x_645) ;  /* 0x0000000900b87547 */ /* 0x000fea000b800000 */
[----:B------:R-:W-:-:S06]  /*25b0*/  HADD2.F32 R4, -RZ, R4.H0_H0 ;  /* 0x20000004ff047230 */ /* 0x000fcc0000004100 */
[----:B------:R-:W0:Y:S02]  /*25c0*/  F2I.S64.TRUNC R4, R4 ;  /* 0x0000000400047311 */ /* 0x000e24000020d900 */
[----:B0-----:R0:W-:Y:S01]  /*25d0*/  STG.E.64 desc[UR36][R2.64], R4 ;  /* 0x0000000402007986 */ /* 0x0011e2000c101b24 */
[----:B------:R-:W-:Y:S05]  /*25e0*/  BRA `(.L_x_646) ;  /* 0x0000000c00487947 */ /* 0x000fea0003800000 */
.L_x_648:
[----:B------:R-:W-:-:S04]  /*25f0*/  HADD2.F32 R4, -RZ, R4.H0_H0 ;  /* 0x20000004ff047230 */ /* 0x000fc80000004100 */
[----:B------:R-:W0:Y:S02]  /*2600*/  F2I.FTZ.TRUNC.NTZ R5, R4 ;  /* 0x0000000400057305 */ /* 0x000e24000021f100 */
[----:B0-----:R1:W-:Y:S01]  /*2610*/  STG.E desc[UR36][R2.64], R5 ;  /* 0x0000000502007986 */ /* 0x0013e2000c101924 */
[----:B------:R-:W-:Y:S05]  /*2620*/  BRA `(.L_x_646) ;  /* 0x0000000c00387947 */ /* 0x000fea0003800000 */
.L_x_647:
[----:B------:R-:W-:-:S04]  /*2630*/  HADD2.F32 R4, -RZ, R4.H0_H0 ;  /* 0x20000004ff047230 */ /* 0x000fc80000004100 */
[----:B------:R-:W0:Y:S02]  /*2640*/  F2I.FTZ.TRUNC.NTZ R5, R4 ;  /* 0x0000000400057305 */ /* 0x000e24000021f100 */
[----:B0-----:R2:W-:Y:S01]  /*2650*/  STG.E.U16 desc[UR36][R2.64], R5 ;  /* 0x0000000502007986 */ /* 0x0015e2000c101524 */
[----:B------:R-:W-:Y:S05]  /*2660*/  BRA `(.L_x_646) ;  /* 0x0000000c00287947 */ /* 0x000fea0003800000 */
.L_x_642:
[----:B------:R-:W-:-:S09]  /*2670*/  UISETP.GT.AND UP0, UPT, UR4, 0x6, UPT ;  /* 0x000000060400788c */ /* 0x000fd2000bf04270 */
[----:B------:R-:W-:Y:S05]  /*2680*/  BRA.U UP0, `(.L_x_649) ;  /* 0x0000000100247547 */ /* 0x000fea000b800000 */
[----:B------:R-:W-:-:S09]  /*2690*/  UISETP.NE.AND UP0, UPT, UR4, 0x5, UPT ;  /* 0x000000050400788c */ /* 0x000fd2000bf05270 */
[----:B------:R-:W-:Y:S05]  /*26a0*/  BRA.U !UP0, `(.L_x_650) ;  /* 0x0000000108147547 */ /* 0x000fea000b800000 */
[----:B------:R-:W-:-:S09]  /*26b0*/  UISETP.NE.AND UP0, UPT, UR4, 0x6, UPT ;  /* 0x000000060400788c */ /* 0x000fd2000bf05270 */
[----:B------:R-:W-:Y:S05]  /*26c0*/  BRA.U UP0, `(.L_x_645) ;  /* 0x0000000900707547 */ /* 0x000fea000b800000 */
[----:B------:R-:W-:-:S05]  /*26d0*/  HADD2.F32 R5, -RZ, R4.H0_H0 ;  /* 0x20000004ff057230 */ /* 0x000fca0000004100 */
[----:B------:R0:W-:Y:S01]  /*26e0*/  STG.E desc[UR36][R2.64], R5 ;  /* 0x0000000502007986 */ /* 0x0001e2000c101924 */
[----:B------:R-:W-:Y:S05]  /*26f0*/  BRA `(.L_x_646) ;  /* 0x0000000c00047947 */ /* 0x000fea0003800000 */
.L_x_650:
[----:B------:R0:W-:Y:S01]  /*2700*/  STG.E.U16 desc[UR36][R2.64], R4 ;  /* 0x0000000402007986 */ /* 0x0001e2000c101524 */
[----:B------:R-:W-:Y:S05]  /*2710*/  BRA `(.L_x_646) ;  /* 0x0000000800fc7947 */ /* 0x000fea0003800000 */
.L_x_649:
[----:B------:R-:W-:-:S09]  /*2720*/  UISETP.NE.AND UP0, UPT, UR4, 0x7, UPT ;  /* 0x000000070400788c */ /* 0x000fd2000bf05270 */
[----:B------:R-:W-:Y:S05]  /*2730*/  BRA.U !UP0, `(.L_x_651) ;  /* 0x0000000108347547 */ /* 0x000fea000b800000 */
[----:B------:R-:W-:-:S09]  /*2740*/  UISETP.NE.AND UP0, UPT, UR4, 0x8, UPT ;  /* 0x000000080400788c */ /* 0x000fd2000bf05270 */
[----:B------:R-:W-:Y:S05]  /*2750*/  BRA.U !UP0, `(.L_x_652) ;  /* 0x0000000108187547 */ /* 0x000fea000b800000 */
[----:B------:R-:W-:-:S09]  /*2760*/  UISETP.NE.AND UP0, UPT, UR4, 0x9, UPT ;  /* 0x000000090400788c */ /* 0x000fd2000bf05270 */
[----:B------:R-:W-:Y:S05]  /*2770*/  BRA.U UP0, `(.L_x_645) ;  /* 0x0000000900447547 */ /* 0x000fea000b800000 */
[----:B------:R-:W-:Y:S02]  /*2780*/  HADD2.F32 R4, -RZ, R4.H0_H0 ;  /* 0x20000004ff047230 */ /* 0x000fe40000004100 */
[----:B------:R-:W-:-:S05]  /*2790*/  HFMA2 R5, -RZ, RZ, 0, 0 ;  /* 0x00000000ff057431 */ /* 0x000fca00000001ff */
[----:B------:R0:W-:Y:S01]  /*27a0*/  STG.E.64 desc[UR36][R2.64], R4 ;  /* 0x0000000402007986 */ /* 0x0001e2000c101b24 */
[----:B------:R-:W-:Y:S05]  /*27b0*/  BRA `(.L_x_646) ;  /* 0x0000000800d47947 */ /* 0x000fea0003800000 */
.L_x_652:
[----:B------:R-:W-:-:S05]  /*27c0*/  HADD2.F32 R0, -RZ, R4.H0_H0 ;  /* 0x20000004ff007230 */ /* 0x000fca0000004100 */
[----:B------:R-:W-:-:S04]  /*27d0*/  F2FP.F16.F32.PACK_AB R0, RZ, R0 ;  /* 0x00000000ff00723e */ /* 0x000fc800000000ff */
[----:B------:R-:W-:-:S05]  /*27e0*/  PRMT R0, R0, 0x5410, RZ ;  /* 0x0000541000007816 */ /* 0x000fca00000000ff */
[----:B------:R0:W-:Y:S01]  /*27f0*/  STG.E desc[UR36][R2.64], R0 ;  /* 0x0000000002007986 */ /* 0x0001e2000c101924 */
[----:B------:R-:W-:Y:S05]  /*2800*/  BRA `(.L_x_646) ;  /* 0x0000000800c07947 */ /* 0x000fea0003800000 */
.L_x_651:
[----:B------:R-:W-:-:S05]  /*2810*/  HADD2.F32 R4, -RZ, R4.H0_H0 ;  /* 0x20000004ff047230 */ /* 0x000fca0000004100 */
[----:B------:R-:W-:-:S06]  /*2820*/  FMUL.FTZ R4, R4, 1 ;  /* 0x3f80000004047820 */ /* 0x000fcc0000410000 */
[----:B------:R-:W0:Y:S02]  /*2830*/  F2F.F64.F32 R4, R4 ;  /* 0x0000000400047310 */ /* 0x000e240000201800 */
[----:B0-----:R0:W-:Y:S01]  /*2840*/  STG.E.64 desc[UR36][R2.64], R4 ;  /* 0x0000000402007986 */ /* 0x0011e2000c101b24 */
[----:B------:R-:W-:Y:S05]  /*2850*/  BRA `(.L_x_646) ;  /* 0x0000000800ac7947 */ /* 0x000fea0003800000 */
.L_x_641:
        /* <DEDUP_REMOVED lines=8> */
[----:B------:R-:W-:-:S05]  /*28e0*/  HADD2.F32 R4, -RZ, R4.H0_H0 ;  /* 0x20000004ff047230 */ /* 0x000fca0000004100 */
[----:B------:R-:W-:-:S04]  /*28f0*/  FSETP.NEU.FTZ.AND P0, PT, R4, RZ, PT ;  /* 0x000000ff0400720b */ /* 0x000fc80003f1d000 */
[----:B------:R-:W-:-:S05]  /*2900*/  SEL R5, RZ, 0x1, !P0 ;  /* 0x00000001ff057807 */ /* 0x000fca0004000000 */
[----:B------:R0:W-:Y:S01]  /*2910*/  STG.E.U8 desc[UR36][R2.64], R5 ;  /* 0x0000000502007986 */ /* 0x0001e2000c101124 */
[----:B------:R-:W-:Y:S05]  /*2920*/  BRA `(.L_x_646) ;  /* 0x0000000800787947 */ /* 0x000fea0003800000 */
.L_x_655:
[----:B------:R-:W-:Y:S01]  /*2930*/  HADD2.F32 R4, -RZ, R4.H0_H0 ;  /* 0x20000004ff047230 */ /* 0x000fe20000004100 */
[----:B------:R-:W-:-:S04]  /*2940*/  CS2R R6, SRZ ;  /* 0x0000000000067805 */ /* 0x000fc8000001ff00 */
[----:B------:R-:W-:-:S06]  /*2950*/  FMUL.FTZ R4, R4, 1 ;  /* 0x3f80000004047820 */ /* 0x000fcc0000410000 */
[----:B------:R-:W0:Y:S02]  /*2960*/  F2F.F64.F32 R4, R4 ;  /* 0x0000000400047310 */ /* 0x000e240000201800 */
[----:B0-----:R0:W-:Y:S01]  /*2970*/  STG.E.128 desc[UR36][R2.64], R4 ;  /* 0x0000000402007986 */ /* 0x0011e2000c101d24 */
[----:B------:R-:W-:Y:S05]  /*2980*/  BRA `(.L_x_646) ;  /* 0x0000000800607947 */ /* 0x000fea0003800000 */
.L_x_654:
[----:B------:R-:W-:-:S09]  /*2990*/  UISETP.NE.AND UP0, UPT, UR4, 0xf, UPT ;  /* 0x0000000f0400788c */ /* 0x000fd2000bf05270 */
[----:B------:R-:W-:Y:S05]  /*29a0*/  BRA.U !UP0, `(.L_x_656) ;  /* 0x0000000108a07547 */ /* 0x000fea000b800000 */
[----:B------:R-:W-:-:S09]  /*29b0*/  UISETP.NE.AND UP0, UPT, UR4, 0x17, UPT ;  /* 0x000000170400788c */ /* 0x000fd2000bf05270 */
[----:B------:R-:W-:Y:S05]  /*29c0*/  BRA.U !UP0, `(.L_x_657) ;  /* 0x00000001084c7547 */ /* 0x000fea000b800000 */
[----:B------:R-:W-:-:S09]  /*29d0*/  UISETP.NE.AND UP0, UPT, UR4, 0x18, UPT ;  /* 0x000000180400788c */ /* 0x000fd2000bf05270 */
[----:B------:R-:W-:Y:S05]  /*29e0*/  BRA.U UP0, `(.L_x_645) ;  /* 0x0000000500a87547 */ /* 0x000fea000b800000 */
[----:B------:R-:W-:Y:S01]  /*29f0*/  HADD2.F32 R7, -RZ, R4.H0_H0 ;  /* 0x20000004ff077230 */ /* 0x000fe20000004100 */
        /* <DEDUP_REMOVED lines=12> */
.L_x_659:
[----:B------:R-:W-:Y:S05]  /*2ac0*/  BSYNC.RECONVERGENT B0 ;  /* 0x0000000000007941 */ /* 0x000fea0003800200 */
.L_x_658:
[----:B------:R-:W-:-:S05]  /*2ad0*/  LOP3.LUT R5, R0, 0x80, R5, 0xf8, !PT ;  /* 0x0000008000057812 */ /* 0x000fca00078ef805 */
[----:B------:R0:W-:Y:S01]  /*2ae0*/  STG.E.U8 desc[UR36][R2.64], R5 ;  /* 0x0000000502007986 */ /* 0x0001e2000c101124 */
[----:B------:R-:W-:Y:S05]  /*2af0*/  BRA `(.L_x_646) ;  /* 0x0000000800047947 */ /* 0x000fea0003800000 */
.L_x_657:
[----:B------:R-:W-:Y:S01]  /*2b00*/  HADD2.F32 R7, -RZ, R4.H0_H0 ;  /* 0x20000004ff077230 */ /* 0x000fe20000004100 */
        /* <DEDUP_REMOVED lines=14> */
.L_x_661:
[----:B------:R-:W-:Y:S05]  /*2bf0*/  BSYNC.RECONVERGENT B0 ;  /* 0x0000000000007941 */ /* 0x000fea0003800200 */
.L_x_660:
[----:B------:R-:W-:-:S05]  /*2c00*/  LOP3.LUT R5, R0, 0x80, R5, 0xf8, !PT ;  /* 0x0000008000057812 */ /* 0x000fca00078ef805 */
[----:B------:R0:W-:Y:S01]  /*2c10*/  STG.E.U8 desc[UR36][R2.64], R5 ;  /* 0x0000000502007986 */ /* 0x0001e2000c101124 */
[----:B------:R-:W-:Y:S05]  /*2c20*/  BRA `(.L_x_646) ;  /* 0x0000000400b87947 */ /* 0x000fea0003800000 */
.L_x_656:
[----:B------:R-:W-:-:S05]  /*2c30*/  HADD2.F32 R0, -RZ, R4.H0_H0 ;  /* 0x20000004ff007230 */ /* 0x000fca0000004100 */
[----:B------:R-:W-:-:S05]  /*2c40*/  F2FP.BF16.F32.PACK_AB R0, RZ, R0 ;  /* 0x00000000ff00723e */ /* 0x000fca00000010ff */
[----:B------:R0:W-:Y:S01]  /*2c50*/  STG.E.U16 desc[UR36][R2.64], R0 ;  /* 0x0000000002007986 */ /* 0x0001e2000c101524 */
[----:B------:R-:W-:Y:S05]  /*2c60*/  BRA `(.L_x_646) ;  /* 0x0000000400a87947 */ /* 0x000fea0003800000 */
.L_x_653:
        /* <DEDUP_REMOVED lines=8> */
[----:B------:R-:W-:-:S06]  /*2cf0*/  HADD2.F32 R5, -RZ, R4.H0_H0 ;  /* 0x20000004ff057230 */ /* 0x000fcc0000004100 */
[----:B------:R-:W0:Y:S02]  /*2d00*/  F2I.FTZ.U32.TRUNC.NTZ R5, R5 ;  /* 0x0000000500057305 */ /* 0x000e24000021f000 */
[----:B0-----:R0:W-:Y:S01]  /*2d10*/  STG.E.U16 desc[UR36][R2.64], R5 ;  /* 0x0000000502007986 */ /* 0x0011e2000c101524 */
[----:B------:R-:W-:Y:S05]  /*2d20*/  BRA `(.L_x_646) ;  /* 0x0000000400787947 */ /* 0x000fea0003800000 */
.L_x_664:
[----:B------:R-:W-:Y:S01]  /*2d30*/  HADD2.F32 R5, -RZ, R4.H0_H0 ;  /* 0x20000004ff057230 */ /* 0x000fe20000004100 */
[----:B------:R-:W-:Y:S01]  /*2d40*/  BSSY.RECONVERGENT B0, `(.L_x_665) ;  /* 0x0000014000007945 */ /* 0x000fe20003800200 */
[----:B------:R-:W-:-:S03]  /*2d50*/  MOV R0, 0x80 ;  /* 0x0000008000007802 */ /* 0x000fc60000000f00 */
        /* <DEDUP_REMOVED lines=10> */
.L_x_667:
[----:B------:R-:W-:-:S04]  /*2e00*/  SHF.R.U32.HI R0, RZ, 0x14, R5 ;  /* 0x00000014ff007819 */ /* 0x000fc80000011605 */
[----:B------:R-:W-:-:S04]  /*2e10*/  LOP3.LUT R0, R0, 0x1, RZ, 0xc0, !PT ;  /* 0x0000000100007812 */ /* 0x000fc800078ec0ff */
[----:B------:R-:W-:-:S04]  /*2e20*/  IADD3 R0, PT, PT, R5, 0x487ffff, R0 ;  /* 0x0487ffff05007810 */ /* 0x000fc80007ffe000 */
[----:B------:R-:W-:-:S04]  /*2e30*/  SHF.R.U32.HI R0, RZ, 0x14, R0 ;  /* 0x00000014ff007819 */ /* 0x000fc80000011600 */
[----:B------:R-:W-:-:S07]  /*2e40*/  LOP3.LUT R4, R0, 0xff, RZ, 0xc0, !PT ;  /* 0x000000ff00047812 */ /* 0x000fce00078ec0ff */
.L_x_668:
[----:B------:R-:W-:-:S04]  /*2e50*/  SHF.R.U32.HI R5, RZ, 0x18, R5 ;  /* 0x00000018ff057819 */ /* 0x000fc80000011605 */
[----:B------:R-:W-:-:S04]  /*2e60*/  LOP3.LUT R4, R4, 0x80, R5, 0xf8, !PT ;  /* 0x0000008004047812 */ /* 0x000fc800078ef805 */
[----:B------:R-:W-:-:S07]  /*2e70*/  PRMT R0, R4, 0x7610, R0 ;  /* 0x0000761004007816 */ /* 0x000fce0000000000 */
.L_x_666:
[----:B------:R-:W-:Y:S05]  /*2e80*/  BSYNC.RECONVERGENT B0 ;  /* 0x0000000000007941 */ /* 0x000fea0003800200 */
.L_x_665:
[----:B------:R0:W-:Y:S01]  /*2e90*/  STG.E.U8 desc[UR36][R2.64], R0 ;  /* 0x0000000002007986 */ /* 0x0001e2000c101124 */
[----:B------:R-:W-:Y:S05]  /*2ea0*/  BRA `(.L_x_646) ;  /* 0x0000000400187947 */ /* 0x000fea0003800000 */
.L_x_663:
[----:B------:R-:W-:Y:S01]  /*2eb0*/  HADD2.F32 R5, -RZ, R4.H0_H0 ;  /* 0x20000004ff057230 */ /* 0x000fe20000004100 */
[----:B------:R-:W-:Y:S01]  /*2ec0*/  BSSY.RECONVERGENT B0, `(.L_x_669) ;  /* 0x0000014000007945 */ /* 0x000fe20003800200 */
[----:B------:R-:W-:-:S03]  /*2ed0*/  IMAD.MOV.U32 R0, RZ, RZ, 0x80 ;  /* 0x00000080ff007424 */ /* 0x000fc600078e00ff */
        /* <DEDUP_REMOVED lines=10> */
.L_x_671:
[----:B------:R-:W-:-:S04]  /*2f80*/  SHF.R.U32.HI R0, RZ, 0x15, R5 ;  /* 0x00000015ff007819 */ /* 0x000fc80000011605 */
[----:B------:R-:W-:-:S04]  /*2f90*/  LOP3.LUT R0, R0, 0x1, RZ, 0xc0, !PT ;  /* 0x0000000100007812 */ /* 0x000fc800078ec0ff */
[----:B------:R-:W-:-:S04]  /*2fa0*/  IADD3 R0, PT, PT, R5, 0x88fffff, R0 ;  /* 0x088fffff05007810 */ /* 0x000fc80007ffe000 */
[----:B------:R-:W-:-:S04]  /*2fb0*/  SHF.R.U32.HI R0, RZ, 0x15, R0 ;  /* 0x00000015ff007819 */ /* 0x000fc80000011600 */
[----:B------:R-:W-:-:S07]  /*2fc0*/  LOP3.LUT R4, R0, 0xff, RZ, 0xc0, !PT ;  /* 0x000000ff00047812 */ /* 0x000fce00078ec0ff */
.L_x_672:
[----:B------:R-:W-:-:S04]  /*2fd0*/  SHF.R.U32.HI R5, RZ, 0x18, R5 ;  /* 0x00000018ff057819 */ /* 0x000fc80000011605 */
[----:B------:R-:W-:-:S04]  /*2fe0*/  LOP3.LUT R4, R4, 0x80, R5, 0xf8, !PT ;  /* 0x0000008004047812 */ /* 0x000fc800078ef805 */
[----:B------:R-:W-:-:S07]  /*2ff0*/  PRMT R0, R4, 0x7610, R0 ;  /* 0x0000761004007816 */ /* 0x000fce0000000000 */
.L_x_670:
[----:B------:R-:W-:Y:S05]  /*3000*/  BSYNC.RECONVERGENT B0 ;  /* 0x0000000000007941 */ /* 0x000fea0003800200 */
.L_x_669:
[----:B------:R0:W-:Y:S01]  /*3010*/  STG.E.U8 desc[UR36][R2.64], R0 ;  /* 0x0000000002007986 */ /* 0x0001e2000c101124 */
[----:B------:R-:W-:Y:S05]  /*3020*/  BRA `(.L_x_646) ;  /* 0x0000000000b87947 */ /* 0x000fea0003800000 */
.L_x_662:
[----:B------:R-:W-:-:S09]  /*3030*/  UISETP.NE.AND UP0, UPT, UR4, 0x1c, UPT ;  /* 0x0000001c0400788c */ /* 0x000fd2000bf05270 */
[----:B------:R-:W-:Y:S05]  /*3040*/  BRA.U !UP0, `(.L_x_673) ;  /* 0x0000000108a47547 */ /* 0x000fea000b800000 */
[----:B------:R-:W-:-:S09]  /*3050*/  UISETP.NE.AND UP0, UPT, UR4, 0x1d, UPT ;  /* 0x0000001d0400788c */ /* 0x000fd2000bf05270 */
[----:B------:R-:W-:Y:S05]  /*3060*/  BRA.U !UP0, `(.L_x_674) ;  /* 0x00000001088c7547 */ /* 0x000fea000b800000 */
[----:B------:R-:W-:-:S09]  /*3070*/  UISETP.NE.AND UP0, UPT, UR4, 0x2c, UPT ;  /* 0x0000002c0400788c */ /* 0x000fd2000bf05270 */
[----:B------:R-:W-:Y:S05]  /*3080*/  BRA.U !UP0, `(.L_x_675) ;  /* 0x0000000108447547 */ /* 0x000fea000b800000 */
.L_x_645:
        /* <DEDUP_REMOVED lines=16> */
.L_x_676:
[----:B------:R-:W-:Y:S05]  /*3190*/  BRA `(.L_x_646) ;  /* 0x00000000005c7947 */ /* 0x000fea0003800000 */
.L_x_675:
[----:B------:R-:W-:-:S05]  /*31a0*/  HADD2.F32 R5, -RZ, R4.H0_H0 ;  /* 0x20000004ff057230 */ /* 0x000fca0000004100 */
[----:B------:R-:W-:-:S04]  /*31b0*/  SHF.R.U32.HI R6, RZ, 0x17, R5 ;  /* 0x00000017ff067819 */ /* 0x000fc80000011605 */
[----:B------:R-:W-:-:S04]  /*31c0*/  LOP3.LUT R4, R6, 0xff, RZ, 0xc0, !PT ;  /* 0x000000ff06047812 */ /* 0x000fc800078ec0ff */
[----:B------:R-:W-:-:S13]  /*31d0*/  ISETP.NE.AND P1, PT, R4, 0xff, PT ;  /* 0x000000ff0400780c */ /* 0x000fda0003f25270 */
[--C-:B------:R-:W-:Y:S02]  /*31e0*/  @P1 SHF.R.U32.HI R0, RZ, 0x16, R5.reuse ;  /* 0x00000016ff001819 */ /* 0x100fe40000011605 */
        /* <DEDUP_REMOVED lines=11> */
.L_x_674:
[----:B------:R-:W-:-:S06]  /*32a0*/  HADD2.F32 R4, -RZ, R4.H0_H0 ;  /* 0x20000004ff047230 */ /* 0x000fcc0000004100 */
[----:B------:R-:W0:Y:S02]  /*32b0*/  F2I.U64.TRUNC R4, R4 ;  /* 0x0000000400047311 */ /* 0x000e24000020d800 */
[----:B0-----:R0:W-:Y:S01]  /*32c0*/  STG.E.64 desc[UR36][R2.64], R4 ;  /* 0x0000000402007986 */ /* 0x0011e2000c101b24 */
[----:B------:R-:W-:Y:S05]  /*32d0*/  BRA `(.L_x_646) ;  /* 0x00000000000c7947 */ /* 0x000fea0003800000 */
.L_x_673:
[----:B------:R-:W-:-:S04]  /*32e0*/  HADD2.F32 R4, -RZ, R4.H0_H0 ;  /* 0x20000004ff047230 */ /* 0x000fc80000004100 */
[----:B------:R-:W0:Y:S02]  /*32f0*/  F2I.FTZ.U32.TRUNC.NTZ R5, R4 ;  /* 0x0000000400057305 */ /* 0x000e24000021f000 */
[----:B0-----:R0:W-:Y:S02]  /*3300*/  STG.E desc[UR36][R2.64], R5 ;  /* 0x0000000502007986 */ /* 0x0011e4000c101924 */
.L_x_646:
[----:B------:R-:W-:-:S07]  /*3310*/  IADD3 R17, PT, PT, R17, 0x80, RZ ;  /* 0x0000008011117810 */ /* 0x000fce0007ffe0ff */
.L_x_605:
[----:B------:R-:W-:Y:S05]  /*3320*/  BSYNC.RECONVERGENT B6 ;  /* 0x0000000000067941 */ /* 0x000fea0003800200 */
.L_x_604:
        /* <DEDUP_REMOVED lines=307> */
.L_x_679:
        /* <DEDUP_REMOVED lines=18> */
.L_x_683:
[----:B------:R-:W2:Y:S02]  /*4780*/  LDG.E.U8 R2, desc[UR36][R2.64] ;  /* 0x0000002402027981 */ /* 0x000ea4000c1e1100 */
[----:B--2---:R-:W-:-:S04]  /*4790*/  I2FP.F32.U32 R0, R2 ;  /* 0x0000000200007245 */ /* 0x004fc80000201000 */
[----:B------:R-:W-:Y:S01]  /*47a0*/  F2FP.F16.F32.PACK_AB R0, RZ, R0 ;  /* 0x00000000ff00723e */ /* 0x000fe200000000ff */
[----:B------:R-:W-:Y:S06]  /*47b0*/  BRA `(.L_x_685) ;  /* 0x0000000c009c7947 */ /* 0x000fec0003800000 */
.L_x_682:
        /* <DEDUP_REMOVED lines=10> */
.L_x_687:
[----:B------:R-:W2:Y:S02]  /*4860*/  LDG.E R2, desc[UR36][R2.64] ;  /* 0x0000002402027981 */ /* 0x000ea4000c1e1900 */
[----:B--2---:R-:W-:-:S04]  /*4870*/  I2FP.F32.S32 R0, R2 ;  /* 0x0000000200007245 */ /* 0x004fc80000201400 */
[----:B------:R-:W-:Y:S01]  /*4880*/  F2FP.F16.F32.PACK_AB R0, RZ, R0 ;  /* 0x00000000ff00723e */ /* 0x000fe200000000ff */
[----:B------:R-:W-:Y:S06]  /*4890*/  BRA `(.L_x_685) ;  /* 0x0000000c00647947 */ /* 0x000fec0003800000 */
.L_x_686:
[----:B------:R-:W2:Y:S02]  /*48a0*/  LDG.E.U16 R2, desc[UR36][R2.64] ;  /* 0x0000002402027981 */ /* 0x000ea4000c1e1500 */
[----:B--2---:R-:W0:Y:S02]  /*48b0*/  I2F.S16 R0, R2 ;  /* 0x0000000200007306 */ /* 0x004e240000101400 */
[----:B0-----:R-:W-:Y:S01]  /*48c0*/  F2FP.F16.F32.PACK_AB R0, RZ, R0 ;  /* 0x00000000ff00723e */ /* 0x001fe200000000ff */
[----:B------:R-:W-:Y:S06]  /*48d0*/  BRA `(.L_x_685) ;  /* 0x0000000c00547947 */ /* 0x000fec0003800000 */
.L_x_681:
        /* <DEDUP_REMOVED lines=9> */
.L_x_689:
[----:B------:R1:W5:Y:S01]  /*4970*/  LDG.E.U16 R0, desc[UR36][R2.64] ;  /* 0x0000002402007981 */ /* 0x000362000c1e1500 */
[----:B------:R-:W-:Y:S05]  /*4980*/  BRA `(.L_x_685) ;  /* 0x0000000c00287947 */ /* 0x000fea0003800000 */
.L_x_688:
        /* <DEDUP_REMOVED lines=9> */
.L_x_691:
[----:B------:R0:W5:Y:S01]  /*4a20*/  LDG.E.U16 R0, desc[UR36][R2.64] ;  /* 0x0000002402007981 */ /* 0x000162000c1e1500 */
[----:B------:R-:W-:Y:S05]  /*4a30*/  BRA `(.L_x_685) ;  /* 0x0000000800fc7947 */ /* 0x000fea0003800000 */
.L_x_690:
        /* <DEDUP_REMOVED lines=12> */
.L_x_680:
        /* <DEDUP_REMOVED lines=13> */
.L_x_694:
        /* <DEDUP_REMOVED lines=12> */
.L_x_693:
        /* <DEDUP_REMOVED lines=27> */
.L_x_696:
[----:B------:R-:W2:Y:S02]  /*4e40*/  LDG.E.U8 R2, desc[UR36][R2.64] ;  /* 0x0000002402027981 */ /* 0x000ea4000c1e1100 */
[C---:B--2---:R-:W-:Y:S02]  /*4e50*/  IMAD.SHL.U32 R0, R2.reuse, 0x2000000, RZ ;  /* 0x0200000002007824 */ /* 0x044fe400078e00ff */
        /* <DEDUP_REMOVED lines=9> */
[----:B------:R-:W-:Y:S01]  /*4ef0*/  F2FP.F16.F32.PACK_AB R0, RZ, R0 ;  /* 0x00000000ff00723e */ /* 0x000fe200000000ff */
[----:B------:R-:W-:Y:S06]  /*4f00*/  BRA `(.L_x_685) ;  /* 0x0000000400c87947 */ /* 0x000fec0003800000 */
.L_x_695:
[----:B------:R-:W2:Y:S02]  /*4f10*/  LDG.E.U16 R0, desc[UR36][R2.64] ;  /* 0x0000002402007981 */ /* 0x000ea4000c1e1500 */
[----:B--2---:R-:W-:-:S04]  /*4f20*/  SHF.L.U32 R0, R0, 0x10, RZ ;  /* 0x0000001000007819 */ /* 0x004fc800000006ff */
[----:B------:R-:W-:Y:S01]  /*4f30*/  F2FP.F16.F32.PACK_AB R0, RZ, R0 ;  /* 0x00000000ff00723e */ /* 0x000fe200000000ff */
[----:B------:R-:W-:Y:S06]  /*4f40*/  BRA `(.L_x_685) ;  /* 0x0000000400b87947 */ /* 0x000fec0003800000 */
.L_x_692:
        /* <DEDUP_REMOVED lines=12> */
.L_x_699:
        /* <DEDUP_REMOVED lines=21> */
.L_x_703:
[----:B------:R-:W-:Y:S05]  /*5160*/  BSYNC.RECONVERGENT B1 ;  /* 0x0000000000017941 */ /* 0x000fea0003800200 */
.L_x_702:
[----:B------:R-:W-:Y:S01]  /*5170*/  IMAD.SHL.U32 R0, R0, 0x100000, RZ ;  /* 0x0010000000007824 */ /* 0x000fe200078e00ff */
[----:B------:R-:W-:-:S04]  /*5180*/  LEA R2, R2, 0x3b800000, 0x17 ;  /* 0x3b80000002027811 */ /* 0x000fc800078eb8ff */
[----:B------:R-:W-:-:S07]  /*5190*/  LOP3.LUT R0, R2, R0, R7, 0xfe, !PT ;  /* 0x0000000002007212 */ /* 0x000fce00078efe07 */
.L_x_701:
[----:B------:R-:W-:Y:S05]  /*51a0*/  BSYNC.RECONVERGENT B0 ;  /* 0x0000000000007941 */ /* 0x000fea0003800200 */
.L_x_700:
[----:B------:R-:W-:Y:S01]  /*51b0*/  F2FP.F16.F32.PACK_AB R0, RZ, R0 ;  /* 0x00000000ff00723e */ /* 0x000fe200000000ff */
[----:B------:R-:W-:Y:S06]  /*51c0*/  BRA `(.L_x_685) ;  /* 0x0000000400187947 */ /* 0x000fec0003800000 */
.L_x_698:
        /* <DEDUP_REMOVED lines=21> */
.L_x_707:
[----:B------:R-:W-:Y:S05]  /*5320*/  BSYNC.RECONVERGENT B1 ;  /* 0x0000000000017941 */ /* 0x000fea0003800200 */
.L_x_706:
[----:B------:R-:W-:Y:S01]  /*5330*/  IMAD.SHL.U32 R0, R0, 0x200000, RZ ;  /* 0x0020000000007824 */ /* 0x000fe200078e00ff */
[----:B------:R-:W-:-:S04]  /*5340*/  LEA R2, R2, 0x37800000, 0x17 ;  /* 0x3780000002027811 */ /* 0x000fc800078eb8ff */
[----:B------:R-:W-:-:S07]  /*5350*/  LOP3.LUT R0, R2, R0, R7, 0xfe, !PT ;  /* 0x0000000002007212 */ /* 0x000fce00078efe07 */
.L_x_705:
[----:B------:R-:W-:Y:S05]  /*5360*/  BSYNC.RECONVERGENT B0 ;  /* 0x0000000000007941 */ /* 0x000fea0003800200 */
.L_x_704:
[----:B------:R-:W-:Y:S01]  /*5370*/  F2FP.F16.F32.PACK_AB R0, RZ, R0 ;  /* 0x00000000ff00723e */ /* 0x000fe200000000ff */
[----:B------:R-:W-:Y:S06]  /*5380*/  BRA `(.L_x_685) ;  /* 0x0000000000a87947 */ /* 0x000fec0003800000 */
.L_x_697:
        /* <DEDUP_REMOVED lines=14> */
.L_x_711:
[----:B------:R-:W-:Y:S05]  /*5470*/  BSYNC.RECONVERGENT B0 ;  /* 0x0000000000007941 */ /* 0x000fea0003800200 */
.L_x_710:
[----:B------:R-:W-:Y:S01]  /*5480*/  F2FP.F16.F32.PACK_AB R0, RZ, R0 ;  /* 0x00000000ff00723e */ /* 0x000fe200000000ff */
[----:B------:R-:W-:Y:S06]  /*5490*/  BRA `(.L_x_685) ;  /* 0x0000000000647947 */ /* 0x000fec0003800000 */
.L_x_684:
        /* <DEDUP_REMOVED lines=16> */
.L_x_712:
[----:B------:R-:W-:Y:S01]  /*55a0*/  PRMT R0, RZ, 0x7610, R0 ;  /* 0x00007610ff007816 */ /* 0x000fe20000000000 */
[----:B------:R-:W-:Y:S06]  /*55b0*/  BRA `(.L_x_685) ;  /* 0x00000000001c7947 */ /* 0x000fec0003800000 */
.L_x_709:
[----:B------:R-:W2:Y:S02]  /*55c0*/  LDG.E.64 R2, desc[UR36][R2.64] ;  /* 0x0000002402027981 */ /* 0x000ea4000c1e1b00 */
[----:B--2---:R-:W0:Y:S02]  /*55d0*/  I2F.U64 R0, R2 ;  /* 0x0000000200007312 */ /* 0x004e240000301000 */
[----:B0-----:R-:W-:Y:S01]  /*55e0*/  F2FP.F16.F32.PACK_AB R0, RZ, R0 ;  /* 0x00000000ff00723e */ /* 0x001fe200000000ff */
[----:B------:R-:W-:Y:S06]  /*55f0*/  BRA `(.L_x_685) ;  /* 0x00000000000c7947 */ /* 0x000fec0003800000 */
.L_x_708:
[----:B------:R-:W2:Y:S02]  /*5600*/  LDG.E R2, desc[UR36][R2.64] ;  /* 0x0000002402027981 */ /* 0x000ea4000c1e1900 */
[----:B--2---:R-:W-:-:S04]  /*5610*/  I2FP.F32.U32 R0, R2 ;  /* 0x0000000200007245 */ /* 0x004fc80000201000 */
[----:B------:R-:W-:-:S07]  /*5620*/  F2FP.F16.F32.PACK_AB R0, RZ, R0 ;  /* 0x00000000ff00723e */ /* 0x000fce00000000ff */
.L_x_685:
        /* <DEDUP_REMOVED lines=21> */
.L_x_716:
[----:B------:R-:W-:-:S06]  /*5780*/  HADD2.F32 R5, -RZ, R4.H0_H0 ;  /* 0x20000004ff057230 */ /* 0x000fcc0000004100 */
[----:B------:R-:W0:Y:S02]  /*5790*/  F2I.S64.TRUNC R4, R5 ;  /* 0x0000000500047311 */ /* 0x000e24000020d900 */
[----:B0-----:R0:W-:Y:S01]  /*57a0*/  STG.E.U8 desc[UR36][R2.64], R4 ;  /* 0x0000000402007986 */ /* 0x0011e2000c101124 */
[----:B------:R-:W-:Y:S05]  /*57b0*/  BRA `(.L_x_718) ;  /* 0x0000000c006c7947 */ /* 0x000fea0003800000 */
.L_x_715:
        /* <DEDUP_REMOVED lines=10> */
.L_x_720:
[----:B------:R-:W-:-:S04]  /*5860*/  HADD2.F32 R4, -RZ, R4.H0_H0 ;  /* 0x20000004ff047230 */ /* 0x000fc80000004100 */
[----:B------:R-:W0:Y:S02]  /*5870*/  F2I.FTZ.TRUNC.NTZ R5, R4 ;  /* 0x0000000400057305 */ /* 0x000e24000021f100 */
[----:B0-----:R0:W-:Y:S01]  /*5880*/  STG.E desc[UR36][R2.64], R5 ;  /* 0x0000000502007986 */ /* 0x0011e2000c101924 */
[----:B------:R-:W-:Y:S05]  /*5890*/  BRA `(.L_x_718) ;  /* 0x0000000c00347947 */ /* 0x000fea0003800000 */
.L_x_719:
[----:B------:R-:W-:-:S04]  /*58a0*/  HADD2.F32 R4, -RZ, R4.H0_H0 ;  /* 0x20000004ff047230 */ /* 0x000fc80000004100 */
[----:B------:R-:W0:Y:S02]  /*58b0*/  F2I.FTZ.TRUNC.NTZ R5, R4 ;  /* 0x0000000400057305 */ /* 0x000e24000021f100 */
[----:B0-----:R0:W-:Y:S01]  /*58c0*/  STG.E.U16 desc[UR36][R2.64], R5 ;  /* 0x0000000502007986 */ /* 0x0011e2000c101524 */
[----:B------:R-:W-:Y:S05]  /*58d0*/  BRA `(.L_x_718) ;  /* 0x0000000c00247947 */ /* 0x000fea0003800000 */
.L_x_714:
        /* <DEDUP_REMOVED lines=9> */
.L_x_722:
[----:B------:R0:W-:Y:S01]  /*5970*/  STG.E.U16 desc[UR36][R2.64], R4 ;  /* 0x0000000402007986 */ /* 0x0001e2000c101524 */
[----:B------:R-:W-:Y:S05]  /*5980*/  BRA `(.L_x_718) ;  /* 0x0000000800f87947 */ /* 0x000fea0003800000 */
.L_x_721:
[----:B------:R-:W-:-:S09]  /*5990*/  UISETP.NE.AND UP0, UPT, UR4, 0x7, UPT ;  /* 0x000000070400788c */ /* 0x000fd2000bf05270 */
[----:B------:R-:W-:Y:S05]  /*59a0*/  BRA.U !UP0, `(.L_x_723) ;  /* 0x0000000108347547 */ /* 0x000fea000b800000 */
[----:B------:R-:W-:-:S09]  /*59b0*/  UISETP.NE.AND UP0, UPT, UR4, 0x8, UPT ;  /* 0x000000080400788c */ /* 0x000fd2000bf05270 */
[----:B------:R-:W-:Y:S05]  /*59c0*/  BRA.U !UP0, `(.L_x_724) ;  /* 0x0000000108187547 */ /* 0x000fea000b800000 */
[----:B------:R-:W-:-:S09]  /*59d0*/  UISETP.NE.AND UP0, UPT, UR4, 0x9, UPT ;  /* 0x000000090400788c */ /* 0x000fd2000bf05270 */
[----:B------:R-:W-:Y:S05]  /*59e0*/  BRA.U UP0, `(.L_x_717) ;  /* 0x0000000500fc7547 */ /* 0x000fea000b800000 */
[----:B------:R-:W-:Y:S01]  /*59f0*/  HADD2.F32 R4, -RZ, R4.H0_H0 ;  /* 0x20000004ff047230 */ /* 0x000fe20000004100 */
[----:B------:R-:W-:-:S05]  /*5a00*/  MOV R5, RZ ;  /* 0x000000ff00057202 */ /* 0x000fca0000000f00 */
[----:B------:R0:W-:Y:S01]  /*5a10*/  STG.E.64 desc[UR36][R2.64], R4 ;  /* 0x0000000402007986 */ /* 0x0001e2000c101b24 */
[----:B------:R-:W-:Y:S05]  /*5a20*/  BRA `(.L_x_718) ;  /* 0x0000000800d07947 */ /* 0x000fea0003800000 */
.L_x_724:
[----:B------:R-:W-:-:S05]  /*5a30*/  HADD2.F32 R0, -RZ, R4.H0_H0 ;  /* 0x20000004ff007230 */ /* 0x000fca0000004100 */
[----:B------:R-:W-:-:S04]  /*5a40*/  F2FP.F16.F32.PACK_AB R0, RZ, R0 ;  /* 0x00000000ff00723e */ /* 0x000fc800000000ff */
[----:B------:R-:W-:-:S05]  /*5a50*/  PRMT R0, R0, 0x5410, RZ ;  /* 0x0000541000007816 */ /* 0x000fca00000000ff */
[----:B------:R0:W-:Y:S01]  /*5a60*/  STG.E desc[UR36][R2.64], R0 ;  /* 0x0000000002007986 */ /* 0x0001e2000c101924 */
[----:B------:R-:W-:Y:S05]  /*5a70*/  BRA `(.L_x_718) ;  /* 0x0000000800bc7947 */ /* 0x000fea0003800000 */
.L_x_723:
[----:B------:R-:W-:-:S05]  /*5a80*/  HADD2.F32 R4, -RZ, R4.H0_H0 ;  /* 0x20000004ff047230 */ /* 0x000fca0000004100 */
[----:B------:R-:W-:-:S06]  /*5a90*/  FMUL.FTZ R4, R4, 1 ;  /* 0x3f80000004047820 */ /* 0x000fcc0000410000 */
[----:B------:R-:W0:Y:S02]  /*5aa0*/  F2F.F64.F32 R4, R4 ;  /* 0x0000000400047310 */ /* 0x000e240000201800 */
[----:B0-----:R0:W-:Y:S01]  /*5ab0*/  STG.E.64 desc[UR36][R2.64], R4 ;  /* 0x0000000402007986 */ /* 0x0011e2000c101b24 */
[----:B------:R-:W-:Y:S05]  /*5ac0*/  BRA `(.L_x_718) ;  /* 0x0000000800a87947 */ /* 0x000fea0003800000 */
.L_x_713:
        /* <DEDUP_REMOVED lines=14> */
.L_x_728:
[----:B------:R-:W-:Y:S01]  /*5bb0*/  HADD2.F32 R5, -RZ, R4.H0_H0 ;  /* 0x20000004ff057230 */ /* 0x000fe20000004100 */
        /* <DEDUP_REMOVED lines=17> */
.L_x_731:
[----:B------:R-:W-:-:S04]  /*5cd0*/  SHF.R.U32.HI R5, RZ, 0x18, R5 ;  /* 0x00000018ff057819 */ /* 0x000fc80000011605 */
[----:B------:R-:W-:-:S07]  /*5ce0*/  LOP3.LUT R0, R0, 0x80, R5, 0xf8, !PT ;  /* 0x0000008000007812 */ /* 0x000fce00078ef805 */
.L_x_730:
[----:B------:R-:W-:Y:S05]  /*5cf0*/  BSYNC.RECONVERGENT B0 ;  /* 0x0000000000007941 */ /* 0x000fea0003800200 */
.L_x_729:
[----:B------:R0:W-:Y:S01]  /*5d00*/  STG.E.U8 desc[UR36][R2.64], R0 ;  /* 0x0000000002007986 */ /* 0x0001e2000c101124 */
[----:B------:R-:W-:Y:S05]  /*5d10*/  BRA `(.L_x_718) ;  /* 0x0000000800147947 */ /* 0x000fea0003800000 */
.L_x_727:
[----:B------:R-:W-:Y:S01]  /*5d20*/  HADD2.F32 R5, -RZ, R4.H0_H0 ;  /* 0x20000004ff057230 */ /* 0x000fe20000004100 */
[----:B------:R-:W-:Y:S01]  /*5d30*/  BSSY.RECONVERGENT B0, `(.L_x_732) ;  /* 0x0000013000007945 */ /* 0x000fe20003800200 */
[----:B------:R-:W-:-:S03]  /*5d40*/  HFMA2 R0, -RZ, RZ, 0, 7.62939453125e-06 ;  /* 0x00000080ff007431 */ /* 0x000fc600000001ff */
        /* <DEDUP_REMOVED lines=15> */
.L_x_734:
[----:B------:R-:W-:-:S04]  /*5e40*/  SHF.R.U32.HI R5, RZ, 0x18, R5 ;  /* 0x00000018ff057819 */ /* 0x000fc80000011605 */
[----:B------:R-:W-:-:S07]  /*5e50*/  LOP3.LUT R0, R0, 0x80, R5, 0xf8, !PT ;  /* 0x0000008000007812 */ /* 0x000fce00078ef805 */
.L_x_733:
[----:B------:R-:W-:Y:S05]  /*5e60*/  BSYNC.RECONVERGENT B0 ;  /* 0x0000000000007941 */ /* 0x000fea0003800200 */
.L_x_732:
[----:B------:R0:W-:Y:S01]  /*5e70*/  STG.E.U8 desc[UR36][R2.64], R0 ;  /* 0x0000000002007986 */ /* 0x0001e2000c101124 */
[----:B------:R-:W-:Y:S05]  /*5e80*/  BRA `(.L_x_718) ;  /* 0x0000000400b87947 */ /* 0x000fea0003800000 */
.L_x_726:
[----:B------:R-:W-:-:S09]  /*5e90*/  UISETP.NE.AND UP0, UPT, UR4, 0x1c, UPT ;  /* 0x0000001c0400788c */ /* 0x000fd2000bf05270 */
[----:B------:R-:W-:Y:S05]  /*5ea0*/  BRA.U !UP0, `(.L_x_735) ;  /* 0x0000000108607547 */ /* 0x000fea000b800000 */
[----:B------:R-:W-:-:S09]  /*5eb0*/  UISETP.NE.AND UP0, UPT, UR4, 0x1d, UPT ;  /* 0x0000001d0400788c */ /* 0x000fd2000bf05270 */
[----:B------:R-:W-:Y:S05]  /*5ec0*/  BRA.U !UP0, `(.L_x_736) ;  /* 0x0000000108487547 */ /* 0x000fea000b800000 */
[----:B------:R-:W-:-:S09]  /*5ed0*/  UISETP.NE.AND UP0, UPT, UR4, 0x2c, UPT ;  /* 0x0000002c0400788c */ /* 0x000fd2000bf05270 */
[----:B------:R-:W-:Y:S05]  /*5ee0*/  BRA.U UP0, `(.L_x_717) ;  /* 0x0000000100bc7547 */ /* 0x000fea000b800000 */
        /* <DEDUP_REMOVED lines=16> */
.L_x_736:
[----:B------:R-:W-:-:S06]  /*5ff0*/  HADD2.F32 R4, -RZ, R4.H0_H0 ;  /* 0x20000004ff047230 */ /* 0x000fcc0000004100 */
[----:B------:R-:W0:Y:S02]  /*6000*/  F2I.U64.TRUNC R4, R4 ;  /* 0x0000000400047311 */ /* 0x000e24000020d800 */
[----:B0-----:R0:W-:Y:S01]  /*6010*/  STG.E.64 desc[UR36][R2.64], R4 ;  /* 0x0000000402007986 */ /* 0x0011e2000c101b24 */
[----:B------:R-:W-:Y:S05]  /*6020*/  BRA `(.L_x_718) ;  /* 0x0000000400507947 */ /* 0x000fea0003800000 */
.L_x_735:
[----:B------:R-:W-:-:S04]  /*6030*/  HADD2.F32 R4, -RZ, R4.H0_H0 ;  /* 0x20000004ff047230 */ /* 0x000fc80000004100 */
[----:B------:R-:W0:Y:S02]  /*6040*/  F2I.FTZ.U32.TRUNC.NTZ R5, R4 ;  /* 0x0000000400057305 */ /* 0x000e24000021f000 */
[----:B0-----:R0:W-:Y:S01]  /*6050*/  STG.E desc[UR36][R2.64], R5 ;  /* 0x0000000502007986 */ /* 0x0011e2000c101924 */
[----:B------:R-:W-:Y:S05]  /*6060*/  BRA `(.L_x_718) ;  /* 0x0000000400407947 */ /* 0x000fea0003800000 */
.L_x_725:
        /* <DEDUP_REMOVED lines=11> */
.L_x_738:
[----:B------:R-:W-:Y:S01]  /*6120*/  HADD2.F32 R4, -RZ, R4.H0_H0 ;  /* 0x20000004ff047230 */ /* 0x000fe20000004100 */
[----:B------:R-:W-:-:S04]  /*6130*/  CS2R R6, SRZ ;  /* 0x0000000000067805 */ /* 0x000fc8000001ff00 */
[----:B------:R-:W-:-:S06]  /*6140*/  FMUL.FTZ R4, R4, 1 ;  /* 0x3f80000004047820 */ /* 0x000fcc0000410000 */
[----:B------:R-:W0:Y:S02]  /*6150*/  F2F.F64.F32 R4, R4 ;  /* 0x0000000400047310 */ /* 0x000e240000201800 */
[----:B0-----:R4:W-:Y:S01]  /*6160*/  STG.E.128 desc[UR36][R2.64], R4 ;  /* 0x0000000402007986 */ /* 0x0019e2000c101d24 */
[----:B------:R-:W-:Y:S05]  /*6170*/  BRA `(.L_x_718) ;  /* 0x0000000000fc7947 */ /* 0x000fea0003800000 */
.L_x_737:
[----:B------:R-:W-:-:S09]  /*6180*/  UISETP.NE.AND UP0, UPT, UR4, 0xf, UPT ;  /* 0x0000000f0400788c */ /* 0x000fd2000bf05270 */
[----:B------:R-:W-:Y:S05]  /*6190*/  BRA.U !UP0, `(.L_x_739) ;  /* 0x0000000108e87547 */ /* 0x000fea000b800000 */
[----:B------:R-:W-:-:S09]  /*61a0*/  UISETP.NE.AND UP0, UPT, UR4, 0x17, UPT ;  /* 0x000000170400788c */ /* 0x000fd2000bf05270 */
[----:B------:R-:W-:Y:S05]  /*61b0*/  BRA.U !UP0, `(.L_x_740) ;  /* 0x0000000108907547 */ /* 0x000fea000b800000 */
[----:B------:R-:W-:-:S09]  /*61c0*/  UISETP.NE.AND UP0, UPT, UR4, 0x18, UPT ;  /* 0x000000180400788c */ /* 0x000fd2000bf05270 */
[----:B------:R-:W-:Y:S05]  /*61d0*/  BRA.U !UP0, `(.L_x_741) ;  /* 0x0000000108447547 */ /* 0x000fea000b800000 */
.L_x_717:
[----:B------:R-:W-:Y:S01]  /*61e0*/  MOV R0, 0x0 ;  /* 0x0000000000007802 */ /* 0x000fe20000000f00 */
[----:B------:R-:W0:Y:S01]  /*61f0*/  LDCU.64 UR4, c[0x4][0x158] ;  /* 0x01002b00ff0477ac */ /* 0x000e220008000a00 */
[----:B------:R-:W-:Y:S02]  /*6200*/  HFMA2 R8, -RZ, RZ, 0, 6.020069122314453125e-06 ;  /* 0x00000065ff087431 */ /* 0x000fe400000001ff */
[----:B------:R-:W-:Y:S01]  /*6210*/  IMAD.MOV.U32 R12, RZ, RZ, 0x1 ;  /* 0x00000001ff0c7424 */ /* 0x000fe200078e00ff */
[----:B------:R1:W2:Y:S01]  /*6220*/  LDC.64 R2, c[0x4][R0] ;  /* 0x0100000000027b82 */ /* 0x0002a20000000a00 */
[----:B------:R-:W3:Y:S01]  /*6230*/  LDCU.64 UR6, c[0x4][0x160] ;  /* 0x01002c00ff0677ac */ /* 0x000ee20008000a00 */
[----:B------:R-:W-:Y:S01]  /*6240*/  IMAD.MOV.U32 R13, RZ, RZ, RZ ;  /* 0x000000ffff0d7224 */ /* 0x000fe200078e00ff */
[----:B------:R-:W4:Y:S01]  /*6250*/  LDCU.64 UR8, c[0x4][0x60] ;  /* 0x01000c00ff0877ac */ /* 0x000f220008000a00 */
[----:B0-----:R-:W-:Y:S01]  /*6260*/  MOV R4, UR4 ;  /* 0x0000000400047c02 */ /* 0x001fe20008000f00 */
[----:B------:R-:W-:-:S02]  /*6270*/  IMAD.U32 R5, RZ, RZ, UR5 ;  /* 0x00000005ff057e24 */ /* 0x000fc4000f8e00ff */
[----:B---3--:R-:W-:Y:S01]  /*6280*/  IMAD.U32 R6, RZ, RZ, UR6 ;  /* 0x00000006ff067e24 */ /* 0x008fe2000f8e00ff */
[----:B------:R-:W-:Y:S01]  /*6290*/  MOV R7, UR7 ;  /* 0x0000000700077c02 */ /* 0x000fe20008000f00 */
[----:B----4-:R-:W-:Y:S02]  /*62a0*/  IMAD.U32 R10, RZ, RZ, UR8 ;  /* 0x00000008ff0a7e24 */ /* 0x010fe4000f8e00ff */
[----:B-1----:R-:W-:-:S07]  /*62b0*/  IMAD.U32 R11, RZ, RZ, UR9 ;  /* 0x00000009ff0b7e24 */ /* 0x002fce000f8e00ff */
[----:B------:R-:W-:-:S07]  /*62c0*/  LEPC R20, `(.L_x_742) ;  /* 0x000000001014794e */ /* 0x000fce0000000000 */
[----:B--2---:R-:W-:Y:S05]  /*62d0*/  CALL.ABS.NOINC R2 ;  /* 0x0000000002007343 */ /* 0x004fea0003c00000 */
.L_x_742:
[----:B------:R-:W-:Y:S05]  /*62e0*/  BRA `(.L_x_718) ;  /* 0x0000000000a07947 */ /* 0x000fea0003800000 */
.L_x_741:
[----:B------:R-:W-:Y:S01]  /*62f0*/  HADD2.F32 R7, -RZ, R4.H0_H0 ;  /* 0x20000004ff077230 */ /* 0x000fe20000004100 */
[----:B------:R-:W-:Y:S01]  /*6300*/  BSSY.RECONVERGENT B0, `(.L_x_743) ;  /* 0x000000c000007945 */ /* 0x000fe20003800200 */
[----:B------:R-:W-:-:S03]  /*6310*/  MOV R0, 0x7f ;  /* 0x0000007f00007802 */ /* 0x000fc60000000f00 */
        /* <DEDUP_REMOVED lines=10> */
.L_x_744:
[----:B------:R-:W-:Y:S05]  /*63c0*/  BSYNC.RECONVERGENT B0 ;  /* 0x0000000000007941 */ /* 0x000fea0003800200 */
.L_x_743:
[----:B------:R-:W-:-:S05]  /*63d0*/  LOP3.LUT R5, R0, 0x80, R5, 0xf8, !PT ;  /* 0x0000008000057812 */ /* 0x000fca00078ef805 */
[----:B------:R2:W-:Y:S01]  /*63e0*/  STG.E.U8 desc[UR36][R2.64], R5 ;  /* 0x0000000502007986 */ /* 0x0005e2000c101124 */
[----:B------:R-:W-:Y:S05]  /*63f0*/  BRA `(.L_x_718) ;  /* 0x00000000005c7947 */ /* 0x000fea0003800000 */
.L_x_740:
[----:B------:R-:W-:Y:S01]  /*6400*/  HADD2.F32 R5, -RZ, R4.H0_H0 ;  /* 0x20000004ff057230 */ /* 0x000fe20000004100 */
        /* <DEDUP_REMOVED lines=11> */
.L_x_746:
[----:B------:R-:W-:Y:S01]  /*64c0*/  IMAD.MOV.U32 R0, RZ, RZ, 0x7f ;  /* 0x0000007fff007424 */ /* 0x000fe200078e00ff */
[----:B------:R-:W-:-:S04]  /*64d0*/  ISETP.GT.U32.AND P0, PT, R4, 0x7f800000, PT ;  /* 0x7f8000000400780c */ /* 0x000fc80003f04070 */
[----:B------:R-:W-:-:S09]  /*64e0*/  SEL R0, R0, 0x7c, P0 ;  /* 0x0000007c00007807 */ /* 0x000fd20000000000 */
.L_x_747:
[----:B------:R-:W-:Y:S05]  /*64f0*/  BSYNC.RECONVERGENT B0 ;  /* 0x0000000000007941 */ /* 0x000fea0003800200 */
.L_x_745:
[----:B------:R-:W-:-:S04]  /*6500*/  SHF.R.U32.HI R5, RZ, 0x18, R5 ;  /* 0x00000018ff057819 */ /* 0x000fc80000011605 */
[----:B------:R-:W-:-:S05]  /*6510*/  LOP3.LUT R5, R0, 0x80, R5, 0xf8, !PT ;  /* 0x0000008000057812 */ /* 0x000fca00078ef805 */
[----:B------:R1:W-:Y:S01]  /*6520*/  STG.E.U8 desc[UR36][R2.64], R5 ;  /* 0x0000000502007986 */ /* 0x0003e2000c101124 */
[----:B------:R-:W-:Y:S05]  /*6530*/  BRA `(.L_x_718) ;  /* 0x00000000000c7947 */ /* 0x000fea0003800000 */
.L_x_739:
[----:B------:R-:W-:-:S05]  /*6540*/  HADD2.F32 R0, -RZ, R4.H0_H0 ;  /* 0x20000004ff007230 */ /* 0x000fca0000004100 */
[----:B------:R-:W-:-:S05]  /*6550*/  F2FP.BF16.F32.PACK_AB R0, RZ, R0 ;  /* 0x00000000ff00723e */ /* 0x000fca00000010ff */
[----:B------:R0:W-:Y:S02]  /*6560*/  STG.E.U16 desc[UR36][R2.64], R0 ;  /* 0x0000000002007986 */ /* 0x0001e4000c101524 */
.L_x_718:
[----:B------:R-:W-:-:S07]  /*6570*/  VIADD R17, R17, 0x80 ;  /* 0x0000008011117836 */ /* 0x000fce0000000000 */
.L_x_678:
[----:B------:R-:W-:Y:S05]  /*6580*/  BSYNC.RECONVERGENT B6 ;  /* 0x0000000000067941 */ /* 0x000fea0003800200 */
.L_x_677:
[----:B------:R-:W5:Y:S01]  /*6590*/  LDCU UR4, c[0x0][0x380] ;  /* 0x00007000ff0477ac */ /* 0x000f620008000800 */
[----:B------:R-:W-:Y:S01]  /*65a0*/  BSSY.RECONVERGENT B6, `(.L_x_748) ;  /* 0x0000324000067945 */ /* 0x000fe20003800200 */
[----:B-----5:R-:W-:-:S13]  /*65b0*/  ISETP.GE.AND P0, PT, R17, UR4, PT ;  /* 0x0000000411007c0c */ /* 0x020fda000bf06270 */
[----:B------:R-:W-:Y:S05]  /*65c0*/  @P0 BRA `(.L_x_749) ;  /* 0x0000003000840947 */ /* 0x000fea0003800000 */
[----:B------:R-:W5:Y:S01]  /*65d0*/  LDCU UR4, c[0x0][0x388] ;  /* 0x00007100ff0477ac */ /* 0x000f620008000800 */
[----:B0-----:R-:W-:Y:S02]  /*65e0*/  HFMA2 R0, -RZ, RZ, 0, 0 ;  /* 0x00000000ff007431 */ /* 0x001fe400000001ff */
        /* <DEDUP_REMOVED lines=301> */
.L_x_750:
        /* <DEDUP_REMOVED lines=18> */
.L_x_754:
[----:B------:R-:W2:Y:S02]  /*79e0*/  LDG.E.U8 R2, desc[UR36][R2.64] ;  /* 0x0000002402027981 */ /* 0x000ea4000c1e1100 */
[----:B--2---:R-:W-:-:S04]  /*79f0*/  I2FP.F32.U32 R0, R2 ;  /* 0x0000000200007245 */ /* 0x004fc80000201000 */
[----:B------:R-:W-:Y:S01]  /*7a00*/  F2FP.F16.F32.PACK_AB R0, RZ, R0 ;  /* 0x00000000ff00723e */ /* 0x000fe200000000ff */
[----:B------:R-:W-:Y:S06]  /*7a10*/  BRA `(.L_x_756) ;  /* 0x0000000c009c7947 */ /* 0x000fec0003800000 */
.L_x_753:
        /* <DEDUP_REMOVED lines=10> */
.L_x_758:
[----:B------:R-:W2:Y:S02]  /*7ac0*/  LDG.E R2, desc[UR36][R2.64] ;  /* 0x0000002402027981 */ /* 0x000ea4000c1e1900 */
[----:B--2---:R-:W-:-:S04]  /*7ad0*/  I2FP.F32.S32 R0, R2 ;  /* 0x0000000200007245 */ /* 0x004fc80000201400 */
[----:B------:R-:W-:Y:S01]  /*7ae0*/  F2FP.F16.F32.PACK_AB R0, RZ, R0 ;  /* 0x00000000ff00723e */ /* 0x000fe200000000ff */
[----:B------:R-:W-:Y:S06]  /*7af0*/  BRA `(.L_x_756) ;  /* 0x0000000c00647947 */ /* 0x000fec0003800000 */
.L_x_757:
[----:B------:R-:W2:Y:S02]  /*7b00*/  LDG.E.U16 R2, desc[UR36][R2.64] ;  /* 0x0000002402027981 */ /* 0x000ea4000c1e1500 */
[----:B--2---:R-:W0:Y:S02]  /*7b10*/  I2F.S16 R0, R2 ;  /* 0x0000000200007306 */ /* 0x004e240000101400 */
[----:B0-----:R-:W-:Y:S01]  /*7b20*/  F2FP.F16.F32.PACK_AB R0, RZ, R0 ;  /* 0x00000000ff00723e */ /* 0x001fe200000000ff */
[----:B------:R-:W-:Y:S06]  /*7b30*/  BRA `(.L_x_756) ;  /* 0x0000000c00547947 */ /* 0x000fec0003800000 */
.L_x_752:
        /* <DEDUP_REMOVED lines=9> */
.L_x_760:
[----:B------:R1:W5:Y:S01]  /*7bd0*/  LDG.E.U16 R0, desc[UR36][R2.64] ;  /* 0x0000002402007981 */ /* 0x000362000c1e1500 */
[----:B------:R-:W-:Y:S05]  /*7be0*/  BRA `(.L_x_756) ;  /* 0x0000000c00287947 */ /* 0x000fea0003800000 */
.L_x_759:
        /* <DEDUP_REMOVED lines=9> */
.L_x_762:
[----:B------:R0:W5:Y:S01]  /*7c80*/  LDG.E.U16 R0, desc[UR36][R2.64] ;  /* 0x0000002402007981 */ /* 0x000162000c1e1500 */
[----:B------:R-:W-:Y:S05]  /*7c90*/  BRA `(.L_x_756) ;  /* 0x0000000800fc7947 */ /* 0x000fea0003800000 */
.L_x_761:
        /* <DEDUP_REMOVED lines=12> */
.L_x_751:
        /* <DEDUP_REMOVED lines=13> */
.L_x_765:
        /* <DEDUP_REMOVED lines=12> */
.L_x_764:
        /* <DEDUP_REMOVED lines=24> */
[----:B------:R-:W-:-:S04]  /*8070*/  F2FP.F16.F32.PACK_AB R5, RZ, R5 ;  /* 0x00000005ff05723e */ /* 0x000fc800000000ff */
[----:B------:R-:W-:Y:S01]  /*8080*/  PRMT R0, R5, 0x7610, R0 ;  /* 0x0000761005007816 */ /* 0x000fe20000000000 */
[----:B------:R-:W-:Y:S06]  /*8090*/  BRA `(.L_x_756) ;  /* 0x0000000400fc7947 */ /* 0x000fec0003800000 */
.L_x_767:
        /* <DEDUP_REMOVED lines=13> */
.L_x_766:
[----:B------:R-:W2:Y:S02]  /*8170*/  LDG.E.U16 R0, desc[UR36][R2.64] ;  /* 0x0000002402007981 */ /* 0x000ea4000c1e1500 */
[----:B--2---:R-:W-:-:S05]  /*8180*/  IMAD.U32 R0, R0, 0x10000, RZ ;  /* 0x0001000000007824 */ /* 0x004fca00078e00ff */
[----:B------:R-:W-:Y:S01]  /*8190*/  F2FP.F16.F32.PACK_AB R0, RZ, R0 ;  /* 0x00000000ff00723e */ /* 0x000fe200000000ff */
[----:B------:R-:W-:Y:S06]  /*81a0*/  BRA `(.L_x_756) ;  /* 0x0000000400b87947 */ /* 0x000fec0003800000 */
.L_x_763:
        /* <DEDUP_REMOVED lines=12> */
.L_x_770:
        /* <DEDUP_REMOVED lines=21> */
.L_x_774:
[----:B------:R-:W-:Y:S05]  /*83c0*/  BSYNC.RECONVERGENT B1 ;  /* 0x0000000000017941 */ /* 0x000fea0003800200 */
.L_x_773:
[----:B------:R-:W-:Y:S01]  /*83d0*/  IMAD.SHL.U32 R0, R0, 0x100000, RZ ;  /* 0x0010000000007824 */ /* 0x000fe200078e00ff */
[----:B------:R-:W-:-:S04]  /*83e0*/  LEA R2, R2, 0x3b800000, 0x17 ;  /* 0x3b80000002027811 */ /* 0x000fc800078eb8ff */
[----:B------:R-:W-:-:S07]  /*83f0*/  LOP3.LUT R0, R2, R0, R7, 0xfe, !PT ;  /* 0x0000000002007212 */ /* 0x000fce00078efe07 */
.L_x_772:
[----:B------:R-:W-:Y:S05]  /*8400*/  BSYNC.RECONVERGENT B0 ;  /* 0x0000000000007941 */ /* 0x000fea0003800200 */
.L_x_771:
[----:B------:R-:W-:Y:S01]  /*8410*/  F2FP.F16.F32.PACK_AB R0, RZ, R0 ;  /* 0x00000000ff00723e */ /* 0x000fe200000000ff */
[----:B------:R-:W-:Y:S06]  /*8420*/  BRA `(.L_x_756) ;  /* 0x0000000400187947 */ /* 0x000fec0003800000 */
.L_x_769:
        /* <DEDUP_REMOVED lines=21> */
.L_x_778:
[----:B------:R-:W-:Y:S05]  /*8580*/  BSYNC.RECONVERGENT B1 ;  /* 0x0000000000017941 */ /* 0x000fea0003800200 */
.L_x_777:
[----:B------:R-:W-:Y:S02]  /*8590*/  SHF.L.U32 R0, R0, 0x15, RZ ;  /* 0x0000001500007819 */ /* 0x000fe400000006ff */
[----:B------:R-:W-:-:S04]  /*85a0*/  LEA R2, R2, 0x37800000, 0x17 ;  /* 0x3780000002027811 */ /* 0x000fc800078eb8ff */
[----:B------:R-:W-:-:S07]  /*85b0*/  LOP3.LUT R0, R2, R0, R7, 0xfe, !PT ;  /* 0x0000000002007212 */ /* 0x000fce00078efe07 */
.L_x_776:
[----:B------:R-:W-:Y:S05]  /*85c0*/  BSYNC.RECONVERGENT B0 ;  /* 0x0000000000007941 */ /* 0x000fea0003800200 */
.L_x_775:
[----:B------:R-:W-:Y:S01]  /*85d0*/  F2FP.F16.F32.PACK_AB R0, RZ, R0 ;  /* 0x00000000ff00723e */ /* 0x000fe200000000ff */
[----:B------:R-:W-:Y:S06]  /*85e0*/  BRA `(.L_x_756) ;  /* 0x0000000000a87947 */ /* 0x000fec0003800000 */
.L_x_768:
        /* <DEDUP_REMOVED lines=14> */
.L_x_782:
[----:B------:R-:W-:Y:S05]  /*86d0*/  BSYNC.RECONVERGENT B0 ;  /* 0x0000000000007941 */ /* 0x000fea0003800200 */
.L_x_781:
[----:B------:R-:W-:Y:S01]  /*86e0*/  F2FP.F16.F32.PACK_AB R0, RZ, R0 ;  /* 0x00000000ff00723e */ /* 0x000fe200000000ff */
[----:B------:R-:W-:Y:S06]  /*86f0*/  BRA `(.L_x_756) ;  /* 0x0000000000647947 */ /* 0x000fec0003800000 */
.L_x_755:
[----:B------:R-:W-:Y:S01]  /*8700*/  MOV R2, 0x0 ;  /* 0x0000000000027802 */ /* 0x000fe20000000f00 */
[----:B------:R-:W0:Y:S01]  /*8710*/  LDCU.64 UR4, c[0x4][0x158] ;  /* 0x01002b00ff0477ac */ /* 0x000e220008000a00 */
[----:B------:R-:W-:Y:S02]  /*8720*/  HFMA2 R13, -RZ, RZ, 0, 0 ;  /* 0x00000000ff0d7431 */ /* 0x000fe400000001ff */
[----:B------:R-:W-:Y:S01]  /*8730*/  IMAD.MOV.U32 R8, RZ, RZ, 0x4e ;  /* 0x0000004eff087424 */ /* 0x000fe200078e00ff */
[----:B------:R-:W1:Y:S01]  /*8740*/  LDCU.64 UR6, c[0x4][0x160] ;  /* 0x01002c00ff0677ac */ /* 0x000e620008000a00 */
[----:B------:R-:W2:Y:S01]  /*8750*/  LDC.64 R2, c[0x4][R2] ;  /* 0x0100000002027b82 */ /* 0x000ea20000000a00 */
[----:B------:R-:W-:Y:S01]  /*8760*/  IMAD.MOV.U32 R12, RZ, RZ, 0x1 ;  /* 0x00000001ff0c7424 */ /* 0x000fe200078e00ff */
[----:B------:R-:W3:Y:S01]  /*8770*/  LDCU.64 UR8, c[0x4][0x58] ;  /* 0x01000b00ff0877ac */ /* 0x000ee20008000a00 */
[----:B0-----:R-:W-:Y:S02]  /*8780*/  IMAD.U32 R4, RZ, RZ, UR4 ;  /* 0x00000004ff047e24 */ /* 0x001fe4000f8e00ff */
[----:B------:R-:W-:Y:S01]  /*8790*/  IMAD.U32 R5, RZ, RZ, UR5 ;  /* 0x00000005ff057e24 */ /* 0x000fe2000f8e00ff */
[----:B-1----:R-:W-:Y:S01]  /*87a0*/  MOV R6, UR6 ;  /* 0x0000000600067c02 */ /* 0x002fe20008000f00 */
[----:B------:R-:W-:-:S02]  /*87b0*/  IMAD.U32 R7, RZ, RZ, UR7 ;  /* 0x00000007ff077e24 */ /* 0x000fc4000f8e00ff */
[----:B---3--:R-:W-:Y:S01]  /*87c0*/  IMAD.U32 R10, RZ, RZ, UR8 ;  /* 0x00000008ff0a7e24 */ /* 0x008fe2000f8e00ff */
[----:B------:R-:W-:-:S07]  /*87d0*/  MOV R11, UR9 ;  /* 0x00000009000b7c02 */ /* 0x000fce0008000f00 */
[----:B------:R-:W-:-:S07]  /*87e0*/  LEPC R20, `(.L_x_783) ;  /* 0x000000001014794e */ /* 0x000fce0000000000 */
[----:B--2---:R-:W-:Y:S05]  /*87f0*/  CALL.ABS.NOINC R2 ;  /* 0x0000000002007343 */ /* 0x004fea0003c00000 */
.L_x_783:
[----:B------:R-:W-:Y:S01]  /*8800*/  PRMT R0, RZ, 0x7610, R0 ;  /* 0x00007610ff007816 */ /* 0x000fe20000000000 */
[----:B------:R-:W-:Y:S06]  /*8810*/  BRA `(.L_x_756) ;  /* 0x00000000001c7947 */ /* 0x000fec0003800000 */
.L_x_780:
[----:B------:R-:W2:Y:S02]  /*8820*/  LDG.E.64 R2, desc[UR36][R2.64] ;  /* 0x0000002402027981 */ /* 0x000ea4000c1e1b00 */
[----:B--2---:R-:W0:Y:S02]  /*8830*/  I2F.U64 R0, R2 ;  /* 0x0000000200007312 */ /* 0x004e240000301000 */
[----:B0-----:R-:W-:Y:S01]  /*8840*/  F2FP.F16.F32.PACK_AB R0, RZ, R0 ;  /* 0x00000000ff00723e */ /* 0x001fe200000000ff */
[----:B------:R-:W-:Y:S06]  /*8850*/  BRA `(.L_x_756) ;  /* 0x00000000000c7947 */ /* 0x000fec0003800000 */
.L_x_779:
[----:B------:R-:W2:Y:S02]  /*8860*/  LDG.E R2, desc[UR36][R2.64] ;  /* 0x0000002402027981 */ /* 0x000ea4000c1e1900 */
[----:B--2---:R-:W-:-:S04]  /*8870*/  I2FP.F32.U32 R0, R2 ;  /* 0x0000000200007245 */ /* 0x004fc80000201000 */
[----:B------:R-:W-:-:S07]  /*8880*/  F2FP.F16.F32.PACK_AB R0, RZ, R0 ;  /* 0x00000000ff00723e */ /* 0x000fce00000000ff */
.L_x_756:
        /* <DEDUP_REMOVED lines=21> */
.L_x_787:
[----:B------:R-:W-:-:S06]  /*89e0*/  HADD2.F32 R5, -RZ, R4.H0_H0 ;  /* 0x20000004ff057230 */ /* 0x000fcc0000004100 */
[----:B------:R-:W0:Y:S02]  /*89f0*/  F2I.S64.TRUNC R4, R5 ;  /* 0x0000000500047311 */ /* 0x000e24000020d900 */
[----:B0-----:R4:W-:Y:S01]  /*8a00*/  STG.E.U8 desc[UR36][R2.64], R4 ;  /* 0x0000000402007986 */ /* 0x0019e2000c101124 */
[----:B------:R-:W-:Y:S05]  /*8a10*/  BRA `(.L_x_789) ;  /* 0x0000000c006c7947 */ /* 0x000fea0003800000 */
.L_x_786:
        /* <DEDUP_REMOVED lines=10> */
.L_x_791:
[----:B------:R-:W-:-:S04]  /*8ac0*/  HADD2.F32 R4, -RZ, R4.H0_H0 ;  /* 0x20000004ff047230 */ /* 0x000fc80000004100 */
[----:B------:R-:W0:Y:S02]  /*8ad0*/  F2I.FTZ.TRUNC.NTZ R5, R4 ;  /* 0x0000000400057305 */ /* 0x000e24000021f100 */
[----:B0-----:R2:W-:Y:S01]  /*8ae0*/  STG.E desc[UR36][R2.64], R5 ;  /* 0x0000000502007986 */ /* 0x0015e2000c101924 */
[----:B------:R-:W-:Y:S05]  /*8af0*/  BRA `(.L_x_789) ;  /* 0x0000000c00347947 */ /* 0x000fea0003800000 */
.L_x_790:
[----:B------:R-:W-:-:S04]  /*8b00*/  HADD2.F32 R4, -RZ, R4.H0_H0 ;  /* 0x20000004ff047230 */ /* 0x000fc80000004100 */
[----:B------:R-:W0:Y:S02]  /*8b10*/  F2I.FTZ.TRUNC.NTZ R5, R4 ;  /* 0x0000000400057305 */ /* 0x000e24000021f100 */
[----:B0-----:R0:W-:Y:S01]  /*8b20*/  STG.E.U16 desc[UR36][R2.64], R5 ;  /* 0x0000000502007986 */ /* 0x0011e2000c101524 */
[----:B------:R-:W-:Y:S05]  /*8b30*/  BRA `(.L_x_789) ;  /* 0x0000000c00247947 */ /* 0x000fea0003800000 */
.L_x_785:
        /* <DEDUP_REMOVED lines=9> */
.L_x_793:
[----:B------:R0:W-:Y:S01]  /*8bd0*/  STG.E.U16 desc[UR36][R2.64], R4 ;  /* 0x0000000402007986 */ /* 0x0001e2000c101524 */
[----:B------:R-:W-:Y:S05]  /*8be0*/  BRA `(.L_x_789) ;  /* 0x0000000800f87947 */ /* 0x000fea0003800000 */
.L_x_792:
[----:B------:R-:W-:-:S09]  /*8bf0*/  UISETP.NE.AND UP0, UPT, UR4, 0x7, UPT ;  /* 0x000000070400788c */ /* 0x000fd2000bf05270 */
[----:B------:R-:W-:Y:S05]  /*8c00*/  BRA.U !UP0, `(.L_x_794) ;  /* 0x0000000108347547 */ /* 0x000fea000b800000 */
[----:B------:R-:W-:-:S09]  /*8c10*/  UISETP.NE.AND UP0, UPT, UR4, 0x8, UPT ;  /* 0x000000080400788c */ /* 0x000fd2000bf05270 */
[----:B------:R-:W-:Y:S05]  /*8c20*/  BRA.U !UP0, `(.L_x_795) ;  /* 0x0000000108187547 */ /* 0x000fea000b800000 */
[----:B------:R-:W-:-:S09]  /*8c30*/  UISETP.NE.AND UP0, UPT, UR4, 0x9, UPT ;  /* 0x000000090400788c */ /* 0x000fd2000bf05270 */
[----:B------:R-:W-:Y:S05]  /*8c40*/  BRA.U UP0, `(.L_x_788) ;  /* 0x0000000500fc7547 */ /* 0x000fea000b800000 */
[----:B------:R-:W-:Y:S02]  /*8c50*/  HADD2.F32 R4, -RZ, R4.H0_H0 ;  /* 0x20000004ff047230 */ /* 0x000fe40000004100 */
[----:B------:R-:W-:-:S05]  /*8c60*/  IMAD.MOV.U32 R5, RZ, RZ, RZ ;  /* 0x000000ffff057224 */ /* 0x000fca00078e00ff */
[----:B------:R0:W-:Y:S01]  /*8c70*/  STG.E.64 desc[UR36][R2.64], R4 ;  /* 0x0000000402007986 */ /* 0x0001e2000c101b24 */
[----:B------:R-:W-:Y:S05]  /*8c80*/  BRA `(.L_x_789) ;  /* 0x0000000800d07947 */ /* 0x000fea0003800000 */
.L_x_795:
[----:B------:R-:W-:-:S05]  /*8c90*/  HADD2.F32 R0, -RZ, R4.H0_H0 ;  /* 0x20000004ff007230 */ /* 0x000fca0000004100 */
[----:B------:R-:W-:-:S04]  /*8ca0*/  F2FP.F16.F32.PACK_AB R0, RZ, R0 ;  /* 0x00000000ff00723e */ /* 0x000fc800000000ff */
[----:B------:R-:W-:-:S05]  /*8cb0*/  PRMT R0, R0, 0x5410, RZ ;  /* 0x0000541000007816 */ /* 0x000fca00000000ff */
[----:B------:R0:W-:Y:S01]  /*8cc0*/  STG.E desc[UR36][R2.64], R0 ;  /* 0x0000000002007986 */ /* 0x0001e2000c101924 */
[----:B------:R-:W-:Y:S05]  /*8cd0*/  BRA `(.L_x_789) ;  /* 0x0000000800bc7947 */ /* 0x000fea0003800000 */
.L_x_794:
[----:B------:R-:W-:-:S05]  /*8ce0*/  HADD2.F32 R4, -RZ, R4.H0_H0 ;  /* 0x20000004ff047230 */ /* 0x000fca0000004100 */
[----:B------:R-:W-:-:S06]  /*8cf0*/  FMUL.FTZ R4, R4, 1 ;  /* 0x3f80000004047820 */ /* 0x000fcc0000410000 */
[----:B------:R-:W0:Y:S02]  /*8d00*/  F2F.F64.F32 R4, R4 ;  /* 0x0000000400047310 */ /* 0x000e240000201800 */
[----:B0-----:R0:W-:Y:S01]  /*8d10*/  STG.E.64 desc[UR36][R2.64], R4 ;  /* 0x0000000402007986 */ /* 0x0011e2000c101b24 */
[----:B------:R-:W-:Y:S05]  /*8d20*/  BRA `(.L_x_789) ;  /* 0x0000000800a87947 */ /* 0x000fea0003800000 */
.L_x_784:
        /* <DEDUP_REMOVED lines=14> */
.L_x_799:
[----:B------:R-:W-:Y:S01]  /*8e10*/  HADD2.F32 R5, -RZ, R4.H0_H0 ;  /* 0x20000004ff057230 */ /* 0x000fe20000004100 */
[----:B------:R-:W-:Y:S01]  /*8e20*/  BSSY.RECONVERGENT B0, `(.L_x_800) ;  /* 0x0000013000007945 */ /* 0x000fe20003800200 */
[----:B------:R-:W-:-:S03]  /*8e30*/  MOV R0, 0x80 ;  /* 0x0000008000007802 */ /* 0x000fc60000000f00 */
        /* <DEDUP_REMOVED lines=15> */
.L_x_802:
[----:B------:R-:W-:-:S04]  /*8f30*/  SHF.R.U32.HI R5, RZ, 0x18, R5 ;  /* 0x00000018ff057819 */ /* 0x000fc80000011605 */
[----:B------:R-:W-:-:S07]  /*8f40*/  LOP3.LUT R0, R0, 0x80, R5, 0xf8, !PT ;  /* 0x0000008000007812 */ /* 0x000fce00078ef805 */
.L_x_801:
[----:B------:R-:W-:Y:S05]  /*8f50*/  BSYNC.RECONVERGENT B0 ;  /* 0x0000000000007941 */ /* 0x000fea0003800200 */
.L_x_800:
[----:B------:R0:W-:Y:S01]  /*8f60*/  STG.E.U8 desc[UR36][R2.64], R0 ;  /* 0x0000000002007986 */ /* 0x0001e2000c101124 */
[----:B------:R-:W-:Y:S05]  /*8f70*/  BRA `(.L_x_789) ;  /* 0x0000000800147947 */ /* 0x000fea0003800000 */
.L_x_798:
        /* <DEDUP_REMOVED lines=18> */
.L_x_805:
[----:B------:R-:W-:-:S04]  /*90a0*/  SHF.R.U32.HI R5, RZ, 0x18, R5 ;  /* 0x00000018ff057819 */ /* 0x000fc80000011605 */
[----:B------:R-:W-:-:S07]  /*90b0*/  LOP3.LUT R0, R0, 0x80, R5, 0xf8, !PT ;  /* 0x0000008000007812 */ /* 0x000fce00078ef805 */
.L_x_804:
[----:B------:R-:W-:Y:S05]  /*90c0*/  BSYNC.RECONVERGENT B0 ;  /* 0x0000000000007941 */ /* 0x000fea0003800200 */
.L_x_803:
[----:B------:R0:W-:Y:S01]  /*90d0*/  STG.E.U8 desc[UR36][R2.64], R0 ;  /* 0x0000000002007986 */ /* 0x0001e2000c101124 */
[----:B------:R-:W-:Y:S05]  /*90e0*/  BRA `(.L_x_789) ;  /* 0x0000000400b87947 */ /* 0x000fea0003800000 */
.L_x_797:
        /* <DEDUP_REMOVED lines=18> */
[----:B------:R-:W-:-:S05]  /*9210*/  @!P0 IADD3 R0, PT, PT, R6, RZ, RZ ;  /* 0x000000ff06008210 */ /* 0x000fca0007ffe0ff */
[----:B------:R-:W-:-:S05]  /*9220*/  @P1 IMAD.MOV.U32 R5, RZ, RZ, R0 ;  /* 0x000000ffff051224 */ /* 0x000fca00078e0000 */
[----:B------:R0:W-:Y:S01]  /*9230*/  STG.E.U8 desc[UR36][R2.64], R5 ;  /* 0x0000000502007986 */ /* 0x0001e2000c101124 */
[----:B------:R-:W-:Y:S05]  /*9240*/  BRA `(.L_x_789) ;  /* 0x0000000400607947 */ /* 0x000fea0003800000 */
.L_x_807:
[----:B------:R-:W-:-:S06]  /*9250*/  HADD2.F32 R4, -RZ, R4.H0_H0 ;  /* 0x20000004ff047230 */ /* 0x000fcc0000004100 */
[----:B------:R-:W0:Y:S02]  /*9260*/  F2I.U64.TRUNC R4, R4 ;  /* 0x0000000400047311 */ /* 0x000e24000020d800 */
[----:B0-----:R0:W-:Y:S01]  /*9270*/  STG.E.64 desc[UR36][R2.64], R4 ;  /* 0x0000000402007986 */ /* 0x0011e2000c101b24 */
[----:B------:R-:W-:Y:S05]  /*9280*/  BRA `(.L_x_789) ;  /* 0x0000000400507947 */ /* 0x000fea0003800000 */
.L_x_806:
[----:B------:R-:W-:-:S04]  /*9290*/  HADD2.F32 R4, -RZ, R4.H0_H0 ;  /* 0x20000004ff047230 */ /* 0x000fc80000004100 */
[----:B------:R-:W0:Y:S02]  /*92a0*/  F2I.FTZ.U32.TRUNC.NTZ R5, R4 ;  /* 0x0000000400057305 */ /* 0x000e24000021f000 */
[----:B0-----:R0:W-:Y:S01]  /*92b0*/  STG.E desc[UR36][R2.64], R5 ;  /* 0x0000000502007986 */ /* 0x0011e2000c101924 */
[----:B------:R-:W-:Y:S05]  /*92c0*/  BRA `(.L_x_789) ;  /* 0x0000000400407947 */ /* 0x000fea0003800000 */
.L_x_796:
        /* <DEDUP_REMOVED lines=11> */
.L_x_809:
[----:B------:R-:W-:Y:S01]  /*9380*/  HADD2.F32 R4, -RZ, R4.H0_H0 ;  /* 0x20000004ff047230 */ /* 0x000fe20000004100 */
[----:B------:R-:W-:-:S04]  /*9390*/  CS2R R6, SRZ ;  /* 0x0000000000067805 */ /* 0x000fc8000001ff00 */
[----:B------:R-:W-:-:S06]  /*93a0*/  FMUL.FTZ R4, R4, 1 ;  /* 0x3f80000004047820 */ /* 0x000fcc0000410000 */
[----:B------:R-:W0:Y:S02]  /*93b0*/  F2F.F64.F32 R4, R4 ;  /* 0x0000000400047310 */ /* 0x000e240000201800 */
[----:B0-----:R0:W-:Y:S01]  /*93c0*/  STG.E.128 desc[UR36][R2.64], R4 ;  /* 0x0000000402007986 */ /* 0x0011e2000c101d24 */
[----:B------:R-:W-:Y:S05]  /*93d0*/  BRA `(.L_x_789) ;  /* 0x0000000000fc7947 */ /* 0x000fea0003800000 */
.L_x_808:
[----:B------:R-:W-:-:S09]  /*93e0*/  UISETP.NE.AND UP0, UPT, UR4, 0xf, UPT ;  /* 0x0000000f0400788c */ /* 0x000fd2000bf05270 */
[----:B------:R-:W-:Y:S05]  /*93f0*/  BRA.U !UP0, `(.L_x_810) ;  /* 0x0000000108e87547 */ /* 0x000fea000b800000 */
[----:B------:R-:W-:-:S09]  /*9400*/  UISETP.NE.AND UP0, UPT, UR4, 0x17, UPT ;  /* 0x000000170400788c */ /* 0x000fd2000bf05270 */
[----:B------:R-:W-:Y:S05]  /*9410*/  BRA.U !UP0, `(.L_x_811) ;  /* 0x0000000108907547 */ /* 0x000fea000b800000 */
[----:B------:R-:W-:-:S09]  /*9420*/  UISETP.NE.AND UP0, UPT, UR4, 0x18, UPT ;  /* 0x000000180400788c */ /* 0x000fd2000bf05270 */
[----:B------:R-:W-:Y:S05]  /*9430*/  BRA.U !UP0, `(.L_x_812) ;  /* 0x0000000108447547 */ /* 0x000fea000b800000 */
.L_x_788:
        /* <DEDUP_REMOVED lines=16> */
.L_x_813:
[----:B------:R-:W-:Y:S05]  /*9540*/  BRA `(.L_x_789) ;  /* 0x0000000000a07947 */ /* 0x000fea0003800000 */
.L_x_812:
[----:B------:R-:W-:Y:S01]  /*9550*/  HADD2.F32 R7, -RZ, R4.H0_H0 ;  /* 0x20000004ff077230 */ /* 0x000fe20000004100 */
        /* <DEDUP_REMOVED lines=12> */
.L_x_815:
[----:B------:R-:W-:Y:S05]  /*9620*/  BSYNC.RECONVERGENT B0 ;  /* 0x0000000000007941 */ /* 0x000fea0003800200 */
.L_x_814:
[----:B------:R-:W-:-:S05]  /*9630*/  LOP3.LUT R5, R0, 0x80, R5, 0xf8, !PT ;  /* 0x0000008000057812 */ /* 0x000fca00078ef805 */
[----:B------:R0:W-:Y:S01]  /*9640*/  STG.E.U8 desc[UR36][R2.64], R5 ;  /* 0x0000000502007986 */ /* 0x0001e2000c101124 */
[----:B------:R-:W-:Y:S05]  /*9650*/  BRA `(.L_x_789) ;  /* 0x00000000005c7947 */ /* 0x000fea0003800000 */
.L_x_811:
        /* <DEDUP_REMOVED lines=12> */
.L_x_817:
[----:B------:R-:W-:Y:S02]  /*9720*/  ISETP.GT.U32.AND P0, PT, R4, 0x7f800000, PT ;  /* 0x7f8000000400780c */ /* 0x000fe40003f04070 */
[----:B------:R-:W-:-:S04]  /*9730*/  MOV R0, 0x7f ;  /* 0x0000007f00007802 */ /* 0x000fc80000000f00 */
[----:B------:R-:W-:-:S07]  /*9740*/  SEL R0, R0, 0x7c, P0 ;  /* 0x0000007c00007807 */ /* 0x000fce0000000000 */
.L_x_818:
[----:B------:R-:W-:Y:S05]  /*9750*/  BSYNC.RECONVERGENT B0 ;  /* 0x0000000000007941 */ /* 0x000fea0003800200 */
.L_x_816:
[----:B------:R-:W-:-:S04]  /*9760*/  SHF.R.U32.HI R5, RZ, 0x18, R5 ;  /* 0x00000018ff057819 */ /* 0x000fc80000011605 */
[----:B------:R-:W-:-:S05]  /*9770*/  LOP3.LUT R5, R0, 0x80, R5, 0xf8, !PT ;  /* 0x0000008000057812 */ /* 0x000fca00078ef805 */
[----:B------:R0:W-:Y:S01]  /*9780*/  STG.E.U8 desc[UR36][R2.64], R5 ;  /* 0x0000000502007986 */ /* 0x0001e2000c101124 */
[----:B------:R-:W-:Y:S05]  /*9790*/  BRA `(.L_x_789) ;  /* 0x00000000000c7947 */ /* 0x000fea0003800000 */
.L_x_810:
[----:B------:R-:W-:-:S05]  /*97a0*/  HADD2.F32 R0, -RZ, R4.H0_H0 ;  /* 0x20000004ff007230 */ /* 0x000fca0000004100 */
[----:B------:R-:W-:-:S05]  /*97b0*/  F2FP.BF16.F32.PACK_AB R0, RZ, R0 ;  /* 0x00000000ff00723e */ /* 0x000fca00000010ff */
[----:B------:R0:W-:Y:S02]  /*97c0*/  STG.E.U16 desc[UR36][R2.64], R0 ;  /* 0x0000000002007986 */ /* 0x0001e4000c101524 */
.L_x_789:
[----:B------:R-:W-:-:S07]  /*97d0*/  VIADD R17, R17, 0x80 ;  /* 0x0000008011117836 */ /* 0x000fce0000000000 */
.L_x_749:
[----:B------:R-:W-:Y:S05]  /*97e0*/  BSYNC.RECONVERGENT B6 ;  /* 0x0000000000067941 */ /* 0x000fea0003800200 */
.L_x_748:
[----:B------:R-:W5:Y:S02]  /*97f0*/  LDCU UR4, c[0x0][0x380] ;  /* 0x00007000ff0477ac */ /* 0x000f640008000800 */
[----:B-----5:R-:W-:-:S13]  /*9800*/  ISETP.GE.AND P0, PT, R17, UR4, PT ;  /* 0x0000000411007c0c */ /* 0x020fda000bf06270 */
[----:B------:R-:W-:Y:S05]  /*9810*/  @P0 EXIT ;  /* 0x000000000000094d */ /* 0x000fea0003800000 */
[----:B------:R-:W5:Y:S01]  /*9820*/  LDCU UR4, c[0x0][0x388] ;  /* 0x00007100ff0477ac */ /* 0x000f620008000800 */
[----:B------:R-:W-:Y:S02]  /*9830*/  HFMA2 R16, -RZ, RZ, 0, 0 ;  /* 0x00000000ff107431 */ /* 0x000fe400000001ff */
[----:B0-----:R-:W-:Y:S01]  /*9840*/  IMAD.MOV.U32 R0, RZ, RZ, RZ ;  /* 0x000000ffff007224 */ /* 0x001fe200078e00ff */
        /* <DEDUP_REMOVED lines=300> */
.L_x_819:
        /* <DEDUP_REMOVED lines=20> */
.L_x_823:
[----:B------:R-:W2:Y:S02]  /*ac50*/  LDG.E.U8 R2, desc[UR36][R2.64] ;  /* 0x0000002402027981 */ /* 0x000ea4000c1e1100 */
[----:B--2---:R-:W-:-:S04]  /*ac60*/  I2FP.F32.U32 R0, R2 ;  /* 0x0000000200007245 */ /* 0x004fc80000201000 */
[----:B------:R-:W-:Y:S01]  /*ac70*/  F2FP.F16.F32.PACK_AB R0, RZ, R0 ;  /* 0x00000000ff00723e */ /* 0x000fe200000000ff */
[----:B------:R-:W-:Y:S06]  /*ac80*/  BRA `(.L_x_825) ;  /* 0x0000000c009c7947 */ /* 0x000fec0003800000 */
.L_x_822:
        /* <DEDUP_REMOVED lines=10> */
.L_x_827:
[----:B------:R-:W2:Y:S02]  /*ad30*/  LDG.E R2, desc[UR36][R2.64] ;  /* 0x0000002402027981 */ /* 0x000ea4000c1e1900 */
[----:B--2---:R-:W-:-:S04]  /*ad40*/  I2FP.F32.S32 R0, R2 ;  /* 0x0000000200007245 */ /* 0x004fc80000201400 */
[----:B------:R-:W-:Y:S01]  /*ad50*/  F2FP.F16.F32.PACK_AB R0, RZ, R0 ;  /* 0x00000000ff00723e */ /* 0x000fe200000000ff */
[----:B------:R-:W-:Y:S06]  /*ad60*/  BRA `(.L_x_825) ;  /* 0x0000000c00647947 */ /* 0x000fec0003800000 */
.L_x_826:
[----:B------:R-:W2:Y:S02]  /*ad70*/  LDG.E.U16 R2, desc[UR36][R2.64] ;  /* 0x0000002402027981 */ /* 0x000ea4000c1e1500 */
[----:B--2---:R-:W0:Y:S02]  /*ad80*/  I2F.S16 R0, R2 ;  /* 0x0000000200007306 */ /* 0x004e240000101400 */
[----:B0-----:R-:W-:Y:S01]  /*ad90*/  F2FP.F16.F32.PACK_AB R0, RZ, R0 ;  /* 0x00000000ff00723e */ /* 0x001fe200000000ff */
[----:B------:R-:W-:Y:S06]  /*ada0*/  BRA `(.L_x_825) ;  /* 0x0000000c00547947 */ /* 0x000fec0003800000 */
.L_x_821:
        /* <DEDUP_REMOVED lines=9> */
.L_x_829:
[----:B------:R1:W5:Y:S01]  /*ae40*/  LDG.E.U16 R0, desc[UR36][R2.64] ;  /* 0x0000002402007981 */ /* 0x000362000c1e1500 */
[----:B------:R-:W-:Y:S05]  /*ae50*/  BRA `(.L_x_825) ;  /* 0x0000000c00287947 */ /* 0x000fea0003800000 */
.L_x_828:
        /* <DEDUP_REMOVED lines=9> */
.L_x_831:
[----:B------:R0:W5:Y:S01]  /*aef0*/  LDG.E.U16 R0, desc[UR36][R2.64] ;  /* 0x0000002402007981 */ /* 0x000162000c1e1500 */
[----:B------:R-:W-:Y:S05]  /*af00*/  BRA `(.L_x_825) ;  /* 0x0000000800fc7947 */ /* 0x000fea0003800000 */
.L_x_830:
        /* <DEDUP_REMOVED lines=12> */
.L_x_820:
        /* <DEDUP_REMOVED lines=13> */
.L_x_834:
        /* <DEDUP_REMOVED lines=12> */
.L_x_833:
        /* <DEDUP_REMOVED lines=13> */
[----:B------:R-:W-:-:S04]  /*b230*/  VIADDMNMX.U32 R5, R5, R6, 0x4, !PT ;  /* 0x0000000405057446 */ /* 0x000fc80007800006 */
[----:B------:R-:W-:-:S04]  /*b240*/  IADD3 R5, PT, PT, R5, -0x4, RZ ;  /* 0xfffffffc05057810 */ /* 0x000fc80007ffe0ff */
[C---:B------:R-:W-:Y:S01]  /*b250*/  SHF.L.U32 R6, R4.reuse, R5, RZ ;  /* 0x0000000504067219 */ /* 0x040fe200000006ff */
[----:B------:R-:W-:Y:S01]  /*b260*/  IMAD.SHL.U32 R7, R5, 0x800000, RZ ;  /* 0x0080000005077824 */ /* 0x000fe200078e00ff */
[----:B------:R-:W-:-:S04]  /*b270*/  IADD3 R5, PT, PT, R4, 0x1000000, RZ ;  /* 0x0100000004057810 */ /* 0x000fc80007ffe0ff */
        /* <DEDUP_REMOVED lines=9> */
.L_x_836:
        /* <DEDUP_REMOVED lines=13> */
.L_x_835:
[----:B------:R-:W2:Y:S02]  /*b3e0*/  LDG.E.U16 R0, desc[UR36][R2.64] ;  /* 0x0000002402007981 */ /* 0x000ea4000c1e1500 */
[----:B--2---:R-:W-:-:S04]  /*b3f0*/  SHF.L.U32 R0, R0, 0x10, RZ ;  /* 0x0000001000007819 */ /* 0x004fc800000006ff */
[----:B------:R-:W-:Y:S01]  /*b400*/  F2FP.F16.F32.PACK_AB R0, RZ, R0 ;  /* 0x00000000ff00723e */ /* 0x000fe200000000ff */
[----:B------:R-:W-:Y:S06]  /*b410*/  BRA `(.L_x_825) ;  /* 0x0000000400b87947 */ /* 0x000fec0003800000 */
.L_x_832:
        /* <DEDUP_REMOVED lines=12> */
.L_x_839:
        /* <DEDUP_REMOVED lines=21> */
.L_x_843:
[----:B------:R-:W-:Y:S05]  /*b630*/  BSYNC.RECONVERGENT B1 ;  /* 0x0000000000017941 */ /* 0x000fea0003800200 */
.L_x_842:
[----:B------:R-:W-:Y:S01]  /*b640*/  IMAD.SHL.U32 R0, R0, 0x100000, RZ ;  /* 0x0010000000007824 */ /* 0x000fe200078e00ff */
[----:B------:R-:W-:-:S04]  /*b650*/  LEA R2, R2, 0x3b800000, 0x17 ;  /* 0x3b80000002027811 */ /* 0x000fc800078eb8ff */
[----:B------:R-:W-:-:S07]  /*b660*/  LOP3.LUT R0, R2, R0, R7, 0xfe, !PT ;  /* 0x0000000002007212 */ /* 0x000fce00078efe07 */
.L_x_841:
[----:B------:R-:W-:Y:S05]  /*b670*/  BSYNC.RECONVERGENT B0 ;  /* 0x0000000000007941 */ /* 0x000fea0003800200 */
.L_x_840:
[----:B------:R-:W-:Y:S01]  /*b680*/  F2FP.F16.F32.PACK_AB R0, RZ, R0 ;  /* 0x00000000ff00723e */ /* 0x000fe200000000ff */
[----:B------:R-:W-:Y:S06]  /*b690*/  BRA `(.L_x_825) ;  /* 0x0000000400187947 */ /* 0x000fec0003800000 */
.L_x_838:
        /* <DEDUP_REMOVED lines=21> */
.L_x_847:
[----:B------:R-:W-:Y:S05]  /*b7f0*/  BSYNC.RECONVERGENT B1 ;  /* 0x0000000000017941 */ /* 0x000fea0003800200 */
.L_x_846:
[----:B------:R-:W-:Y:S02]  /*b800*/  SHF.L.U32 R0, R0, 0x15, RZ ;  /* 0x0000001500007819 */ /* 0x000fe400000006ff */
[----:B------:R-:W-:-:S04]  /*b810*/  LEA R2, R2, 0x37800000, 0x17 ;  /* 0x3780000002027811 */ /* 0x000fc800078eb8ff */
[----:B------:R-:W-:-:S07]  /*b820*/  LOP3.LUT R0, R2, R0, R7, 0xfe, !PT ;  /* 0x0000000002007212 */ /* 0x000fce00078efe07 */
.L_x_845:
[----:B------:R-:W-:Y:S05]  /*b830*/  BSYNC.RECONVERGENT B0 ;  /* 0x0000000000007941 */ /* 0x000fea0003800200 */
.L_x_844:
[----:B------:R-:W-:Y:S01]  /*b840*/  F2FP.F16.F32.PACK_AB R0, RZ, R0 ;  /* 0x00000000ff00723e */ /* 0x000fe200000000ff */
[----:B------:R-:W-:Y:S06]  /*b850*/  BRA `(.L_x_825) ;  /* 0x0000000000a87947 */ /* 0x000fec0003800000 */
.L_x_837:
        /* <DEDUP_REMOVED lines=14> */
.L_x_851:
[----:B------:R-:W-:Y:S05]  /*b940*/  BSYNC.RECONVERGENT B0 ;  /* 0x0000000000007941 */ /* 0x000fea0003800200 */
.L_x_850:
[----:B------:R-:W-:Y:S01]  /*b950*/  F2FP.F16.F32.PACK_AB R0, RZ, R0 ;  /* 0x00000000ff00723e */ /* 0x000fe200000000ff */
[----:B------:R-:W-:Y:S06]  /*b960*/  BRA `(.L_x_825) ;  /* 0x0000000000647947 */ /* 0x000fec0003800000 */
.L_x_824:
[----:B------:R-:W-:Y:S01]  /*b970*/  MOV R0, 0x0 ;  /* 0x0000000000007802 */ /* 0x000fe20000000f00 */
[----:B------:R-:W0:Y:S01]  /*b980*/  LDCU.64 UR4, c[0x4][0x158] ;  /* 0x01002b00ff0477ac */ /* 0x000e220008000a00 */
[----:B------:R-:W-:Y:S02]  /*b990*/  HFMA2 R8, -RZ, RZ, 0, 4.64916229248046875e-06 ;  /* 0x0000004eff087431 */ /* 0x000fe400000001ff */
[----:B------:R-:W-:Y:S01]  /*b9a0*/  IMAD.MOV.U32 R12, RZ, RZ, 0x1 ;  /* 0x00000001ff0c7424 */ /* 0x000fe200078e00ff */
[----:B------:R1:W2:Y:S01]  /*b9b0*/  LDC.64 R2, c[0x4][R0] ;  /* 0x0100000000027b82 */ /* 0x0002a20000000a00 */
[----:B------:R-:W3:Y:S01]  /*b9c0*/  LDCU.64 UR6, c[0x4][0x160] ;  /* 0x01002c00ff0677ac */ /* 0x000ee20008000a00 */
[----:B------:R-:W-:Y:S01]  /*b9d0*/  MOV R13, RZ ;  /* 0x000000ff000d7202 */ /* 0x000fe20000000f00 */
[----:B------:R-:W4:Y:S01]  /*b9e0*/  LDCU.64 UR8, c[0x4][0x58] ;  /* 0x01000b00ff0877ac */ /* 0x000f220008000a00 */
[----:B0-----:R-:W-:Y:S01]  /*b9f0*/  MOV R4, UR4 ;  /* 0x0000000400047c02 */ /* 0x001fe20008000f00 */
[----:B------:R-:W-:Y:S01]  /*ba00*/  IMAD.U32 R5, RZ, RZ, UR5 ;  /* 0x00000005ff057e24 */ /* 0x000fe2000f8e00ff */
[----:B---3--:R-:W-:Y:S01]  /*ba10*/  MOV R6, UR6 ;  /* 0x0000000600067c02 */ /* 0x008fe20008000f00 */
[----:B------:R-:W-:Y:S01]  /*ba20*/  IMAD.U32 R7, RZ, RZ, UR7 ;  /* 0x00000007ff077e24 */ /* 0x000fe2000f8e00ff */
[----:B----4-:R-:W-:Y:S01]  /*ba30*/  MOV R10, UR8 ;  /* 0x00000008000a7c02 */ /* 0x010fe20008000f00 */
[----:B-1----:R-:W-:-:S07]  /*ba40*/  IMAD.U32 R11, RZ, RZ, UR9 ;  /* 0x00000009ff0b7e24 */ /* 0x002fce000f8e00ff */
[----:B------:R-:W-:-:S07]  /*ba50*/  LEPC R20, `(.L_x_852) ;  /* 0x000000001014794e */ /* 0x000fce0000000000 */
[----:B--2---:R-:W-:Y:S05]  /*ba60*/  CALL.ABS.NOINC R2 ;  /* 0x0000000002007343 */ /* 0x004fea0003c00000 */
.L_x_852:
[----:B------:R-:W-:Y:S01]  /*ba70*/  PRMT R0, RZ, 0x7610, R0 ;  /* 0x00007610ff007816 */ /* 0x000fe20000000000 */
[----:B------:R-:W-:Y:S06]  /*ba80*/  BRA `(.L_x_825) ;  /* 0x00000000001c7947 */ /* 0x000fec0003800000 */
.L_x_849:
[----:B------:R-:W2:Y:S02]  /*ba90*/  LDG.E.64 R2, desc[UR36][R2.64] ;  /* 0x0000002402027981 */ /* 0x000ea4000c1e1b00 */
[----:B--2---:R-:W0:Y:S02]  /*baa0*/  I2F.U64 R0, R2 ;  /* 0x0000000200007312 */ /* 0x004e240000301000 */
[----:B0-----:R-:W-:Y:S01]  /*bab0*/  F2FP.F16.F32.PACK_AB R0, RZ, R0 ;  /* 0x00000000ff00723e */ /* 0x001fe200000000ff */
[----:B------:R-:W-:Y:S06]  /*bac0*/  BRA `(.L_x_825) ;  /* 0x00000000000c7947 */ /* 0x000fec0003800000 */
.L_x_848:
[----:B------:R-:W2:Y:S02]  /*bad0*/  LDG.E R2, desc[UR36][R2.64] ;  /* 0x0000002402027981 */ /* 0x000ea4000c1e1900 */
[----:B--2---:R-:W-:-:S04]  /*bae0*/  I2FP.F32.U32 R0, R2 ;  /* 0x0000000200007245 */ /* 0x004fc80000201000 */
[----:B------:R-:W-:-:S07]  /*baf0*/  F2FP.F16.F32.PACK_AB R0, RZ, R0 ;  /* 0x00000000ff00723e */ /* 0x000fce00000000ff */
.L_x_825:
[----:B-----5:R-:W-:Y:S01]  /*bb00*/  HADD2.F32 R0, -RZ, R0.H0_H0 ;  /* 0x20000000ff007230 */ /* 0x020fe20000004100 */
[----:B------:R-:W-:-:S04]  /*bb10*/  UPRMT UR4, UR42, 0x9910, URZ ;  /* 0x000099102a047896 */ /* 0x000fc800080000ff */
[----:B------:R-:W-:Y:S01]  /*bb20*/  UISETP.GT.AND UP0, UPT, UR4, 0x9, UPT ;  /* 0x000000090400788c */ /* 0x000fe2000bf04270 */
[----:B------:R-:W0:Y:S02]  /*bb30*/  MUFU.TANH R0, R0 ;  /* 0x0000000000007308 */ /* 0x000e240000002400 */
[----:B01----:R-:W-:-:S06]  /*bb40*/  F2FP.F16.F32.PACK_AB R2, RZ, R0 ;  /* 0x00000000ff02723e */ /* 0x003fcc00000000ff */
        /* <DEDUP_REMOVED lines=11> */
[----:B0-----:R-:W-:Y:S01]  /*bc00*/  STG.E.U8 desc[UR36][R16.64], R3 ;  /* 0x0000000310007986 */ /* 0x001fe2000c101124 */
[----:B------:R-:W-:Y:S05]  /*bc10*/  EXIT ;  /* 0x000000000000794d */ /* 0x000fea0003800000 */
.L_x_856:
[----:B------:R-:W-:-:S06]  /*bc20*/  HADD2.F32 R3, -RZ, R2.H0_H0 ;  /* 0x20000002ff037230 */ /* 0x000fcc0000004100 */
[----:B------:R-:W0:Y:S02]  /*bc30*/  F2I.S64.TRUNC R2, R3 ;  /* 0x0000000300027311 */ /* 0x000e24000020d900 */
[----:B0-----:R-:W-:Y:S01]  /*bc40*/  STG.E.U8 desc[UR36][R16.64], R2 ;  /* 0x0000000210007986 */ /* 0x001fe2000c101124 */
[----:B------:R-:W-:Y:S05]  /*bc50*/  EXIT ;  /* 0x000000000000794d */ /* 0x000fea0003800000 */
.L_x_855:
        /* <DEDUP_REMOVED lines=8> */
[----:B0-----:R-:W-:Y:S01]  /*bce0*/  STG.E.64 desc[UR36][R16.64], R2 ;  /* 0x0000000210007986 */ /* 0x001fe2000c101b24 */
[----:B------:R-:W-:Y:S05]  /*bcf0*/  EXIT ;  /* 0x000000000000794d */ /* 0x000fea0003800000 */
.L_x_859:
[----:B------:R-:W-:-:S04]  /*bd00*/  HADD2.F32 R2, -RZ, R2.H0_H0 ;  /* 0x20000002ff027230 */ /* 0x000fc80000004100 */
[----:B------:R-:W0:Y:S02]  /*bd10*/  F2I.FTZ.TRUNC.NTZ R3, R2 ;  /* 0x0000000200037305 */ /* 0x000e24000021f100 */
[----:B0-----:R-:W-:Y:S01]  /*bd20*/  STG.E desc[UR36][R16.64], R3 ;  /* 0x0000000310007986 */ /* 0x001fe2000c101924 */
[----:B------:R-:W-:Y:S05]  /*bd30*/  EXIT ;  /* 0x000000000000794d */ /* 0x000fea0003800000 */
.L_x_858:
[----:B------:R-:W-:-:S04]  /*bd40*/  HADD2.F32 R2, -RZ, R2.H0_H0 ;  /* 0x20000002ff027230 */ /* 0x000fc80000004100 */
[----:B------:R-:W0:Y:S02]  /*bd50*/  F2I.FTZ.TRUNC.NTZ R3, R2 ;  /* 0x0000000200037305 */ /* 0x000e24000021f100 */
[----:B0-----:R-:W-:Y:S01]  /*bd60*/  STG.E.U16 desc[UR36][R16.64], R3 ;  /* 0x0000000310007986 */ /* 0x001fe2000c101524 */
[----:B------:R-:W-:Y:S05]  /*bd70*/  EXIT ;  /* 0x000000000000794d */ /* 0x000fea0003800000 */
.L_x_854:
[----:B------:R-:W-:-:S09]  /*bd80*/  UISETP.GT.AND UP0, UPT, UR4, 0x6, UPT ;  /* 0x000000060400788c */ /* 0x000fd2000bf04270 */
[----:B------:R-:W-:Y:S05]  /*bd90*/  BRA.U UP0, `(.L_x_860) ;  /* 0x0000000100247547 */ /* 0x000fea000b800000 */
[----:B------:R-:W-:-:S09]  /*bda0*/  UISETP.NE.AND UP0, UPT, UR4, 0x5, UPT ;  /* 0x000000050400788c */ /* 0x000fd2000bf05270 */
[----:B------:R-:W-:Y:S05]  /*bdb0*/  BRA.U !UP0, `(.L_x_861) ;  /* 0x0000000108147547 */ /* 0x000fea000b800000 */
[----:B------:R-:W-:-:S09]  /*bdc0*/  UISETP.NE.AND UP0, UPT, UR4, 0x6, UPT ;  /* 0x000000060400788c */ /* 0x000fd2000bf05270 */
[----:B------:R-:W-:Y:S05]  /*bdd0*/  BRA.U UP0, `(.L_x_857) ;  /* 0x0000000900287547 */ /* 0x000fea000b800000 */
[----:B------:R-:W-:-:S05]  /*bde0*/  HADD2.F32 R3, -RZ, R2.H0_H0 ;  /* 0x20000002ff037230 */ /* 0x000fca0000004100 */
[----:B------:R-:W-:Y:S01]  /*bdf0*/  STG.E desc[UR36][R16.64], R3 ;  /* 0x0000000310007986 */ /* 0x000fe2000c101924 */
[----:B------:R-:W-:Y:S05]  /*be00*/  EXIT ;  /* 0x000000000000794d */ /* 0x000fea0003800000 */
.L_x_861:
[----:B------:R-:W-:Y:S01]  /*be10*/  STG.E.U16 desc[UR36][R16.64], R2 ;  /* 0x0000000210007986 */ /* 0x000fe2000c101524 */
[----:B------:R-:W-:Y:S05]  /*be20*/  EXIT ;  /* 0x000000000000794d */ /* 0x000fea0003800000 */
.L_x_860:
        /* <DEDUP_REMOVED lines=8> */
[----:B------:R-:W-:Y:S01]  /*beb0*/  STG.E.64 desc[UR36][R16.64], R2 ;  /* 0x0000000210007986 */ /* 0x000fe2000c101b24 */
[----:B------:R-:W-:Y:S05]  /*bec0*/  EXIT ;  /* 0x000000000000794d */ /* 0x000fea0003800000 */
.L_x_863:
[----:B------:R-:W-:-:S05]  /*bed0*/  HADD2.F32 R0, -RZ, R2.H0_H0 ;  /* 0x20000002ff007230 */ /* 0x000fca0000004100 */
[----:B------:R-:W-:-:S04]  /*bee0*/  F2FP.F16.F32.PACK_AB R0, RZ, R0 ;  /* 0x00000000ff00723e */ /* 0x000fc800000000ff */
[----:B------:R-:W-:-:S05]  /*bef0*/  PRMT R0, R0, 0x5410, RZ ;  /* 0x0000541000007816 */ /* 0x000fca00000000ff */
[----:B------:R-:W-:Y:S01]  /*bf00*/  STG.E desc[UR36][R16.64], R0 ;  /* 0x0000000010007986 */ /* 0x000fe2000c101924 */
[----:B------:R-:W-:Y:S05]  /*bf10*/  EXIT ;  /* 0x000000000000794d */ /* 0x000fea0003800000 */
.L_x_862:
[----:B------:R-:W-:-:S05]  /*bf20*/  HADD2.F32 R2, -RZ, R2.H0_H0 ;  /* 0x20000002ff027230 */ /* 0x000fca0000004100 */
[----:B------:R-:W-:-:S06]  /*bf30*/  FMUL.FTZ R2, R2, 1 ;  /* 0x3f80000002027820 */ /* 0x000fcc0000410000 */
[----:B------:R-:W0:Y:S02]  /*bf40*/  F2F.F64.F32 R2, R2 ;  /* 0x0000000200027310 */ /* 0x000e240000201800 */
[----:B0-----:R-:W-:Y:S01]  /*bf50*/  STG.E.64 desc[UR36][R16.64], R2 ;  /* 0x0000000210007986 */ /* 0x001fe2000c101b24 */
[----:B------:R-:W-:Y:S05]  /*bf60*/  EXIT ;  /* 0x000000000000794d */ /* 0x000fea0003800000 */
.L_x_853:
        /* <DEDUP_REMOVED lines=12> */
[----:B0-----:R-:W-:Y:S01]  /*c030*/  STG.E.U16 desc[UR36][R16.64], R3 ;  /* 0x0000000310007986 */ /* 0x001fe2000c101524 */
[----:B------:R-:W-:Y:S05]  /*c040*/  EXIT ;  /* 0x000000000000794d */ /* 0x000fea0003800000 */
.L_x_867:
        /* <DEDUP_REMOVED lines=17> */
.L_x_870:
[----:B------:R-:W-:-:S04]  /*c160*/  SHF.R.U32.HI R3, RZ, 0x18, R3 ;  /* 0x00000018ff037819 */ /* 0x000fc80000011603 */
[----:B------:R-:W-:-:S04]  /*c170*/  LOP3.LUT R0, R0, 0x80, R3, 0xf8, !PT ;  /* 0x0000008000007812 */ /* 0x000fc800078ef803 */
[----:B------:R-:W-:-:S07]  /*c180*/  PRMT R8, R0, 0x7610, R8 ;  /* 0x0000761000087816 */ /* 0x000fce0000000008 */
.L_x_869:
[----:B------:R-:W-:Y:S05]  /*c190*/  BSYNC.RECONVERGENT B0 ;  /* 0x0000000000007941 */ /* 0x000fea0003800200 */
.L_x_868:
[----:B------:R-:W-:Y:S01]  /*c1a0*/  STG.E.U8 desc[UR36][R16.64], R8 ;  /* 0x0000000810007986 */ /* 0x000fe2000c101124 */
[----:B------:R-:W-:Y:S05]  /*c1b0*/  EXIT ;  /* 0x000000000000794d */ /* 0x000fea0003800000 */
.L_x_866:
        /* <DEDUP_REMOVED lines=17> */
.L_x_873:
[----:B------:R-:W-:-:S04]  /*c2d0*/  SHF.R.U32.HI R3, RZ, 0x18, R3 ;  /* 0x00000018ff037819 */ /* 0x000fc80000011603 */
[----:B------:R-:W-:-:S04]  /*c2e0*/  LOP3.LUT R0, R0, 0x80, R3, 0xf8, !PT ;  /* 0x0000008000007812 */ /* 0x000fc800078ef803 */
[----:B------:R-:W-:-:S07]  /*c2f0*/  PRMT R8, R0, 0x7610, R8 ;  /* 0x0000761000087816 */ /* 0x000fce0000000008 */
.L_x_872:
[----:B------:R-:W-:Y:S05]  /*c300*/  BSYNC.RECONVERGENT B0 ;  /* 0x0000000000007941 */ /* 0x000fea0003800200 */
.L_x_871:
[----:B------:R-:W-:Y:S01]  /*c310*/  STG.E.U8 desc[UR36][R16.64], R8 ;  /* 0x0000000810007986 */ /* 0x000fe2000c101124 */
[----:B------:R-:W-:Y:S05]  /*c320*/  EXIT ;  /* 0x000000000000794d */ /* 0x000fea0003800000 */
.L_x_865:
        /* <DEDUP_REMOVED lines=12> */
[----:B------:R-:W-:Y:S01]  /*c3f0*/  HFMA2 R3, -RZ, RZ, 0, 1.5199184417724609375e-05 ;  /* 0x000000ffff037431 */ /* 0x000fe200000001ff */
[----:B------:R-:W-:-:S04]  /*c400*/  @P1 LOP3.LUT R0, R0, 0x1, RZ, 0xc0, !PT ;  /* 0x0000000100001812 */ /* 0x000fc800078ec0ff */
[----:B------:R-:W-:Y:S01]  /*c410*/  @P1 ISETP.EQ.U32.AND P2, PT, R0, 0x1, P0 ;  /* 0x000000010000180c */ /* 0x000fe20000742070 */
[----:B------:R-:W-:Y:S01]  /*c420*/  @P1 VIADD R0, R4, 0x1 ;  /* 0x0000000104001836 */ /* 0x000fe20000000000 */
[----:B------:R-:W-:Y:S02]  /*c430*/  PLOP3.LUT P0, PT, PT, PT, PT, 0x80, 0x8 ;  /* 0x000000000008781c */ /* 0x000fe40003f0f070 */
[----:B------:R-:W-:-:S13]  /*c440*/  @P1 PLOP3.LUT P0, PT, P2, PT, PT, 0x80, 0x8 ;  /* 0x000000000008181c */ /* 0x000fda000170f070 */
[----:B------:R-:W-:-:S05]  /*c450*/  @!P0 IADD3 R0, PT, PT, R4, RZ, RZ ;  /* 0x000000ff04008210 */ /* 0x000fca0007ffe0ff */
[----:B------:R-:W-:-:S05]  /*c460*/  @P1 IMAD.MOV.U32 R3, RZ, RZ, R0 ;  /* 0x000000ffff031224 */ /* 0x000fca00078e0000 */
[----:B------:R-:W-:Y:S01]  /*c470*/  STG.E.U8 desc[UR36][R16.64], R3 ;  /* 0x0000000310007986 */ /* 0x000fe2000c101124 */
[----:B------:R-:W-:Y:S05]  /*c480*/  EXIT ;  /* 0x000000000000794d */ /* 0x000fea0003800000 */
.L_x_875:
[----:B------:R-:W-:-:S06]  /*c490*/  HADD2.F32 R2, -RZ, R2.H0_H0 ;  /* 0x20000002ff027230 */ /* 0x000fcc0000004100 */
[----:B------:R-:W0:Y:S02]  /*c4a0*/  F2I.U64.TRUNC R2, R2 ;  /* 0x0000000200027311 */ /* 0x000e24000020d800 */
[----:B0-----:R-:W-:Y:S01]  /*c4b0*/  STG.E.64 desc[UR36][R16.64], R2 ;  /* 0x0000000210007986 */ /* 0x001fe2000c101b24 */
[----:B------:R-:W-:Y:S05]  /*c4c0*/  EXIT ;  /* 0x000000000000794d */ /* 0x000fea0003800000 */
.L_x_874:
[----:B------:R-:W-:-:S04]  /*c4d0*/  HADD2.F32 R2, -RZ, R2.H0_H0 ;  /* 0x20000002ff027230 */ /* 0x000fc80000004100 */
[----:B------:R-:W0:Y:S02]  /*c4e0*/  F2I.FTZ.U32.TRUNC.NTZ R3, R2 ;  /* 0x0000000200037305 */ /* 0x000e24000021f000 */
[----:B0-----:R-:W-:Y:S01]  /*c4f0*/  STG.E desc[UR36][R16.64], R3 ;  /* 0x0000000310007986 */ /* 0x001fe2000c101924 */
[----:B------:R-:W-:Y:S05]  /*c500*/  EXIT ;  /* 0x000000000000794d */ /* 0x000fea0003800000 */
.L_x_864:
        /* <DEDUP_REMOVED lines=9> */
[----:B------:R-:W-:Y:S01]  /*c5a0*/  STG.E.U8 desc[UR36][R16.64], R3 ;  /* 0x0000000310007986 */ /* 0x000fe2000c101124 */
[----:B------:R-:W-:Y:S05]  /*c5b0*/  EXIT ;  /* 0x000000000000794d */ /* 0x000fea0003800000 */
.L_x_877:
[----:B------:R-:W-:Y:S01]  /*c5c0*/  HADD2.F32 R2, -RZ, R2.H0_H0 ;  /* 0x20000002ff027230 */ /* 0x000fe20000004100 */
[----:B------:R-:W-:-:S04]  /*c5d0*/  CS2R R6, SRZ ;  /* 0x0000000000067805 */ /* 0x000fc8000001ff00 */
[----:B------:R-:W-:-:S04]  /*c5e0*/  FMUL.FTZ R2, R2, 1 ;  /* 0x3f80000002027820 */ /* 0x000fc80000410000 */
[----:B------:R-:W0:Y:S02]  /*c5f0*/  F2F.F64.F32 R4, R2 ;  /* 0x0000000200047310 */ /* 0x000e240000201800 */
[----:B0-----:R-:W-:Y:S01]  /*c600*/  STG.E.128 desc[UR36][R16.64], R4 ;  /* 0x0000000410007986 */ /* 0x001fe2000c101d24 */
[----:B------:R-:W-:Y:S05]  /*c610*/  EXIT ;  /* 0x000000000000794d */ /* 0x000fea0003800000 */
.L_x_876:
[----:B------:R-:W-:-:S09]  /*c620*/  UISETP.NE.AND UP0, UPT, UR4, 0xf, UPT ;  /* 0x0000000f0400788c */ /* 0x000fd2000bf05270 */
[----:B------:R-:W-:Y:S05]  /*c630*/  BRA.U !UP0, `(.L_x_878) ;  /* 0x0000000108e87547 */ /* 0x000fea000b800000 */
[----:B------:R-:W-:-:S09]  /*c640*/  UISETP.NE.AND UP0, UPT, UR4, 0x17, UPT ;  /* 0x000000170400788c */ /* 0x000fd2000bf05270 */
[----:B------:R-:W-:Y:S05]  /*c650*/  BRA.U !UP0, `(.L_x_879) ;  /* 0x0000000108907547 */ /* 0x000fea000b800000 */
[----:B------:R-:W-:-:S09]  /*c660*/  UISETP.NE.AND UP0, UPT, UR4, 0x18, UPT ;  /* 0x000000180400788c */ /* 0x000fd2000bf05270 */
[----:B------:R-:W-:Y:S05]  /*c670*/  BRA.U !UP0, `(.L_x_880) ;  /* 0x0000000108447547 */ /* 0x000fea000b800000 */
.L_x_857:
[----:B------:R-:W-:Y:S01]  /*c680*/  MOV R0, 0x0 ;  /* 0x0000000000007802 */ /* 0x000fe20000000f00 */
[----:B------:R-:W0:Y:S01]  /*c690*/  LDCU.64 UR4, c[0x4][0x158] ;  /* 0x01002b00ff0477ac */ /* 0x000e220008000a00 */
[----:B------:R-:W-:Y:S02]  /*c6a0*/  HFMA2 R8, -RZ, RZ, 0, 6.020069122314453125e-06 ;  /* 0x00000065ff087431 */ /* 0x000fe400000001ff */
        /* <DEDUP_REMOVED lines=13> */
.L_x_881:
[----:B------:R-:W-:Y:S05]  /*c780*/  EXIT ;  /* 0x000000000000794d */ /* 0x000fea0003800000 */
.L_x_880:
        /* <DEDUP_REMOVED lines=13> */
.L_x_883:
[----:B------:R-:W-:Y:S05]  /*c860*/  BSYNC.RECONVERGENT B0 ;  /* 0x0000000000007941 */ /* 0x000fea0003800200 */
.L_x_882:
[----:B------:R-:W-:-:S05]  /*c870*/  LOP3.LUT R3, R0, 0x80, R3, 0xf8, !PT ;  /* 0x0000008000037812 */ /* 0x000fca00078ef803 */
[----:B------:R-:W-:Y:S01]  /*c880*/  STG.E.U8 desc[UR36][R16.64], R3 ;  /* 0x0000000310007986 */ /* 0x000fe2000c101124 */
[----:B------:R-:W-:Y:S05]  /*c890*/  EXIT ;  /* 0x000000000000794d */ /* 0x000fea0003800000 */
.L_x_879:
        /* <DEDUP_REMOVED lines=12> */
.L_x_885:
[----:B------:R-:W-:Y:S01]  /*c960*/  HFMA2 R0, -RZ, RZ, 0, 7.569789886474609375e-06 ;  /* 0x0000007fff007431 */ /* 0x000fe200000001ff */
[----:B------:R-:W-:-:S04]  /*c970*/  ISETP.GT.U32.AND P0, PT, R2, 0x7f800000, PT ;  /* 0x7f8000000200780c */ /* 0x000fc80003f04070 */
[----:B------:R-:W-:-:S09]  /*c980*/  SEL R0, R0, 0x7c, P0 ;  /* 0x0000007c00007807 */ /* 0x000fd20000000000 */
.L_x_886:
[----:B------:R-:W-:Y:S05]  /*c990*/  BSYNC.RECONVERGENT B0 ;  /* 0x0000000000007941 */ /* 0x000fea0003800200 */
.L_x_884:
[----:B------:R-:W-:-:S04]  /*c9a0*/  SHF.R.U32.HI R3, RZ, 0x18, R3 ;  /* 0x00000018ff037819 */ /* 0x000fc80000011603 */
[----:B------:R-:W-:-:S05]  /*c9b0*/  LOP3.LUT R3, R0, 0x80, R3, 0xf8, !PT ;  /* 0x0000008000037812 */ /* 0x000fca00078ef803 */
[----:B------:R-:W-:Y:S01]  /*c9c0*/  STG.E.U8 desc[UR36][R16.64], R3 ;  /* 0x0000000310007986 */ /* 0x000fe2000c101124 */
[----:B------:R-:W-:Y:S05]  /*c9d0*/  EXIT ;  /* 0x000000000000794d */ /* 0x000fea0003800000 */
.L_x_878:
[----:B------:R-:W-:-:S05]  /*c9e0*/  HADD2.F32 R0, -RZ, R2.H0_H0 ;  /* 0x20000002ff007230 */ /* 0x000fca0000004100 */
[----:B------:R-:W-:-:S05]  /*c9f0*/  F2FP.BF16.F32.PACK_AB R0, RZ, R0 ;  /* 0x00000000ff00723e */ /* 0x000fca00000010ff */
[----:B------:R-:W-:Y:S01]  /*ca00*/  STG.E.U16 desc[UR36][R16.64], R0 ;  /* 0x0000000010007986 */ /* 0x000fe2000c101524 */
[----:B------:R-:W-:Y:S05]  /*ca10*/  EXIT ;  /* 0x000000000000794d */ /* 0x000fea0003800000 */
.L_x_887:
        /* <DEDUP_REMOVED lines=14> */
.L_x_6227:


//--------------------- .text._ZN2at6native27unrolled_elementwise_kernelIZZZNS0_16tanh_kernel_cudaERNS_18TensorIteratorBaseEENKUlvE0_clEvENKUlvE1_clEvEUlN3c104HalfEE_St5arrayIPcLm2EELi4E23TrivialOffsetCalculatorILi1EjESD_NS0_6memory12LoadWithCastILi1EEENSE_13StoreWithCastILi1EEEEEviT_T0_T2_T3_T4_T5_ --------------------------
	.section	.text._ZN2at6native27unrolled_elementwise_kernelIZZZNS0_16tanh_kernel_cudaERNS_18TensorIteratorBaseEENKUlvE0_clEvENKUlvE1_clEvEUlN3c104HalfEE_St5arrayIPcLm2EELi4E23TrivialOffsetCalculatorILi1EjESD_NS0_6memory12LoadWithCastILi1EEENSE_13StoreWithCastILi1EEEEEviT_T0_T2_T3_T4_T5_,"ax",@progbits
	.align	128
        .global         _ZN2at6native27unrolled_elementwise_kernelIZZZNS0_16tanh_kernel_cudaERNS_18TensorIteratorBaseEENKUlvE0_clEvENKUlvE1_clEvEUlN3c104HalfEE_St5arrayIPcLm2EELi4E23TrivialOffsetCalculatorILi1EjESD_NS0_6memory12LoadWithCastILi1EEENSE_13StoreWithCastILi1EEEEEviT_T0_T2_T3_T4_T5_
        .type           _ZN2at6native27unrolled_elementwise_kernelIZZZNS0_16tanh_kernel_cudaERNS_18TensorIteratorBaseEENKUlvE0_clEvENKUlvE1_clEvEUlN3c104HalfEE_St5arrayIPcLm2EELi4E23TrivialOffsetCalculatorILi1EjESD_NS0_6memory12LoadWithCastILi1EEENSE_13StoreWithCastILi1EEEEEviT_T0_T2_T3_T4_T5_,@function
        .size           _ZN2at6native27unrolled_elementwise_kernelIZZZNS0_16tanh_kernel_cudaERNS_18TensorIteratorBaseEENKUlvE0_clEvENKUlvE1_clEvEUlN3c104HalfEE_St5arrayIPcLm2EELi4E23TrivialOffsetCalculatorILi1EjESD_NS0_6memory12LoadWithCastILi1EEENSE_13StoreWithCastILi1EEEEEviT_T0_T2_T3_T4_T5_,(.L_x_6228 - _ZN2at6native27unrolled_elementwise_kernelIZZZNS0_16tanh_kernel_cudaERNS_18TensorIteratorBaseEENKUlvE0_clEvENKUlvE1_clEvEUlN3c104HalfEE_St5arrayIPcLm2EELi4E23TrivialOffsetCalculatorILi1EjESD_NS0_6memory12LoadWithCastILi1EEENSE_13StoreWithCastILi1EEEEEviT_T0_T2_T3_T4_T5_)
        .other          _ZN2at6native27unrolled_elementwise_kernelIZZZNS0_16tanh_kernel_cudaERNS_18TensorIteratorBaseEENKUlvE0_clEvENKUlvE1_clEvEUlN3c104HalfEE_St5arrayIPcLm2EELi4E23TrivialOffsetCalculatorILi1EjESD_NS0_6memory12LoadWithCastILi1EEENSE_13StoreWithCastILi1EEEEEviT_T0_T2_T3_T4_T5_,@"STO_CUDA_ENTRY STV_DEFAULT"
_ZN2at6native27unrolled_elementwise_kernelIZZZNS0_16tanh_kernel_cudaERNS_18TensorIteratorBaseEENKUlvE0_clEvENKUlvE1_clEvEUlN3c104HalfEE_St5arrayIPcLm2EELi4E23TrivialOffsetCalculatorILi1EjESD_NS0_6memory12LoadWithCastILi1EEENSE_13StoreWithCastILi1EEEEEviT_T0_T2_T3_T4_T5_:
.text._ZN2at6native27unrolled_elementwise_kernelIZZZNS0_16tanh_kernel_cudaERNS_18TensorIteratorBaseEENKUlvE0_clEvENKUlvE1_clEvEUlN3c104HalfEE_St5arrayIPcLm2EELi4E23TrivialOffsetCalculatorILi1EjESD_NS0_6memory12LoadWithCastILi1EEENSE_13StoreWithCastILi1EEEEEviT_T0_T2_T3_T4_T5_:
        /* <DEDUP_REMOVED lines=31> */
[----:B0-----:R-:W-:-:S04]  /*01f0*/  F2FP.F16.F32.PACK_AB R0, RZ, R0 ;  /* 0x00000000ff00723e */ /* 0x001fc800000000ff */
[----:B------:R-:W-:Y:S01]  /*0200*/  PRMT R16, R0, 0x7610, R16 ;  /* 0x0000761000107816 */ /* 0x000fe20000000010 */
[----:B------:R-:W-:Y:S06]  /*0210*/  BRA `(.L_x_895) ;  /* 0x0000000c00e87947 */ /* 0x000fec0003800000 */
.L_x_893:
[----:B------:R-:W2:Y:S02]  /*0220*/  LDG.E.U8 R2, desc[UR36][R2.64] ;  /* 0x0000002402027981 */ /* 0x000ea4000c1e1100 */
[----:B--2---:R-:W-:-:S04]  /*0230*/  I2FP.F32.U32 R0, R2 ;  /* 0x0000000200007245 */ /* 0x004fc80000201000 */
[----:B------:R-:W-:-:S04]  /*0240*/  F2FP.F16.F32.PACK_AB R0, RZ, R0 ;  /* 0x00000000ff00723e */ /* 0x000fc800000000ff */
[----:B------:R-:W-:Y:S01]  /*0250*/  PRMT R16, R0, 0x7610, R16 ;  /* 0x0000761000107816 */ /* 0x000fe20000000010 */
[----:B------:R-:W-:Y:S06]  /*0260*/  BRA `(.L_x_895) ;  /* 0x0000000c00d47947 */ /* 0x000fec0003800000 */
.L_x_892:
        /* <DEDUP_REMOVED lines=8> */
[----:B0-----:R-:W-:-:S04]  /*02f0*/  F2FP.F16.F32.PACK_AB R0, RZ, R0 ;  /* 0x00000000ff00723e */ /* 0x001fc800000000ff */
[----:B------:R-:W-:Y:S01]  /*0300*/  PRMT R16, R0, 0x7610, R16 ;  /* 0x0000761000107816 */ /* 0x000fe20000000010 */
[----:B------:R-:W-:Y:S06]  /*0310*/  BRA `(.L_x_895) ;  /* 0x0000000c00a87947 */ /* 0x000fec0003800000 */
.L_x_897:
[----:B------:R-:W2:Y:S02]  /*0320*/  LDG.E R2, desc[UR36][R2.64] ;  /* 0x0000002402027981 */ /* 0x000ea4000c1e1900 */
[----:B--2---:R-:W-:-:S04]  /*0330*/  I2FP.F32.S32 R0, R2 ;  /* 0x0000000200007245 */ /* 0x004fc80000201400 */
[----:B------:R-:W-:-:S04]  /*0340*/  F2FP.F16.F32.PACK_AB R0, RZ, R0 ;  /* 0x00000000ff00723e */ /* 0x000fc800000000ff */
[----:B------:R-:W-:Y:S01]  /*0350*/  PRMT R16, R0, 0x7610, R16 ;  /* 0x0000761000107816 */ /* 0x000fe20000000010 */
[----:B------:R-:W-:Y:S06]  /*0360*/  BRA `(.L_x_895) ;  /* 0x0000000c00947947 */ /* 0x000fec0003800000 */
.L_x_896:
[----:B------:R-:W2:Y:S02]  /*0370*/  LDG.E.U16 R2, desc[UR36][R2.64] ;  /* 0x0000002402027981 */ /* 0x000ea4000c1e1500 */
[----:B--2---:R-:W0:Y:S02]  /*0380*/  I2F.S16 R0, R2 ;  /* 0x0000000200007306 */ /* 0x004e240000101400 */
[----:B0-----:R-:W-:-:S04]  /*0390*/  F2FP.F16.F32.PACK_AB R0, RZ, R0 ;  /* 0x00000000ff00723e */ /* 0x001fc800000000ff */
[----:B------:R-:W-:Y:S01]  /*03a0*/  PRMT R16, R0, 0x7610, R16 ;  /* 0x0000761000107816 */ /* 0x000fe20000000010 */
[----:B------:R-:W-:Y:S06]  /*03b0*/  BRA `(.L_x_895) ;  /* 0x0000000c00807947 */ /* 0x000fec0003800000 */
.L_x_891:
        /* <DEDUP_REMOVED lines=9> */
.L_x_899:
[----:B------:R1:W5:Y:S01]  /*0450*/  LDG.E.U16 R16, desc[UR36][R2.64] ;  /* 0x0000002402107981 */ /* 0x000362000c1e1500 */
[----:B------:R-:W-:Y:S05]  /*0460*/  BRA `(.L_x_895) ;  /* 0x0000000c00547947 */ /* 0x000fea0003800000 */
.L_x_898:
        /* <DEDUP_REMOVED lines=9> */
.L_x_901:
[----:B------:R0:W5:Y:S01]  /*0500*/  LDG.E.U16 R16, desc[UR36][R2.64] ;  /* 0x0000002402107981 */ /* 0x000162000c1e1500 */
[----:B------:R-:W-:Y:S05]  /*0510*/  BRA `(.L_x_895) ;  /* 0x0000000c00287947 */ /* 0x000fea0003800000 */
.L_x_900:
        /* <DEDUP_REMOVED lines=10> */
[----:B------:R-:W-:-:S04]  /*05c0*/  F2FP.F16.F32.PACK_AB R0, RZ, R0 ;  /* 0x00000000ff00723e */ /* 0x000fc800000000ff */
[----:B------:R-:W-:Y:S01]  /*05d0*/  PRMT R16, R0, 0x7610, R16 ;  /* 0x0000761000107816 */ /* 0x000fe20000000010 */
[----:B------:R-:W-:Y:S06]  /*05e0*/  BRA `(.L_x_895) ;  /* 0x0000000800f47947 */ /* 0x000fec0003800000 */
.L_x_890:
        /* <DEDUP_REMOVED lines=11> */
[----:B------:R-:W-:-:S04]  /*06a0*/  F2FP.F16.F32.PACK_AB R0, RZ, R0 ;  /* 0x00000000ff00723e */ /* 0x000fc800000000ff */
[----:B------:R-:W-:Y:S01]  /*06b0*/  PRMT R16, R0, 0x7610, R16 ;  /* 0x0000761000107816 */ /* 0x000fe20000000010 */
[----:B------:R-:W-:Y:S06]  /*06c0*/  BRA `(.L_x_895) ;  /* 0x0000000800bc7947 */ /* 0x000fec0003800000 */
.L_x_904:
        /* <DEDUP_REMOVED lines=13> */
.L_x_903:
        /* <DEDUP_REMOVED lines=27> */
.L_x_906:
        /* <DEDUP_REMOVED lines=11> */
[----:B------:R-:W-:-:S04]  /*0a00*/  F2FP.F16.F32.PACK_AB R0, RZ, R0 ;  /* 0x00000000ff00723e */ /* 0x000fc800000000ff */
[----:B------:R-:W-:Y:S01]  /*0a10*/  PRMT R16, R0, 0x7610, R16 ;  /* 0x0000761000107816 */ /* 0x000fe20000000010 */
[----:B------:R-:W-:Y:S06]  /*0a20*/  BRA `(.L_x_895) ;  /* 0x0000000400e47947 */ /* 0x000fec0003800000 */
.L_x_905:
[----:B------:R-:W2:Y:S02]  /*0a30*/  LDG.E.U16 R0, desc[UR36][R2.64] ;  /* 0x0000002402007981 */ /* 0x000ea4000c1e1500 */
[----:B--2---:R-:W-:-:S05]  /*0a40*/  IMAD.U32 R0, R0, 0x10000, RZ ;  /* 0x0001000000007824 */ /* 0x004fca00078e00ff */
[----:B------:R-:W-:-:S04]  /*0a50*/  F2FP.F16.F32.PACK_AB R0, RZ, R0 ;  /* 0x00000000ff00723e */ /* 0x000fc800000000ff */
[----:B------:R-:W-:Y:S01]  /*0a60*/  PRMT R16, R0, 0x7610, R16 ;  /* 0x0000761000107816 */ /* 0x000fe20000000010 */
[----:B------:R-:W-:Y:S06]  /*0a70*/  BRA `(.L_x_895) ;  /* 0x0000000400d07947 */ /* 0x000fec0003800000 */
.L_x_902:
        /* <DEDUP_REMOVED lines=10> */
[----:B------:R-:W-:-:S04]  /*0b20*/  F2FP.F16.F32.PACK_AB R0, RZ, R0 ;  /* 0x00000000ff00723e */ /* 0x000fc800000000ff */
[----:B------:R-:W-:Y:S01]  /*0b30*/  PRMT R16, R0, 0x7610, R16 ;  /* 0x0000761000107816 */ /* 0x000fe20000000010 */
[----:B------:R-:W-:Y:S06]  /*0b40*/  BRA `(.L_x_895) ;  /* 0x00000004009c7947 */ /* 0x000fec0003800000 */
.L_x_909:
        /* <DEDUP_REMOVED lines=21> */
.L_x_913:
[----:B------:R-:W-:Y:S05]  /*0ca0*/  BSYNC.RECONVERGENT B1 ;  /* 0x0000000000017941 */ /* 0x000fea0003800200 */
.L_x_912:
[----:B------:R-:W-:Y:S01]  /*0cb0*/  IMAD.SHL.U32 R0, R0, 0x100000, RZ ;  /* 0x0010000000007824 */ /* 0x000fe200078e00ff */
[----:B------:R-:W-:-:S04]  /*0cc0*/  LEA R2, R2, 0x3b800000, 0x17 ;  /* 0x3b80000002027811 */ /* 0x000fc800078eb8ff */
[----:B------:R-:W-:-:S07]  /*0cd0*/  LOP3.LUT R0, R2, R0, R7, 0xfe, !PT ;  /* 0x0000000002007212 */ /* 0x000fce00078efe07 */
.L_x_911:
[----:B------:R-:W-:Y:S05]  /*0ce0*/  BSYNC.RECONVERGENT B0 ;  /* 0x0000000000007941 */ /* 0x000fea0003800200 */
.L_x_910:
[----:B------:R-:W-:-:S04]  /*0cf0*/  F2FP.F16.F32.PACK_AB R0, RZ, R0 ;  /* 0x00000000ff00723e */ /* 0x000fc800000000ff */
[----:B------:R-:W-:Y:S01]  /*0d00*/  PRMT R16, R0, 0x7610, R16 ;  /* 0x0000761000107816 */ /* 0x000fe20000000010 */
[----:B------:R-:W-:Y:S06]  /*0d10*/  BRA `(.L_x_895) ;  /* 0x0000000400287947 */ /* 0x000fec0003800000 */
.L_x_908:
        /* <DEDUP_REMOVED lines=21> */
.L_x_917:
[----:B------:R-:W-:Y:S05]  /*0e70*/  BSYNC.RECONVERGENT B1 ;  /* 0x0000000000017941 */ /* 0x000fea0003800200 */
.L_x_916:
[----:B------:R-:W-:Y:S01]  /*0e80*/  IMAD.SHL.U32 R0, R0, 0x200000, RZ ;  /* 0x0020000000007824 */ /* 0x000fe200078e00ff */
[----:B------:R-:W-:-:S04]  /*0e90*/  LEA R2, R2, 0x37800000, 0x17 ;  /* 0x3780000002027811 */ /* 0x000fc800078eb8ff */
[----:B------:R-:W-:-:S07]  /*0ea0*/  LOP3.LUT R0, R2, R0, R7, 0xfe, !PT ;  /* 0x0000000002007212 */ /* 0x000fce00078efe07 */
.L_x_915:
[----:B------:R-:W-:Y:S05]  /*0eb0*/  BSYNC.RECONVERGENT B0 ;  /* 0x0000000000007941 */ /* 0x000fea0003800200 */
.L_x_914:
[----:B------:R-:W-:-:S04]  /*0ec0*/  F2FP.F16.F32.PACK_AB R0, RZ, R0 ;  /* 0x00000000ff00723e */ /* 0x000fc800000000ff */
[----:B------:R-:W-:Y:S01]  /*0ed0*/  PRMT R16, R0, 0x7610, R16 ;  /* 0x0000761000107816 */ /* 0x000fe20000000010 */
[----:B------:R-:W-:Y:S06]  /*0ee0*/  BRA `(.L_x_895) ;  /* 0x0000000000b47947 */ /* 0x000fec0003800000 */
.L_x_907:
[----:B------:R-:W-:-:S09]  /*0ef0*/  UISETP.NE.AND UP0, UPT, UR4, 0x1c, UPT ;  /* 0x0000001c0400788c */ /* 0x000fd2000bf05270 */
[----:B------:R-:W-:Y:S05]  /*0f00*/  BRA.U !UP0, `(.L_x_918) ;  /* 0x00000001089c7547 */ /* 0x000fea000b800000 */
[----:B------:R-:W-:-:S09]  /*0f10*/  UISETP.NE.AND UP0, UPT, UR4, 0x1d, UPT ;  /* 0x0000001d0400788c */ /* 0x000fd2000bf05270 */
[----:B------:R-:W-:Y:S05]  /*0f20*/  BRA.U !UP0, `(.L_x_919) ;  /* 0x0000000108807547 */ /* 0x000fea000b800000 */
[----:B------:R-:W-:-:S09]  /*0f30*/  UISETP.NE.AND UP0, UPT, UR4, 0x2c, UPT ;  /* 0x0000002c0400788c */ /* 0x000fd2000bf05270 */
[----:B------:R-:W-:Y:S05]  /*0f40*/  BRA.U !UP0, `(.L_x_920) ;  /* 0x0000000108487547 */ /* 0x000fea000b800000 */
.L_x_894:
        /* <DEDUP_REMOVED lines=16> */
.L_x_921:
[----:B------:R-:W-:Y:S01]  /*1050*/  PRMT R16, RZ, 0x7610, R16 ;  /* 0x00007610ff107816 */ /* 0x000fe20000000010 */
[----:B------:R-:W-:Y:S06]  /*1060*/  BRA `(.L_x_895) ;  /* 0x0000000000547947 */ /* 0x000fec0003800000 */
.L_x_920:
        /* <DEDUP_REMOVED lines=8> */
.L_x_923:
[----:B------:R-:W-:Y:S05]  /*10f0*/  BSYNC.RECONVERGENT B0 ;  /* 0x0000000000007941 */ /* 0x000fea0003800200 */
.L_x_922:
[----:B------:R-:W-:-:S04]  /*1100*/  F2FP.F16.F32.PACK_AB R0, RZ, R0 ;  /* 0x00000000ff00723e */ /* 0x000fc800000000ff */
[----:B------:R-:W-:Y:S01]  /*1110*/  PRMT R16, R0, 0x7610, R16 ;  /* 0x0000761000107816 */ /* 0x000fe20000000010 */
[----:B------:R-:W-:Y:S06]  /*1120*/  BRA `(.L_x_895) ;  /* 0x0000000000247947 */ /* 0x000fec0003800000 */
.L_x_919:
[----:B------:R-:W2:Y:S02]  /*1130*/  LDG.E.64 R2, desc[UR36][R2.64] ;  /* 0x0000002402027981 */ /* 0x000ea4000c1e1b00 */
[----:B--2---:R-:W0:Y:S02]  /*1140*/  I2F.U64 R0, R2 ;  /* 0x0000000200007312 */ /* 0x004e240000301000 */
[----:B0-----:R-:W-:-:S04]  /*1150*/  F2FP.F16.F32.PACK_AB R0, RZ, R0 ;  /* 0x00000000ff00723e */ /* 0x001fc800000000ff */
[----:B------:R-:W-:Y:S01]  /*1160*/  PRMT R16, R0, 0x7610, R16 ;  /* 0x0000761000107816 */ /* 0x000fe20000000010 */
[----:B------:R-:W-:Y:S06]  /*1170*/  BRA `(.L_x_895) ;  /* 0x0000000000107947 */ /* 0x000fec0003800000 */
.L_x_918:
[----:B------:R-:W2:Y:S02]  /*1180*/  LDG.E R2, desc[UR36][R2.64] ;  /* 0x0000002402027981 */ /* 0x000ea4000c1e1900 */
[----:B--2---:R-:W-:-:S04]  /*1190*/  I2FP.F32.U32 R0, R2 ;  /* 0x0000000200007245 */ /* 0x004fc80000201000 */
[----:B------:R-:W-:-:S04]  /*11a0*/  F2FP.F16.F32.PACK_AB R0, RZ, R0 ;  /* 0x00000000ff00723e */ /* 0x000fc800000000ff */
[----:B------:R-:W-:-:S07]  /*11b0*/  PRMT R16, R0, 0x7610, R16 ;  /* 0x0000761000107816 */ /* 0x000fce0000000010 */
.L_x_895:
[----:B------:R-:W-:-:S07]  /*11c0*/  VIADD R22, R19, 0x80 ;  /* 0x0000008013167836 */ /* 0x000fce0000000000 */
.L_x_889:
[----:B------:R-:W-:Y:S05]  /*11d0*/  BSYNC.RECONVERGENT B6 ;  /* 0x0000000000067941 */ /* 0x000fea0003800200 */
.L_x_888:
[----:B------:R-:W-:Y:S01]  /*11e0*/  ISETP.GE.AND P0, PT, R22, R17, PT ;  /* 0x000000111600720c */ /* 0x000fe20003f06270 */
[----:B------:R-:W-:Y:S01]  /*11f0*/  BSSY.RECONVERGENT B6, `(.L_x_924) ;  /* 0x0000114000067945 */ /* 0x000fe20003800200 */
[----:B------:R-:W-:-:S11]  /*1200*/  PRMT R23, RZ, 0x7610, R23 ;  /* 0x00007610ff177816 */ /* 0x000fd60000000017 */
[----:B------:R-:W-:Y:S05]  /*1210*/  @P0 BRA `(.L_x_925) ;  /* 0x0000001000440947 */ /* 0x000fea0003800000 */
[----:B01----:R-:W0:Y:S01]  /*1220*/  LDC.64 R2, c[0x0][0x390] ;  /* 0x0000e400ff027b82 */ /* 0x003e220000000a00 */
        /* <DEDUP_REMOVED lines=21> */
.L_x_929:
[----:B------:R-:W2:Y:S02]  /*1380*/  LDG.E.U8 R2, desc[UR36][R2.64] ;  /* 0x0000002402027981 */ /* 0x000ea4000c1e1100 */
[----:B--2---:R-:W-:-:S04]  /*1390*/  I2FP.F32.U32 R0, R2 ;  /* 0x0000000200007245 */ /* 0x004fc80000201000 */
[----:B------:R-:W-:-:S04]  /*13a0*/  F2FP.F16.F32.PACK_AB R0, RZ, R0 ;  /* 0x00000000ff00723e */ /* 0x000fc800000000ff */
[----:B------:R-:W-:Y:S01]  /*13b0*/  PRMT R23, R0, 0x7610, R23 ;  /* 0x0000761000177816 */ /* 0x000fe20000000017 */
[----:B------:R-:W-:Y:S06]  /*13c0*/  BRA `(.L_x_931) ;  /* 0x0000000c00d47947 */ /* 0x000fec0003800000 */
.L_x_928:
        /* <DEDUP_REMOVED lines=11> */
.L_x_933:
[----:B------:R-:W2:Y:S02]  /*1480*/  LDG.E R2, desc[UR36][R2.64] ;  /* 0x0000002402027981 */ /* 0x000ea4000c1e1900 */
[----:B--2---:R-:W-:-:S04]  /*1490*/  I2FP.F32.S32 R0, R2 ;  /* 0x0000000200007245 */ /* 0x004fc80000201400 */
[----:B------:R-:W-:-:S04]  /*14a0*/  F2FP.F16.F32.PACK_AB R0, RZ, R0 ;  /* 0x00000000ff00723e */ /* 0x000fc800000000ff */
[----:B------:R-:W-:Y:S01]  /*14b0*/  PRMT R23, R0, 0x7610, R23 ;  /* 0x0000761000177816 */ /* 0x000fe20000000017 */
[----:B------:R-:W-:Y:S06]  /*14c0*/  BRA `(.L_x_931) ;  /* 0x0000000c00947947 */ /* 0x000fec0003800000 */
.L_x_932:
[----:B------:R-:W2:Y:S02]  /*14d0*/  LDG.E.U16 R2, desc[UR36][R2.64] ;  /* 0x0000002402027981 */ /* 0x000ea4000c1e1500 */
[----:B--2---:R-:W0:Y:S02]  /*14e0*/  I2F.S16 R0, R2 ;  /* 0x0000000200007306 */ /* 0x004e240000101400 */
[----:B0-----:R-:W-:-:S04]  /*14f0*/  F2FP.F16.F32.PACK_AB R0, RZ, R0 ;  /* 0x00000000ff00723e */ /* 0x001fc800000000ff */
[----:B------:R-:W-:Y:S01]  /*1500*/  PRMT R23, R0, 0x7610, R23 ;  /* 0x0000761000177816 */ /* 0x000fe20000000017 */
[----:B------:R-:W-:Y:S06]  /*1510*/  BRA `(.L_x_931) ;  /* 0x0000000c00807947 */ /* 0x000fec0003800000 */
.L_x_927:
        /* <DEDUP_REMOVED lines=9> */
.L_x_935:
[----:B------:R0:W5:Y:S01]  /*15b0*/  LDG.E.U16 R23, desc[UR36][R2.64] ;  /* 0x0000002402177981 */ /* 0x000162000c1e1500 */
[----:B------:R-:W-:Y:S05]  /*15c0*/  BRA `(.L_x_931) ;  /* 0x0000000c00547947 */ /* 0x000fea0003800000 */
.L_x_934:
        /* <DEDUP_REMOVED lines=9> */
.L_x_937:
[----:B------:R1:W5:Y:S01]  /*1660*/  LDG.E.U16 R23, desc[UR36][R2.64] ;  /* 0x0000002402177981 */ /* 0x000362000c1e1500 */
[----:B------:R-:W-:Y:S05]  /*1670*/  BRA `(.L_x_931) ;  /* 0x0000000c00287947 */ /* 0x000fea0003800000 */
.L_x_936:
        /* <DEDUP_REMOVED lines=13> */
.L_x_926:
        /* <DEDUP_REMOVED lines=14> */
.L_x_940:
        /* <DEDUP_REMOVED lines=13> */
.L_x_939:
        /* <DEDUP_REMOVED lines=27> */
.L_x_942:
        /* <DEDUP_REMOVED lines=11> */
[----:B------:R-:W-:-:S04]  /*1b60*/  F2FP.F16.F32.PACK_AB R0, RZ, R0 ;  /* 0x00000000ff00723e */ /* 0x000fc800000000ff */
[----:B------:R-:W-:Y:S01]  /*1b70*/  PRMT R23, R0, 0x7610, R23 ;  /* 0x0000761000177816 */ /* 0x000fe20000000017 */
[----:B------:R-:W-:Y:S06]  /*1b80*/  BRA `(.L_x_931) ;  /* 0x0000000400e47947 */ /* 0x000fec0003800000 */
.L_x_941:
[----:B------:R-:W2:Y:S02]  /*1b90*/  LDG.E.U16 R0, desc[UR36][R2.64] ;  /* 0x0000002402007981 */ /* 0x000ea4000c1e1500 */
[----:B--2---:R-:W-:-:S05]  /*1ba0*/  IMAD.U32 R0, R0, 0x10000, RZ ;  /* 0x0001000000007824 */ /* 0x004fca00078e00ff */
[----:B------:R-:W-:-:S04]  /*1bb0*/  F2FP.F16.F32.PACK_AB R0, RZ, R0 ;  /* 0x00000000ff00723e */ /* 0x000fc800000000ff */
[----:B------:R-:W-:Y:S01]  /*1bc0*/  PRMT R23, R0, 0x7610, R23 ;  /* 0x0000761000177816 */ /* 0x000fe20000000017 */
[----:B------:R-:W-:Y:S06]  /*1bd0*/  BRA `(.L_x_931) ;  /* 0x0000000400d07947 */ /* 0x000fec0003800000 */
.L_x_938:
        /* <DEDUP_REMOVED lines=13> */
.L_x_945:
        /* <DEDUP_REMOVED lines=21> */
.L_x_949:
[----:B------:R-:W-:Y:S05]  /*1e00*/  BSYNC.RECONVERGENT B1 ;  /* 0x0000000000017941 */ /* 0x000fea0003800200 */
.L_x_948:
[----:B------:R-:W-:Y:S01]  /*1e10*/  IMAD.SHL.U32 R0, R0, 0x100000, RZ ;  /* 0x0010000000007824 */ /* 0x000fe200078e00ff */
[----:B------:R-:W-:-:S04]  /*1e20*/  LEA R2, R2, 0x3b800000, 0x17 ;  /* 0x3b80000002027811 */ /* 0x000fc800078eb8ff */
[----:B------:R-:W-:-:S07]  /*1e30*/  LOP3.LUT R0, R2, R0, R7, 0xfe, !PT ;  /* 0x0000000002007212 */ /* 0x000fce00078efe07 */
.L_x_947:
[----:B------:R-:W-:Y:S05]  /*1e40*/  BSYNC.RECONVERGENT B0 ;  /* 0x0000000000007941 */ /* 0x000fea0003800200 */
.L_x_946:
[----:B------:R-:W-:-:S04]  /*1e50*/  F2FP.F16.F32.PACK_AB R0, RZ, R0 ;  /* 0x00000000ff00723e */ /* 0x000fc800000000ff */
[----:B------:R-:W-:Y:S01]  /*1e60*/  PRMT R23, R0, 0x7610, R23 ;  /* 0x0000761000177816 */ /* 0x000fe20000000017 */
[----:B------:R-:W-:Y:S06]  /*1e70*/  BRA `(.L_x_931) ;  /* 0x0000000400287947 */ /* 0x000fec0003800000 */
.L_x_944:
        /* <DEDUP_REMOVED lines=21> */
.L_x_953:
[----:B------:R-:W-:Y:S05]  /*1fd0*/  BSYNC.RECONVERGENT B1 ;  /* 0x0000000000017941 */ /* 0x000fea0003800200 */
.L_x_952:
[----:B------:R-:W-:Y:S01]  /*1fe0*/  IMAD.SHL.U32 R0, R0, 0x200000, RZ ;  /* 0x0020000000007824 */ /* 0x000fe200078e00ff */
[----:B------:R-:W-:-:S04]  /*1ff0*/  LEA R2, R2, 0x37800000, 0x17 ;  /* 0x3780000002027811 */ /* 0x000fc800078eb8ff */
[----:B------:R-:W-:-:S07]  /*2000*/  LOP3.LUT R0, R2, R0, R7, 0xfe, !PT ;  /* 0x0000000002007212 */ /* 0x000fce00078efe07 */
.L_x_951:
[----:B------:R-:W-:Y:S05]  /*2010*/  BSYNC.RECONVERGENT B0 ;  /* 0x0000000000007941 */ /* 0x000fea0003800200 */
.L_x_950:
[----:B------:R-:W-:-:S04]  /*2020*/  F2FP.F16.F32.PACK_AB R0, RZ, R0 ;  /* 0x00000000ff00723e */ /* 0x000fc800000000ff */
[----:B------:R-:W-:Y:S01]  /*2030*/  PRMT R23, R0, 0x7610, R23 ;  /* 0x0000761000177816 */ /* 0x000fe20000000017 */
[----:B------:R-:W-:Y:S06]  /*2040*/  BRA `(.L_x_931) ;  /* 0x0000000000b47947 */ /* 0x000fec0003800000 */
.L_x_943:
        /* <DEDUP_REMOVED lines=14> */
.L_x_957:
[----:B------:R-:W-:Y:S05]  /*2130*/  BSYNC.RECONVERGENT B0 ;  /* 0x0000000000007941 */ /* 0x000fea0003800200 */
.L_x_956:
[----:B------:R-:W-:-:S04]  /*2140*/  F2FP.F16.F32.PACK_AB R0, RZ, R0 ;  /* 0x00000000ff00723e */ /* 0x000fc800000000ff */
[----:B------:R-:W-:Y:S01]  /*2150*/  PRMT R23, R0, 0x7610, R23 ;  /* 0x0000761000177816 */ /* 0x000fe20000000017 */
[----:B------:R-:W-:Y:S06]  /*2160*/  BRA `(.L_x_931) ;  /* 0x00000000006c7947 */ /* 0x000fec0003800000 */
.L_x_930:
        /* <DEDUP_REMOVED lines=16> */
.L_x_958:
[----:B------:R-:W-:Y:S01]  /*2270*/  PRMT R23, RZ, 0x7610, R23 ;  /* 0x00007610ff177816 */ /* 0x000fe20000000017 */
[----:B------:R-:W-:Y:S06]  /*2280*/  BRA `(.L_x_931) ;  /* 0x0000000000247947 */ /* 0x000fec0003800000 */
.L_x_955:
[----:B------:R-:W2:Y:S02]  /*2290*/  LDG.E.64 R2, desc[UR36][R2.64] ;  /* 0x0000002402027981 */ /* 0x000ea4000c1e1b00 */
[----:B--2---:R-:W0:Y:S02]  /*22a0*/  I2F.U64 R0, R2 ;  /* 0x0000000200007312 */ /* 0x004e240000301000 */
[----:B0-----:R-:W-:-:S04]  /*22b0*/  F2FP.F16.F32.PACK_AB R0, RZ, R0 ;  /* 0x00000000ff00723e */ /* 0x001fc800000000ff */
[----:B------:R-:W-:Y:S01]  /*22c0*/  PRMT R23, R0, 0x7610, R23 ;  /* 0x0000761000177816 */ /* 0x000fe20000000017 */
[----:B------:R-:W-:Y:S06]  /*22d0*/  BRA `(.L_x_931) ;  /* 0x0000000000107947 */ /* 0x000fec0003800000 */
.L_x_954:
[----:B------:R-:W2:Y:S02]  /*22e0*/  LDG.E R2, desc[UR36][R2.64] ;  /* 0x0000002402027981 */ /* 0x000ea4000c1e1900 */
[----:B--2---:R-:W-:-:S04]  /*22f0*/  I2FP.F32.U32 R0, R2 ;  /* 0x0000000200007245 */ /* 0x004fc80000201000 */
[----:B------:R-:W-:-:S04]  /*2300*/  F2FP.F16.F32.PACK_AB R0, RZ, R0 ;  /* 0x00000000ff00723e */ /* 0x000fc800000000ff */
[----:B------:R-:W-:-:S07]  /*2310*/  PRMT R23, R0, 0x7610, R23 ;  /* 0x0000761000177816 */ /* 0x000fce0000000017 */
.L_x_931:
[----:B------:R-:W-:-:S07]  /*2320*/  VIADD R22, R22, 0x80 ;  /* 0x0000008016167836 */ /* 0x000fce0000000000 */
.L_x_925:
[----:B------:R-:W-:Y:S05]  /*2330*/  BSYNC.RECONVERGENT B6 ;  /* 0x0000000000067941 */ /* 0x000fea0003800200 */
.L_x_924:
        /* <DEDUP_REMOVED lines=26> */
.L_x_964:
[----:B------:R-:W2:Y:S02]  /*24e0*/  LDG.E.U8 R2, desc[UR36][R2.64] ;  /* 0x0000002402027981 */ /* 0x000ea4000c1e1100 */
[----:B--2---:R-:W-:-:S04]  /*24f0*/  I2FP.F32.U32 R0, R2 ;  /* 0x0000000200007245 */ /* 0x004fc80000201000 */
[----:B------:R-:W-:-:S04]  /*2500*/  F2FP.F16.F32.PACK_AB R0, RZ, R0 ;  /* 0x00000000ff00723e */ /* 0x000fc800000000ff */
[----:B------:R-:W-:Y:S01]  /*2510*/  PRMT R24, R0, 0x7610, R24 ;  /* 0x0000761000187816 */ /* 0x000fe20000000018 */
[----:B------:R-:W-:Y:S06]  /*2520*/  BRA `(.L_x_966) ;  /* 0x0000000c00d47947 */ /* 0x000fec0003800000 */
.L_x_963:
        /* <DEDUP_REMOVED lines=11> */
.L_x_968:
[----:B------:R-:W2:Y:S02]  /*25e0*/  LDG.E R2, desc[UR36][R2.64] ;  /* 0x0000002402027981 */ /* 0x000ea4000c1e1900 */
[----:B--2---:R-:W-:-:S04]  /*25f0*/  I2FP.F32.S32 R0, R2 ;  /* 0x0000000200007245 */ /* 0x004fc80000201400 */
[----:B------:R-:W-:-:S04]  /*2600*/  F2FP.F16.F32.PACK_AB R0, RZ, R0 ;  /* 0x00000000ff00723e */ /* 0x000fc800000000ff */
[----:B------:R-:W-:Y:S01]  /*2610*/  PRMT R24, R0, 0x7610, R24 ;  /* 0x0000761000187816 */ /* 0x000fe20000000018 */
[----:B------:R-:W-:Y:S06]  /*2620*/  BRA `(.L_x_966) ;  /* 0x0000000c00947947 */ /* 0x000fec0003800000 */
.L_x_967:
[----:B------:R-:W2:Y:S02]  /*2630*/  LDG.E.U16 R2, desc[UR36][R2.64] ;  /* 0x0000002402027981 */ /* 0x000ea4000c1e1500 */
[----:B--2---:R-:W0:Y:S02]  /*2640*/  I2F.S16 R0, R2 ;  /* 0x0000000200007306 */ /* 0x004e240000101400 */
[----:B0-----:R-:W-:-:S04]  /*2650*/  F2FP.F16.F32.PACK_AB R0, RZ, R0 ;  /* 0x00000000ff00723e */ /* 0x001fc800000000ff */
[----:B------:R-:W-:Y:S01]  /*2660*/  PRMT R24, R0, 0x7610, R24 ;  /* 0x0000761000187816 */ /* 0x000fe20000000018 */
[----:B------:R-:W-:Y:S06]  /*2670*/  BRA `(.L_x_966) ;  /* 0x0000000c00807947 */ /* 0x000fec0003800000 */
.L_x_962:
        /* <DEDUP_REMOVED lines=9> */
.L_x_970:
[----:B------:R0:W5:Y:S01]  /*2710*/  LDG.E.U16 R24, desc[UR36][R2.64] ;  /* 0x0000002402187981 */ /* 0x000162000c1e1500 */
[----:B------:R-:W-:Y:S05]  /*2720*/  BRA `(.L_x_966) ;  /* 0x0000000c00547947 */ /* 0x000fea0003800000 */
.L_x_969:
        /* <DEDUP_REMOVED lines=9> */
.L_x_972:
[----:B------:R1:W5:Y:S01]  /*27c0*/  LDG.E.U16 R24, desc[UR36][R2.64] ;  /* 0x0000002402187981 */ /* 0x000362000c1e1500 */
[----:B------:R-:W-:Y:S05]  /*27d0*/  BRA `(.L_x_966) ;  /* 0x0000000c00287947 */ /* 0x000fea0003800000 */
.L_x_971:
        /* <DEDUP_REMOVED lines=13> */
.L_x_961:
        /* <DEDUP_REMOVED lines=14> */
.L_x_975:
        /* <DEDUP_REMOVED lines=13> */
.L_x_974:
        /* <DEDUP_REMOVED lines=27> */
.L_x_977:
        /* <DEDUP_REMOVED lines=14> */
.L_x_976:
[----:B------:R-:W2:Y:S02]  /*2cf0*/  LDG.E.U16 R0, desc[UR36][R2.64] ;  /* 0x0000002402007981 */ /* 0x000ea4000c1e1500 */
[----:B--2---:R-:W-:-:S05]  /*2d00*/  IMAD.U32 R0, R0, 0x10000, RZ ;  /* 0x0001000000007824 */ /* 0x004fca00078e00ff */
[----:B------:R-:W-:-:S04]  /*2d10*/  F2FP.F16.F32.PACK_AB R0, RZ, R0 ;  /* 0x00000000ff00723e */ /* 0x000fc800000000ff */
[----:B------:R-:W-:Y:S01]  /*2d20*/  PRMT R24, R0, 0x7610, R24 ;  /* 0x0000761000187816 */ /* 0x000fe20000000018 */
[----:B------:R-:W-:Y:S06]  /*2d30*/  BRA `(.L_x_966) ;  /* 0x0000000400d07947 */ /* 0x000fec0003800000 */
.L_x_973:
        /* <DEDUP_REMOVED lines=13> */
.L_x_980:
        /* <DEDUP_REMOVED lines=21> */
.L_x_984:
[----:B------:R-:W-:Y:S05]  /*2f60*/  BSYNC.RECONVERGENT B1 ;  /* 0x0000000000017941 */ /* 0x000fea0003800200 */
.L_x_983:
[----:B------:R-:W-:Y:S01]  /*2f70*/  IMAD.SHL.U32 R0, R0, 0x100000, RZ ;  /* 0x0010000000007824 */ /* 0x000fe200078e00ff */
[----:B------:R-:W-:-:S04]  /*2f80*/  LEA R2, R2, 0x3b800000, 0x17 ;  /* 0x3b80000002027811 */ /* 0x000fc800078eb8ff */
[----:B------:R-:W-:-:S07]  /*2f90*/  LOP3.LUT R0, R2, R0, R7, 0xfe, !PT ;  /* 0x0000000002007212 */ /* 0x000fce00078efe07 */
.L_x_982:
[----:B------:R-:W-:Y:S05]  /*2fa0*/  BSYNC.RECONVERGENT B0 ;  /* 0x0000000000007941 */ /* 0x000fea0003800200 */
.L_x_981:
[----:B------:R-:W-:-:S04]  /*2fb0*/  F2FP.F16.F32.PACK_AB R0, RZ, R0 ;  /* 0x00000000ff00723e */ /* 0x000fc800000000ff */
[----:B------:R-:W-:Y:S01]  /*2fc0*/  PRMT R24, R0, 0x7610, R24 ;  /* 0x0000761000187816 */ /* 0x000fe20000000018 */
[----:B------:R-:W-:Y:S06]  /*2fd0*/  BRA `(.L_x_966) ;  /* 0x0000000400287947 */ /* 0x000fec0003800000 */
.L_x_979:
        /* <DEDUP_REMOVED lines=21> */
.L_x_988:
[----:B------:R-:W-:Y:S05]  /*3130*/  BSYNC.RECONVERGENT B1 ;  /* 0x0000000000017941 */ /* 0x000fea0003800200 */
.L_x_987:
[----:B------:R-:W-:Y:S01]  /*3140*/  IMAD.SHL.U32 R0, R0, 0x200000, RZ ;  /* 0x0020000000007824 */ /* 0x000fe200078e00ff */
[----:B------:R-:W-:-:S04]  /*3150*/  LEA R2, R2, 0x37800000, 0x17 ;  /* 0x3780000002027811 */ /* 0x000fc800078eb8ff */
[----:B------:R-:W-:-:S07]  /*3160*/  LOP3.LUT R0, R2, R0, R7, 0xfe, !PT ;  /* 0x0000000002007212 */ /* 0x000fce00078efe07 */
.L_x_986:
[----:B------:R-:W-:Y:S05]  /*3170*/  BSYNC.RECONVERGENT B0 ;  /* 0x0000000000007941 */ /* 0x000fea0003800200 */
.L_x_985:
[----:B------:R-:W-:-:S04]  /*3180*/  F2FP.F16.F32.PACK_AB R0, RZ, R0 ;  /* 0x00000000ff00723e */ /* 0x000fc800000000ff */
[----:B------:R-:W-:Y:S01]  /*3190*/  PRMT R24, R0, 0x7610, R24 ;  /* 0x0000761000187816 */ /* 0x000fe20000000018 */
[----:B------:R-:W-:Y:S06]  /*31a0*/  BRA `(.L_x_966) ;  /* 0x0000000000b47947 */ /* 0x000fec0003800000 */
.L_x_978:
        /* <DEDUP_REMOVED lines=14> */
.L_x_992:
[----:B------:R-:W-:Y:S05]  /*3290*/  BSYNC.RECONVERGENT B0 ;  /* 0x0000000000007941 */ /* 0x000fea0003800200 */
.L_x_991:
[----:B------:R-:W-:-:S04]  /*32a0*/  F2FP.F16.F32.PACK_AB R0, RZ, R0 ;  /* 0x00000000ff00723e */ /* 0x000fc800000000ff */
[----:B------:R-:W-:Y:S01]  /*32b0*/  PRMT R24, R0, 0x7610, R24 ;  /* 0x0000761000187816 */ /* 0x000fe20000000018 */
[----:B------:R-:W-:Y:S06]  /*32c0*/  BRA `(.L_x_966) ;  /* 0x00000000006c7947 */ /* 0x000fec0003800000 */
.L_x_965:
        /* <DEDUP_REMOVED lines=16> */
.L_x_993:
[----:B------:R-:W-:Y:S01]  /*33d0*/  PRMT R24, RZ, 0x7610, R24 ;  /* 0x00007610ff187816 */ /* 0x000fe20000000018 */
[----:B------:R-:W-:Y:S06]  /*33e0*/  BRA `(.L_x_966) ;  /* 0x0000000000247947 */ /* 0x000fec0003800000 */
.L_x_990:
[----:B------:R-:W2:Y:S02]  /*33f0*/  LDG.E.64 R2, desc[UR36][R2.64] ;  /* 0x0000002402027981 */ /* 0x000ea4000c1e1b00 */
[----:B--2---:R-:W0:Y:S02]  /*3400*/  I2F.U64 R0, R2 ;  /* 0x0000000200007312 */ /* 0x004e240000301000 */
[----:B0-----:R-:W-:-:S04]  /*3410*/  F2FP.F16.F32.PACK_AB R0, RZ, R0 ;  /* 0x00000000ff00723e */ /* 0x001fc800000000ff */
[----:B------:R-:W-:Y:S01]  /*3420*/  PRMT R24, R0, 0x7610, R24 ;  /* 0x0000761000187816 */ /* 0x000fe20000000018 */
[----:B------:R-:W-:Y:S06]  /*3430*/  BRA `(.L_x_966) ;  /* 0x0000000000107947 */ /* 0x000fec0003800000 */
.L_x_989:
[----:B------:R-:W2:Y:S02]  /*3440*/  LDG.E R2, desc[UR36][R2.64] ;  /* 0x0000002402027981 */ /* 0x000ea4000c1e1900 */
[----:B--2---:R-:W-:-:S04]  /*3450*/  I2FP.F32.U32 R0, R2 ;  /* 0x0000000200007245 */ /* 0x004fc80000201000 */
[----:B------:R-:W-:-:S04]  /*3460*/  F2FP.F16.F32.PACK_AB R0, RZ, R0 ;  /* 0x00000000ff00723e */ /* 0x000fc800000000ff */
[----:B------:R-:W-:-:S07]  /*3470*/  PRMT R24, R0, 0x7610, R24 ;  /* 0x0000761000187816 */ /* 0x000fce0000000018 */
.L_x_966:
[----:B------:R-:W-:-:S07]  /*3480*/  VIADD R22, R22, 0x80 ;  /* 0x0000008016167836 */ /* 0x000fce0000000000 */
.L_x_960:
[----:B------:R-:W-:Y:S05]  /*3490*/  BSYNC.RECONVERGENT B6 ;  /* 0x0000000000067941 */ /* 0x000fea0003800200 */
.L_x_959:
        /* <DEDUP_REMOVED lines=25> */
.L_x_999:
[----:B------:R-:W2:Y:S02]  /*3630*/  LDG.E.U8 R2, desc[UR36][R2.64] ;  /* 0x0000002402027981 */ /* 0x000ea4000c1e1100 */
[----:B--2---:R-:W-:-:S04]  /*3640*/  I2FP.F32.U32 R0, R2 ;  /* 0x0000000200007245 */ /* 0x004fc80000201000 */
[----:B------:R-:W-:Y:S01]  /*3650*/  F2FP.F16.F32.PACK_AB R0, RZ, R0 ;  /* 0x00000000ff00723e */ /* 0x000fe200000000ff */
[----:B------:R-:W-:Y:S06]  /*3660*/  BRA `(.L_x_995) ;  /* 0x0000000c009c7947 */ /* 0x000fec0003800000 */
.L_x_998:
        /* <DEDUP_REMOVED lines=10> */
.L_x_1002:
[----:B------:R-:W2:Y:S02]  /*3710*/  LDG.E R2, desc[UR36][R2.64] ;  /* 0x0000002402027981 */ /* 0x000ea4000c1e1900 */
[----:B--2---:R-:W-:-:S04]  /*3720*/  I2FP.F32.S32 R0, R2 ;  /* 0x0000000200007245 */ /* 0x004fc80000201400 */
[----:B------:R-:W-:Y:S01]  /*3730*/  F2FP.F16.F32.PACK_AB R0, RZ, R0 ;  /* 0x00000000ff00723e */ /* 0x000fe200000000ff */
[----:B------:R-:W-:Y:S06]  /*3740*/  BRA `(.L_x_995) ;  /* 0x0000000c00647947 */ /* 0x000fec0003800000 */
.L_x_1001:
[----:B------:R-:W2:Y:S02]  /*3750*/  LDG.E.U16 R2, desc[UR36][R2.64] ;  /* 0x0000002402027981 */ /* 0x000ea4000c1e1500 */
[----:B--2---:R-:W0:Y:S02]  /*3760*/  I2F.S16 R0, R2 ;  /* 0x0000000200007306 */ /* 0x004e240000101400 */
[----:B0-----:R-:W-:Y:S01]  /*3770*/  F2FP.F16.F32.PACK_AB R0, RZ, R0 ;  /* 0x00000000ff00723e */ /* 0x001fe200000000ff */
[----:B------:R-:W-:Y:S06]  /*3780*/  BRA `(.L_x_995) ;  /* 0x0000000c00547947 */ /* 0x000fec0003800000 */
.L_x_997:
        /* <DEDUP_REMOVED lines=9> */
.L_x_1004:
[----:B------:R2:W5:Y:S01]  /*3820*/  LDG.E.U16 R0, desc[UR36][R2.64] ;  /* 0x0000002402007981 */ /* 0x000562000c1e1500 */
[----:B------:R-:W-:Y:S05]  /*3830*/  BRA `(.L_x_995) ;  /* 0x0000000c00287947 */ /* 0x000fea0003800000 */
.L_x_1003:
        /* <DEDUP_REMOVED lines=9> */
.L_x_1006:
[----:B------:R3:W5:Y:S01]  /*38d0*/  LDG.E.U16 R0, desc[UR36][R2.64] ;  /* 0x0000002402007981 */ /* 0x000762000c1e1500 */
[----:B------:R-:W-:Y:S05]  /*38e0*/  BRA `(.L_x_995) ;  /* 0x0000000800fc7947 */ /* 0x000fea0003800000 */
.L_x_1005:
        /* <DEDUP_REMOVED lines=12> */
.L_x_996:
        /* <DEDUP_REMOVED lines=13> */
.L_x_1009:
        /* <DEDUP_REMOVED lines=12> */
.L_x_1008:
        /* <DEDUP_REMOVED lines=27> */
.L_x_1011:
        /* <DEDUP_REMOVED lines=13> */
.L_x_1010:
[----:B------:R-:W2:Y:S02]  /*3dc0*/  LDG.E.U16 R0, desc[UR36][R2.64] ;  /* 0x0000002402007981 */ /* 0x000ea4000c1e1500 */
[----:B--2---:R-:W-:-:S05]  /*3dd0*/  IMAD.U32 R0, R0, 0x10000, RZ ;  /* 0x0001000000007824 */ /* 0x004fca00078e00ff */
[----:B------:R-:W-:Y:S01]  /*3de0*/  F2FP.F16.F32.PACK_AB R0, RZ, R0 ;  /* 0x00000000ff00723e */ /* 0x000fe200000000ff */
[----:B------:R-:W-:Y:S06]  /*3df0*/  BRA `(.L_x_995) ;  /* 0x0000000400b87947 */ /* 0x000fec0003800000 */
.L_x_1007:
        /* <DEDUP_REMOVED lines=12> */
.L_x_1014:
        /* <DEDUP_REMOVED lines=21> */
.L_x_1018:
[----:B------:R-:W-:Y:S05]  /*4010*/  BSYNC.RECONVERGENT B1 ;  /* 0x0000000000017941 */ /* 0x000fea0003800200 */
.L_x_1017:
[----:B------:R-:W-:Y:S01]  /*4020*/  IMAD.SHL.U32 R0, R0, 0x100000, RZ ;  /* 0x0010000000007824 */ /* 0x000fe200078e00ff */
[----:B------:R-:W-:-:S04]  /*4030*/  LEA R2, R2, 0x3b800000, 0x17 ;  /* 0x3b80000002027811 */ /* 0x000fc800078eb8ff */
[----:B------:R-:W-:-:S07]  /*4040*/  LOP3.LUT R0, R2, R0, R7, 0xfe, !PT ;  /* 0x0000000002007212 */ /* 0x000fce00078efe07 */
.L_x_1016:
[----:B------:R-:W-:Y:S05]  /*4050*/  BSYNC.RECONVERGENT B0 ;  /* 0x0000000000007941 */ /* 0x000fea0003800200 */
.L_x_1015:
[----:B------:R-:W-:Y:S01]  /*4060*/  F2FP.F16.F32.PACK_AB R0, RZ, R0 ;  /* 0x00000000ff00723e */ /* 0x000fe200000000ff */
[----:B------:R-:W-:Y:S06]  /*4070*/  BRA `(.L_x_995) ;  /* 0x0000000400187947 */ /* 0x000fec0003800000 */
.L_x_1013:
        /* <DEDUP_REMOVED lines=21> */
.L_x_1022:
[----:B------:R-:W-:Y:S05]  /*41d0*/  BSYNC.RECONVERGENT B1 ;  /* 0x0000000000017941 */ /* 0x000fea0003800200 */
.L_x_1021:
[----:B------:R-:W-:Y:S01]  /*41e0*/  IMAD.SHL.U32 R0, R0, 0x200000, RZ ;  /* 0x0020000000007824 */ /* 0x000fe200078e00ff */
[----:B------:R-:W-:-:S04]  /*41f0*/  LEA R2, R2, 0x37800000, 0x17 ;  /* 0x3780000002027811 */ /* 0x000fc800078eb8ff */
[----:B------:R-:W-:-:S07]  /*4200*/  LOP3.LUT R0, R2, R0, R7, 0xfe, !PT ;  /* 0x0000000002007212 */ /* 0x000fce00078efe07 */
.L_x_1020:
[----:B------:R-:W-:Y:S05]  /*4210*/  BSYNC.RECONVERGENT B0 ;  /* 0x0000000000007941 */ /* 0x000fea0003800200 */
.L_x_1019:
[----:B------:R-:W-:Y:S01]  /*4220*/  F2FP.F16.F32.PACK_AB R0, RZ, R0 ;  /* 0x00000000ff00723e */ /* 0x000fe200000000ff */
[----:B------:R-:W-:Y:S06]  /*4230*/  BRA `(.L_x_995) ;  /* 0x0000000000a87947 */ /* 0x000fec0003800000 */
.L_x_1012:
        /* <DEDUP_REMOVED lines=14> */
.L_x_1026:
[----:B------:R-:W-:Y:S05]  /*4320*/  BSYNC.RECONVERGENT B0 ;  /* 0x0000000000007941 */ /* 0x000fea0003800200 */
.L_x_1025:
[----:B------:R-:W-:Y:S01]  /*4330*/  F2FP.F16.F32.PACK_AB R0, RZ, R0 ;  /* 0x00000000ff00723e */ /* 0x000fe200000000ff */
[----:B------:R-:W-:Y:S06]  /*4340*/  BRA `(.L_x_995) ;  /* 0x0000000000647947 */ /* 0x000fec0003800000 */
.L_x_1000:
        /* <DEDUP_REMOVED lines=16> */
.L_x_1027:
[----:B------:R-:W-:Y:S01]  /*4450*/  PRMT R0, RZ, 0x7610, R0 ;  /* 0x00007610ff007816 */ /* 0x000fe20000000000 */
[----:B------:R-:W-:Y:S06]  /*4460*/  BRA `(.L_x_995) ;  /* 0x00000000001c7947 */ /* 0x000fec0003800000 */
.L_x_1024:
[----:B------:R-:W2:Y:S02]  /*4470*/  LDG.E.64 R2, desc[UR36][R2.64] ;  /* 0x0000002402027981 */ /* 0x000ea4000c1e1b00 */
[----:B--2---:R-:W0:Y:S02]  /*4480*/  I2F.U64 R0, R2 ;  /* 0x0000000200007312 */ /* 0x004e240000301000 */
[----:B0-----:R-:W-:Y:S01]  /*4490*/  F2FP.F16.F32.PACK_AB R0, RZ, R0 ;  /* 0x00000000ff00723e */ /* 0x001fe200000000ff */
[----:B------:R-:W-:Y:S06]  /*44a0*/  BRA `(.L_x_995) ;  /* 0x00000000000c7947 */ /* 0x000fec0003800000 */
.L_x_1023:
[----:B------:R-:W2:Y:S02]  /*44b0*/  LDG.E R2, desc[UR36][R2.64] ;  /* 0x0000002402027981 */ /* 0x000ea4000c1e1900 */
[----:B--2---:R-:W-:-:S04]  /*44c0*/  I2FP.F32.U32 R0, R2 ;  /* 0x0000000200007245 */ /* 0x004fc80000201000 */
[----:B------:R-:W-:-:S07]  /*44d0*/  F2FP.F16.F32.PACK_AB R0, RZ, R0 ;  /* 0x00000000ff00723e */ /* 0x000fce00000000ff */
.L_x_995:
[----:B------:R-:W-:Y:S05]  /*44e0*/  BSYNC.RECONVERGENT B6 ;  /* 0x0000000000067941 */ /* 0x000fea0003800200 */
.L_x_994:
[C---:B0123--:R-:W-:Y:S01]  /*44f0*/  VIADD R2, R19.reuse, 0x100 ;  /* 0x0000010013027836 */ /* 0x04ffe20000000000 */
[CC--:B------:R-:W-:Y:S01]  /*4500*/  ISETP.GE.AND P0, PT, R19.reuse, R17.reuse, PT ;  /* 0x000000111300720c */ /* 0x0c0fe20003f06270 */
[C---:B------:R-:W-:Y:S01]  /*4510*/  VIADD R4, R19.reuse, 0x180 ;  /* 0x0000018013047836 */ /* 0x040fe20000000000 */
[----:B------:R-:W-:Y:S01]  /*4520*/  BSSY.RECONVERGENT B6, `(.L_x_1028) ;  /* 0x000011f000067945 */ /* 0x000fe20003800200 */
[----:B------:R-:W-:Y:S01]  /*4530*/  VIADD R22, R19, 0x80 ;  /* 0x0000008013167836 */ /* 0x000fe20000000000 */
[-C--:B------:R-:W-:Y:S02]  /*4540*/  ISETP.GE.AND P2, PT, R2, R17.reuse, PT ;  /* 0x000000110200720c */ /* 0x080fe40003f46270 */
[-C--:B------:R-:W-:Y:S02]  /*4550*/  ISETP.GE.AND P3, PT, R4, R17.reuse, PT ;  /* 0x000000110400720c */ /* 0x080fe40003f66270 */
[----:B------:R-:W-:-:S05]  /*4560*/  ISETP.GE.AND P1, PT, R22, R17, PT ;  /* 0x000000111600720c */ /* 0x000fca0003f26270 */
[----:B-----5:R-:W-:Y:S02]  /*4570*/  @!P0 HADD2.F32 R2, -RZ, R16.H0_H0 ;  /* 0x20000010ff028230 */ /* 0x020fe40000004100 */
[----:B------:R-:W0:Y:S02]  /*4580*/  LDC.U8 R16, c[0x0][0x3a4] ;  /* 0x0000e900ff107b82 */ /* 0x000e240000000000 */
[----:B------:R-:W-:Y:S02]  /*4590*/  @!P2 HADD2.F32 R4, -RZ, R24.H0_H0 ;  /* 0x20000018ff04a230 */ /* 0x000fe40000004100 */
[----:B------:R-:W-:Y:S01]  /*45a0*/  @!P3 HADD2.F32 R5, -RZ, R0.H0_H0 ;  /* 0x20000000ff05b230 */ /* 0x000fe20000004100 */
[----:B------:R-:W1:Y:S01]  /*45b0*/  @!P0 MUFU.TANH R2, R2 ;  /* 0x0000000200028308 */ /* 0x000e620000002400 */
[----:B------:R-:W-:-:S07]  /*45c0*/  @!P1 HADD2.F32 R3, -RZ, R23.H0_H0 ;  /* 0x20000017ff039230 */ /* 0x000fce0000004100 */
[----:B------:R-:W2:Y:S08]  /*45d0*/  @!P2 MUFU.TANH R4, R4 ;  /* 0x000000040004a308 */ /* 0x000eb00000002400 */
[----:B------:R-:W3:Y:S01]  /*45e0*/  @!P3 MUFU.TANH R5, R5 ;  /* 0x000000050005b308 */ /* 0x000ee20000002400 */
[----:B-1----:R-:W-:-:S07]  /*45f0*/  @!P0 F2FP.F16.F32.PACK_AB R0, RZ, R2 ;  /* 0x00000002ff00823e */ /* 0x002fce00000000ff */
[----:B------:R-:W1:Y:S01]  /*4600*/  @!P1 MUFU.TANH R3, R3 ;  /* 0x0000000300039308 */ /* 0x000e620000002400 */
[----:B--2---:R-:W-:Y:S02]  /*4610*/  @!P2 F2FP.F16.F32.PACK_AB R24, RZ, R4 ;  /* 0x00000004ff18a23e */ /* 0x004fe400000000ff */
[----:B---3--:R-:W-:Y:S02]  /*4620*/  @!P3 F2FP.F16.F32.PACK_AB R23, RZ, R5 ;  /* 0x00000005ff17b23e */ /* 0x008fe400000000ff */
[----:B-1----:R-:W-:Y:S01]  /*4630*/  @!P1 F2FP.F16.F32.PACK_AB R25, RZ, R3 ;  /* 0x00000003ff19923e */ /* 0x002fe200000000ff */
[----:B0-----:R-:W-:Y:S06]  /*4640*/  @P0 BRA `(.L_x_1029) ;  /* 0x0000001000300947 */ /* 0x001fec0003800000 */
[----:B------:R-:W0:Y:S01]  /*4650*/  LDCU UR4, c[0x0][0x3a8] ;  /* 0x00007500ff0477ac */ /* 0x000e220008000800 */
[----:B------:R-:W1:Y:S01]  /*4660*/  LDC.64 R2, c[0x0][0x388] ;  /* 0x0000e200ff027b82 */ /* 0x000e620000000a00 */
[----:B------:R-:W-:Y:S01]  /*4670*/  IMAD R4, R18, 0x200, R19 ;  /* 0x0000020012047824 */ /* 0x000fe200078e0213 */
[----:B------:R-:W-:-:S03]  /*4680*/  PRMT R6, R16, 0x9910, RZ ;  /* 0x0000991010067816 */ /* 0x000fc600000000ff */
[----:B0-----:R-:W-:Y:S02]  /*4690*/  IMAD R5, R4, UR4, RZ ;  /* 0x0000000404057c24 */ /* 0x001fe4000f8e02ff */
[----:B------:R-:W-:-:S05]  /*46a0*/  IMAD.MOV.U32 R4, RZ, RZ, R6 ;  /* 0x000000ffff047224 */ /* 0x000fca00078e0006 */
[----:B------:R-:W-:Y:S02]  /*46b0*/  ISETP.GT.AND P0, PT, R4, 0x9, PT ;  /* 0x000000090400780c */ /* 0x000fe40003f04270 */
[----:B-1----:R-:W-:-:S05]  /*46c0*/  IADD3 R2, P1, PT, R5, R2, RZ ;  /* 0x0000000205027210 */ /* 0x002fca0007f3e0ff */
        /* <DEDUP_REMOVED lines=10> */
[----:B------:R-:W-:Y:S02]  /*4770*/  HADD2.F32 R0, -RZ, R0.H0_H0 ;  /* 0x20000000ff007230 */ /* 0x000fe40000004100 */
[----:B------:R-:W-:Y:S02]  /*4780*/  IMAD.MOV.U32 R19, RZ, RZ, R22 ;  /* 0x000000ffff137224 */ /* 0x000fe400078e0016 */
[----:B------:R-:W0:Y:S02]  /*4790*/  F2I.FTZ.TRUNC.NTZ R5, R0 ;  /* 0x0000000000057305 */ /* 0x000e24000021f100 */
[----:B0-----:R0:W-:Y:S01]  /*47a0*/  STG.E.U8 desc[UR36][R2.64], R5 ;  /* 0x0000000502007986 */ /* 0x0011e2000c101124 */
[----:B------:R-:W-:Y:S05]  /*47b0*/  BRA `(.L_x_1029) ;  /* 0x0000000c00d47947 */ /* 0x000fea0003800000 */
.L_x_1033:
[----:B------:R-:W-:Y:S02]  /*47c0*/  HADD2.F32 R5, -RZ, R0.H0_H0 ;  /* 0x20000000ff057230 */ /* 0x000fe40000004100 */
[----:B------:R-:W-:-:S04]  /*47d0*/  IMAD.MOV.U32 R19, RZ, RZ, R22 ;  /* 0x000000ffff137224 */ /* 0x000fc800078e0016 */
[----:B------:R-:W0:Y:S02]  /*47e0*/  F2I.S64.TRUNC R4, R5 ;  /* 0x0000000500047311 */ /* 0x000e24000020d900 */
[----:B0-----:R0:W-:Y:S01]  /*47f0*/  STG.E.U8 desc[UR36][R2.64], R4 ;  /* 0x0000000402007986 */ /* 0x0011e2000c101124 */
[----:B------:R-:W-:Y:S05]  /*4800*/  BRA `(.L_x_1029) ;  /* 0x0000000c00c07947 */ /* 0x000fea0003800000 */
.L_x_1032:
[----:B------:R-:W-:-:S13]  /*4810*/  ISETP.NE.AND P0, PT, R4, 0x2, PT ;  /* 0x000000020400780c */ /* 0x000fda0003f05270 */
[----:B------:R-:W-:Y:S05]  /*4820*/  @!P0 BRA `(.L_x_1035) ;  /* 0x0000000000388947 */ /* 0x000fea0003800000 */
[----:B------:R-:W-:-:S13]  /*4830*/  ISETP.NE.AND P0, PT, R4, 0x3, PT ;  /* 0x000000030400780c */ /* 0x000fda0003f05270 */
[----:B------:R-:W-:Y:S05]  /*4840*/  @!P0 BRA `(.L_x_1036) ;  /* 0x00000000001c8947 */ /* 0x000fea0003800000 */
[----:B------:R-:W-:-:S13]  /*4850*/  ISETP.NE.AND P0, PT, R4, 0x4, PT ;  /* 0x000000040400780c */ /* 0x000fda0003f05270 */
[----:B------:R-:W-:Y:S05]  /*4860*/  @P0 BRA `(.L_x_1034) ;  /* 0x0000000800f80947 */ /* 0x000fea0003800000 */
[----:B------:R-:W-:Y:S02]  /*4870*/  HADD2.F32 R4, -RZ, R0.H0_H0 ;  /* 0x20000000ff047230 */ /* 0x000fe40000004100 */
[----:B------:R-:W-:-:S04]  /*4880*/  IMAD.MOV.U32 R19, RZ, RZ, R22 ;  /* 0x000000ffff137224 */ /* 0x000fc800078e0016 */
[----:B------:R-:W0:Y:S02]  /*4890*/  F2I.S64.TRUNC R4, R4 ;  /* 0x0000000400047311 */ /* 0x000e24000020d900 */
[----:B0-----:R0:W-:Y:S01]  /*48a0*/  STG.E.64 desc[UR36][R2.64], R4 ;  /* 0x0000000402007986 */ /* 0x0011e2000c101b24 */
[----:B------:R-:W-:Y:S05]  /*48b0*/  BRA `(.L_x_1029) ;  /* 0x0000000c00947947 */ /* 0x000fea0003800000 */
.L_x_1036:
[----:B------:R-:W-:Y:S02]  /*48c0*/  HADD2.F32 R0, -RZ, R0.H0_H0 ;  /* 0x20000000ff007230 */ /* 0x000fe40000004100 */
[----:B------:R-:W-:Y:S02]  /*48d0*/  IMAD.MOV.U32 R19, RZ, RZ, R22 ;  /* 0x000000ffff137224 */ /* 0x000fe400078e0016 */
[----:B------:R-:W0:Y:S02]  /*48e0*/  F2I.FTZ.TRUNC.NTZ R5, R0 ;  /* 0x0000000000057305 */ /* 0x000e24000021f100 */
[----:B0-----:R0:W-:Y:S01]  /*48f0*/  STG.E desc[UR36][R2.64], R5 ;  /* 0x0000000502007986 */ /* 0x0011e2000c101924 */
[----:B------:R-:W-:Y:S05]  /*4900*/  BRA `(.L_x_1029) ;  /* 0x0000000c00807947 */ /* 0x000fea0003800000 */
.L_x_1035:
[----:B------:R-:W-:Y:S02]  /*4910*/  HADD2.F32 R0, -RZ, R0.H0_H0 ;  /* 0x20000000ff007230 */ /* 0x000fe40000004100 */
[----:B------:R-:W-:Y:S02]  /*4920*/  IMAD.MOV.U32 R19, RZ, RZ, R22 ;  /* 0x000000ffff137224 */ /* 0x000fe400078e0016 */
[----:B------:R-:W0:Y:S02]  /*4930*/  F2I.FTZ.TRUNC.NTZ R5, R0 ;  /* 0x0000000000057305 */ /* 0x000e24000021f100 */
[----:B0-----:R0:W-:Y:S01]  /*4940*/  STG.E.U16 desc[UR36][R2.64], R5 ;  /* 0x0000000502007986 */ /* 0x0011e2000c101524 */
[----:B------:R-:W-:Y:S05]  /*4950*/  BRA `(.L_x_1029) ;  /* 0x0000000c006c7947 */ /* 0x000fea0003800000 */
.L_x_1031:
[----:B------:R-:W-:-:S13]  /*4960*/  ISETP.GT.AND P0, PT, R4, 0x6, PT ;  /* 0x000000060400780c */ /* 0x000fda0003f04270 */
[----:B------:R-:W-:Y:S05]  /*4970*/  @P0 BRA `(.L_x_1037) ;  /* 0x00000000002c0947 */ /* 0x000fea0003800000 */
[----:B------:R-:W-:-:S13]  /*4980*/  ISETP.NE.AND P0, PT, R4, 0x5, PT ;  /* 0x000000050400780c */ /* 0x000fda0003f05270 */
[----:B------:R-:W-:Y:S05]  /*4990*/  @!P0 BRA `(.L_x_1038) ;  /* 0x0000000000188947 */ /* 0x000fea0003800000 */
[----:B------:R-:W-:-:S13]  /*49a0*/  ISETP.NE.AND P0, PT, R4, 0x6, PT ;  /* 0x000000060400780c */ /* 0x000fda0003f05270 */
[----:B------:R-:W-:Y:S05]  /*49b0*/  @P0 BRA `(.L_x_1034) ;  /* 0x0000000800a40947 */ /* 0x000fea0003800000 */
[----:B------:R-:W-:Y:S02]  /*49c0*/  HADD2.F32 R5, -RZ, R0.H0_H0 ;  /* 0x20000000ff057230 */ /* 0x000fe40000004100 */
[----:B------:R-:W-:-:S03]  /*49d0*/  IMAD.MOV.U32 R19, RZ, RZ, R22 ;  /* 0x000000ffff137224 */ /* 0x000fc600078e0016 */
[----:B------:R0:W-:Y:S01]  /*49e0*/  STG.E desc[UR36][R2.64], R5 ;  /* 0x0000000502007986 */ /* 0x0001e2000c101924 */
[----:B------:R-:W-:Y:S05]  /*49f0*/  BRA `(.L_x_1029) ;  /* 0x0000000c00447947 */ /* 0x000fea0003800000 */
.L_x_1038:
[----:B------:R0:W-:Y:S01]  /*4a00*/  STG.E.U16 desc[UR36][R2.64], R0 ;  /* 0x0000000002007986 */ /* 0x0001e2000c101524 */
[----:B------:R-:W-:Y:S01]  /*4a10*/  IMAD.MOV.U32 R19, RZ, RZ, R22 ;  /* 0x000000ffff137224 */ /* 0x000fe200078e0016 */
[----:B------:R-:W-:Y:S06]  /*4a20*/  BRA `(.L_x_1029) ;  /* 0x0000000c00387947 */ /* 0x000fec0003800000 */
.L_x_1037:
[----:B------:R-:W-:-:S13]  /*4a30*/  ISETP.NE.AND P0, PT, R4, 0x7, PT ;  /* 0x000000070400780c */ /* 0x000fda0003f05270 */
[----:B------:R-:W-:Y:S05]  /*4a40*/  @!P0 BRA `(.L_x_1039) ;  /* 0x00000000003c8947 */ /* 0x000fea0003800000 */
[----:B------:R-:W-:-:S13]  /*4a50*/  ISETP.NE.AND P0, PT, R4, 0x8, PT ;  /* 0x000000080400780c */ /* 0x000fda0003f05270 */
[----:B------:R-:W-:Y:S05]  /*4a60*/  @!P0 BRA `(.L_x_1040) ;  /* 0x00000000001c8947 */ /* 0x000fea0003800000 */
[----:B------:R-:W-:-:S13]  /*4a70*/  ISETP.NE.AND P0, PT, R4, 0x9, PT ;  /* 0x000000090400780c */ /* 0x000fda0003f05270 */
[----:B------:R-:W-:Y:S05]  /*4a80*/  @P0 BRA `(.L_x_1034) ;  /* 0x0000000800700947 */ /* 0x000fea0003800000 */
[----:B------:R-:W-:Y:S02]  /*4a90*/  HADD2.F32 R4, -RZ, R0.H0_H0 ;  /* 0x20000000ff047230 */ /* 0x000fe40000004100 */
[----:B------:R-:W-:Y:S02]  /*4aa0*/  IMAD.MOV.U32 R5, RZ, RZ, RZ ;  /* 0x000000ffff057224 */ /* 0x000fe400078e00ff */
[----:B------:R-:W-:-:S03]  /*4ab0*/  IMAD.MOV.U32 R19, RZ, RZ, R22 ;  /* 0x000000ffff137224 */ /* 0x000fc600078e0016 */
[----:B------:R0:W-:Y:S01]  /*4ac0*/  STG.E.64 desc[UR36][R2.64], R4 ;  /* 0x0000000402007986 */ /* 0x0001e2000c101b24 */
[----:B------:R-:W-:Y:S05]  /*4ad0*/  BRA `(.L_x_1029) ;  /* 0x0000000c000c7947 */ /* 0x000fea0003800000 */
.L_x_1040:
[----:B------:R-:W-:Y:S02]  /*4ae0*/  HADD2.F32 R0, -RZ, R0.H0_H0 ;  /* 0x20000000ff007230 */ /* 0x000fe40000004100 */
[----:B------:R-:W-:-:S03]  /*4af0*/  IMAD.MOV.U32 R19, RZ, RZ, R22 ;  /* 0x000000ffff137224 */ /* 0x000fc600078e0016 */
[----:B------:R-:W-:-:S04]  /*4b00*/  F2FP.F16.F32.PACK_AB R0, RZ, R0 ;  /* 0x00000000ff00723e */ /* 0x000fc800000000ff */
[----:B------:R-:W-:-:S05]  /*4b10*/  PRMT R0, R0, 0x5410, RZ ;  /* 0x0000541000007816 */ /* 0x000fca00000000ff */
[----:B------:R0:W-:Y:S01]  /*4b20*/  STG.E desc[UR36][R2.64], R0 ;  /* 0x0000000002007986 */ /* 0x0001e2000c101924 */
[----:B------:R-:W-:Y:S05]  /*4b30*/  BRA `(.L_x_1029) ;  /* 0x0000000800f47947 */ /* 0x000fea0003800000 */
.L_x_1039:
[----:B------:R-:W-:Y:S02]  /*4b40*/  HADD2.F32 R4, -RZ, R0.H0_H0 ;  /* 0x20000000ff047230 */ /* 0x000fe40000004100 */
[----:B------:R-:W-:-:S03]  /*4b50*/  IMAD.MOV.U32 R19, RZ, RZ, R22 ;  /* 0x000000ffff137224 */ /* 0x000fc600078e0016 */
[----:B------:R-:W-:-:S06]  /*4b60*/  FMUL.FTZ R4, R4, 1 ;  /* 0x3f80000004047820 */ /* 0x000fcc0000410000 */
[----:B------:R-:W0:Y:S02]  /*4b70*/  F2F.F64.F32 R4, R4 ;  /* 0x0000000400047310 */ /* 0x000e240000201800 */
[----:B0-----:R0:W-:Y:S01]  /*4b80*/  STG.E.64 desc[UR36][R2.64], R4 ;  /* 0x0000000402007986 */ /* 0x0011e2000c101b24 */
[----:B------:R-:W-:Y:S05]  /*4b90*/  BRA `(.L_x_1029) ;  /* 0x0000000800dc7947 */ /* 0x000fea0003800000 */
.L_x_1030:
        /* <DEDUP_REMOVED lines=10> */
[----:B------:R-:W-:-:S04]  /*4c40*/  FSETP.NEU.FTZ.AND P0, PT, R0, RZ, PT ;  /* 0x000000ff0000720b */ /* 0x000fc80003f1d000 */
[----:B------:R-:W-:-:S05]  /*4c50*/  SEL R5, RZ, 0x1, !P0 ;  /* 0x00000001ff057807 */ /* 0x000fca0004000000 */
[----:B------:R4:W-:Y:S01]  /*4c60*/  STG.E.U8 desc[UR36][R2.64], R5 ;  /* 0x0000000502007986 */ /* 0x0009e2000c101124 */
[----:B------:R-:W-:Y:S05]  /*4c70*/  BRA `(.L_x_1029) ;  /* 0x0000000800a47947 */ /* 0x000fea0003800000 */
.L_x_1043:
[----:B------:R-:W-:Y:S01]  /*4c80*/  HADD2.F32 R0, -RZ, R0.H0_H0 ;  /* 0x20000000ff007230 */ /* 0x000fe20000004100 */
[----:B------:R-:W-:Y:S01]  /*4c90*/  CS2R R6, SRZ ;  /* 0x0000000000067805 */ /* 0x000fe2000001ff00 */
[----:B------:R-:W-:-:S03]  /*4ca0*/  IMAD.MOV.U32 R19, RZ, RZ, R22 ;  /* 0x000000ffff137224 */ /* 0x000fc600078e0016 */
[----:B------:R-:W-:-:S04]  /*4cb0*/  FMUL.FTZ R0, R0, 1 ;  /* 0x3f80000000007820 */ /* 0x000fc80000410000 */
[----:B------:R-:W0:Y:S02]  /*4cc0*/  F2F.F64.F32 R4, R0 ;  /* 0x0000000000047310 */ /* 0x000e240000201800 */
[----:B0-----:R3:W-:Y:S01]  /*4cd0*/  STG.E.128 desc[UR36][R2.64], R4 ;  /* 0x0000000402007986 */ /* 0x0017e2000c101d24 */
[----:B------:R-:W-:Y:S05]  /*4ce0*/  BRA `(.L_x_1029) ;  /* 0x0000000800887947 */ /* 0x000fea0003800000 */
.L_x_1042:
[----:B------:R-:W-:-:S13]  /*4cf0*/  ISETP.NE.AND P0, PT, R4, 0xf, PT ;  /* 0x0000000f0400780c */ /* 0x000fda0003f05270 */
[----:B------:R-:W-:Y:S05]  /*4d00*/  @!P0 BRA `(.L_x_1044) ;  /* 0x0000000000a88947 */ /* 0x000fea0003800000 */
[----:B------:R-:W-:-:S13]  /*4d10*/  ISETP.NE.AND P0, PT, R4, 0x17, PT ;  /* 0x000000170400780c */ /* 0x000fda0003f05270 */
[----:B------:R-:W-:Y:S05]  /*4d20*/  @!P0 BRA `(.L_x_1045) ;  /* 0x0000000000508947 */ /* 0x000fea0003800000 */
[----:B------:R-:W-:-:S13]  /*4d30*/  ISETP.NE.AND P0, PT, R4, 0x18, PT ;  /* 0x000000180400780c */ /* 0x000fda0003f05270 */
[----:B------:R-:W-:Y:S05]  /*4d40*/  @P0 BRA `(.L_x_1034) ;  /* 0x0000000400c00947 */ /* 0x000fea0003800000 */
        /* <DEDUP_REMOVED lines=13> */
.L_x_1047:
[----:B------:R-:W-:Y:S05]  /*4e20*/  BSYNC.RECONVERGENT B0 ;  /* 0x0000000000007941 */ /* 0x000fea0003800200 */
.L_x_1046:
[----:B------:R-:W-:Y:S01]  /*4e30*/  LOP3.LUT R5, R0, 0x80, R5, 0xf8, !PT ;  /* 0x0000008000057812 */ /* 0x000fe200078ef805 */
[----:B------:R-:W-:-:S04]  /*4e40*/  IMAD.MOV.U32 R19, RZ, RZ, R22 ;  /* 0x000000ffff137224 */ /* 0x000fc800078e0016 */
[----:B------:R2:W-:Y:S01]  /*4e50*/  STG.E.U8 desc[UR36][R2.64], R5 ;  /* 0x0000000502007986 */ /* 0x0005e2000c101124 */
[----:B------:R-:W-:Y:S05]  /*4e60*/  BRA `(.L_x_1029) ;  /* 0x0000000800287947 */ /* 0x000fea0003800000 */
.L_x_1045:
        /* <DEDUP_REMOVED lines=15> */
.L_x_1049:
[----:B------:R-:W-:Y:S05]  /*4f60*/  BSYNC.RECONVERGENT B0 ;  /* 0x0000000000007941 */ /* 0x000fea0003800200 */
.L_x_1048:
[----:B------:R-:W-:Y:S01]  /*4f70*/  LOP3.LUT R5, R0, 0x80, R5, 0xf8, !PT ;  /* 0x0000008000057812 */ /* 0x000fe200078ef805 */
[----:B------:R-:W-:-:S04]  /*4f80*/  IMAD.MOV.U32 R19, RZ, RZ, R22 ;  /* 0x000000ffff137224 */ /* 0x000fc800078e0016 */
[----:B------:R1:W-:Y:S01]  /*4f90*/  STG.E.U8 desc[UR36][R2.64], R5 ;  /* 0x0000000502007986 */ /* 0x0003e2000c101124 */
[----:B------:R-:W-:Y:S05]  /*4fa0*/  BRA `(.L_x_1029) ;  /* 0x0000000400d87947 */ /* 0x000fea0003800000 */
.L_x_1044:
[----:B------:R-:W-:Y:S02]  /*4fb0*/  HADD2.F32 R0, -RZ, R0.H0_H0 ;  /* 0x20000000ff007230 */ /* 0x000fe40000004100 */
[----:B------:R-:W-:-:S03]  /*4fc0*/  IMAD.MOV.U32 R19, RZ, RZ, R22 ;  /* 0x000000ffff137224 */ /* 0x000fc600078e0016 */
[----:B------:R-:W-:-:S05]  /*4fd0*/  F2FP.BF16.F32.PACK_AB R0, RZ, R0 ;  /* 0x00000000ff00723e */ /* 0x000fca00000010ff */
[----:B------:R0:W-:Y:S01]  /*4fe0*/  STG.E.U16 desc[UR36][R2.64], R0 ;  /* 0x0000000002007986 */ /* 0x0001e2000c101524 */
[----:B------:R-:W-:Y:S05]  /*4ff0*/  BRA `(.L_x_1029) ;  /* 0x0000000400c47947 */ /* 0x000fea0003800000 */
.L_x_1041:
        /* <DEDUP_REMOVED lines=10> */
[----:B------:R-:W0:Y:S02]  /*50a0*/  F2I.FTZ.U32.TRUNC.NTZ R5, R5 ;  /* 0x0000000500057305 */ /* 0x000e24000021f000 */
[----:B0-----:R0:W-:Y:S01]  /*50b0*/  STG.E.U16 desc[UR36][R2.64], R5 ;  /* 0x0000000502007986 */ /* 0x0011e2000c101524 */
[----:B------:R-:W-:Y:S05]  /*50c0*/  BRA `(.L_x_1029) ;  /* 0x0000000400907947 */ /* 0x000fea0003800000 */
.L_x_1052:
        /* <DEDUP_REMOVED lines=13> */
.L_x_1055:
[----:B------:R-:W-:-:S04]  /*51a0*/  SHF.R.U32.HI R0, RZ, 0x14, R5 ;  /* 0x00000014ff007819 */ /* 0x000fc80000011605 */
[----:B------:R-:W-:-:S04]  /*51b0*/  LOP3.LUT R0, R0, 0x1, RZ, 0xc0, !PT ;  /* 0x0000000100007812 */ /* 0x000fc800078ec0ff */
[----:B------:R-:W-:-:S04]  /*51c0*/  IADD3 R0, PT, PT, R5, 0x487ffff, R0 ;  /* 0x0487ffff05007810 */ /* 0x000fc80007ffe000 */
[----:B------:R-:W-:-:S04]  /*51d0*/  SHF.R.U32.HI R0, RZ, 0x14, R0 ;  /* 0x00000014ff007819 */ /* 0x000fc80000011600 */
[----:B------:R-:W-:-:S07]  /*51e0*/  LOP3.LUT R4, R0, 0xff, RZ, 0xc0, !PT ;  /* 0x000000ff00047812 */ /* 0x000fce00078ec0ff */
.L_x_1056:
[----:B------:R-:W-:-:S04]  /*51f0*/  SHF.R.U32.HI R5, RZ, 0x18, R5 ;  /* 0x00000018ff057819 */ /* 0x000fc80000011605 */
[----:B------:R-:W-:-:S04]  /*5200*/  LOP3.LUT R4, R4, 0x80, R5, 0xf8, !PT ;  /* 0x0000008004047812 */ /* 0x000fc800078ef805 */
[----:B------:R-:W-:-:S07]  /*5210*/  PRMT R0, R4, 0x7610, R0 ;  /* 0x0000761004007816 */ /* 0x000fce0000000000 */
.L_x_1054:
[----:B------:R-:W-:Y:S05]  /*5220*/  BSYNC.RECONVERGENT B0 ;  /* 0x0000000000007941 */ /* 0x000fea0003800200 */
.L_x_1053:
[----:B------:R0:W-:Y:S01]  /*5230*/  STG.E.U8 desc[UR36][R2.64], R0 ;  /* 0x0000000002007986 */ /* 0x0001e2000c101124 */
[----:B------:R-:W-:Y:S01]  /*5240*/  IMAD.MOV.U32 R19, RZ, RZ, R22 ;  /* 0x000000ffff137224 */ /* 0x000fe200078e0016 */
[----:B------:R-:W-:Y:S06]  /*5250*/  BRA `(.L_x_1029) ;  /* 0x00000004002c7947 */ /* 0x000fec0003800000 */
.L_x_1051:
        /* <DEDUP_REMOVED lines=13> */
.L_x_1059:
[----:B------:R-:W-:-:S04]  /*5330*/  SHF.R.U32.HI R0, RZ, 0x15, R5 ;  /* 0x00000015ff007819 */ /* 0x000fc80000011605 */
[----:B------:R-:W-:-:S04]  /*5340*/  LOP3.LUT R0, R0, 0x1, RZ, 0xc0, !PT ;  /* 0x0000000100007812 */ /* 0x000fc800078ec0ff */
[----:B------:R-:W-:-:S04]  /*5350*/  IADD3 R0, PT, PT, R5, 0x88fffff, R0 ;  /* 0x088fffff05007810 */ /* 0x000fc80007ffe000 */
[----:B------:R-:W-:-:S04]  /*5360*/  SHF.R.U32.HI R0, RZ, 0x15, R0 ;  /* 0x00000015ff007819 */ /* 0x000fc80000011600 */
[----:B------:R-:W-:-:S07]  /*5370*/  LOP3.LUT R4, R0, 0xff, RZ, 0xc0, !PT ;  /* 0x000000ff00047812 */ /* 0x000fce00078ec0ff */
.L_x_1060:
[----:B------:R-:W-:-:S04]  /*5380*/  SHF.R.U32.HI R5, RZ, 0x18, R5 ;  /* 0x00000018ff057819 */ /* 0x000fc80000011605 */
[----:B------:R-:W-:-:S04]  /*5390*/  LOP3.LUT R4, R4, 0x80, R5, 0xf8, !PT ;  /* 0x0000008004047812 */ /* 0x000fc800078ef805 */
[----:B------:R-:W-:-:S07]  /*53a0*/  PRMT R0, R4, 0x7610, R0 ;  /* 0x0000761004007816 */ /* 0x000fce0000000000 */
.L_x_1058:
[----:B------:R-:W-:Y:S05]  /*53b0*/  BSYNC.RECONVERGENT B0 ;  /* 0x0000000000007941 */ /* 0x000fea0003800200 */
.L_x_1057:
[----:B------:R0:W-:Y:S01]  /*53c0*/  STG.E.U8 desc[UR36][R2.64], R0 ;  /* 0x0000000002007986 */ /* 0x0001e2000c101124 */
[----:B------:R-:W-:Y:S01]  /*53d0*/  IMAD.MOV.U32 R19, RZ, RZ, R22 ;  /* 0x000000ffff137224 */ /* 0x000fe200078e0016 */
[----:B------:R-:W-:Y:S06]  /*53e0*/  BRA `(.L_x_1029) ;  /* 0x0000000000c87947 */ /* 0x000fec0003800000 */
.L_x_1050:
[----:B------:R-:W-:-:S13]  /*53f0*/  ISETP.NE.AND P0, PT, R4, 0x1c, PT ;  /* 0x0000001c0400780c */ /* 0x000fda0003f05270 */
[----:B------:R-:W-:Y:S05]  /*5400*/  @!P0 BRA `(.L_x_1061) ;  /* 0x0000000000b08947 */ /* 0x000fea0003800000 */
[----:B------:R-:W-:-:S13]  /*5410*/  ISETP.NE.AND P0, PT, R4, 0x1d, PT ;  /* 0x0000001d0400780c */ /* 0x000fda0003f05270 */
[----:B------:R-:W-:Y:S05]  /*5420*/  @!P0 BRA `(.L_x_1062) ;  /* 0x0000000000948947 */ /* 0x000fea0003800000 */
[----:B------:R-:W-:-:S13]  /*5430*/  ISETP.NE.AND P0, PT, R4, 0x2c, PT ;  /* 0x0000002c0400780c */ /* 0x000fda0003f05270 */
[----:B------:R-:W-:Y:S05]  /*5440*/  @!P0 BRA `(.L_x_1063) ;  /* 0x0000000000488947 */ /* 0x000fea0003800000 */
.L_x_1034:
        /* <DEDUP_REMOVED lines=16> */
.L_x_1064:
[----:B------:R-:W-:Y:S01]  /*5550*/  IMAD.MOV.U32 R19, RZ, RZ, R22 ;  /* 0x000000ffff137224 */ /* 0x000fe200078e0016 */
[----:B------:R-:W-:Y:S06]  /*5560*/  BRA `(.L_x_1029) ;  /* 0x0000000000687947 */ /* 0x000fec0003800000 */
.L_x_1063:
[----:B------:R-:W-:Y:S02]  /*5570*/  HADD2.F32 R5, -RZ, R0.H0_H0 ;  /* 0x20000000ff057230 */ /* 0x000fe40000004100 */
        /* <DEDUP_REMOVED lines=16> */
.L_x_1062:
[----:B------:R-:W-:Y:S02]  /*5680*/  HADD2.F32 R4, -RZ, R0.H0_H0 ;  /* 0x20000000ff047230 */ /* 0x000fe40000004100 */
[----:B------:R-:W-:-:S04]  /*5690*/  IMAD.MOV.U32 R19, RZ, RZ, R22 ;  /* 0x000000ffff137224 */ /* 0x000fc800078e0016 */
[----:B------:R-:W0:Y:S02]  /*56a0*/  F2I.U64.TRUNC R4, R4 ;  /* 0x0000000400047311 */ /* 0x000e24000020d800 */
[----:B0-----:R0:W-:Y:S01]  /*56b0*/  STG.E.64 desc[UR36][R2.64], R4 ;  /* 0x0000000402007986 */ /* 0x0011e2000c101b24 */
[----:B------:R-:W-:Y:S05]  /*56c0*/  BRA `(.L_x_1029) ;  /* 0x0000000000107947 */ /* 0x000fea0003800000 */
.L_x_1061:
[----:B------:R-:W-:Y:S02]  /*56d0*/  HADD2.F32 R0, -RZ, R0.H0_H0 ;  /* 0x20000000ff007230 */ /* 0x000fe40000004100 */
[----:B------:R-:W-:Y:S02]  /*56e0*/  IMAD.MOV.U32 R19, RZ, RZ, R22 ;  /* 0x000000ffff137224 */ /* 0x000fe400078e0016 */
[----:B------:R-:W0:Y:S02]  /*56f0*/  F2I.FTZ.U32.TRUNC.NTZ R5, R0 ;  /* 0x0000000000057305 */ /* 0x000e24000021f000 */
[----:B0-----:R0:W-:Y:S03]  /*5700*/  STG.E desc[UR36][R2.64], R5 ;  /* 0x0000000502007986 */ /* 0x0011e6000c101924 */
.L_x_1029:
[----:B------:R-:W-:Y:S05]  /*5710*/  BSYNC.RECONVERGENT B6 ;  /* 0x0000000000067941 */ /* 0x000fea0003800200 */
.L_x_1028:
[----:B------:R-:W-:Y:S01]  /*5720*/  ISETP.GE.AND P0, PT, R19, R17, PT ;  /* 0x000000111300720c */ /* 0x000fe20003f06270 */
[----:B------:R-:W-:-:S12]  /*5730*/  BSSY.RECONVERGENT B6, `(.L_x_1065) ;  /* 0x00001f0000067945 */ /* 0x000fd80003800200 */
[----:B------:R-:W-:Y:S05]  /*5740*/  @P0 BRA `(.L_x_1066) ;  /* 0x0000001c00b80947 */ /* 0x000fea0003800000 */
[----:B------:R-:W5:Y:S01]  /*5750*/  LDCU UR4, c[0x0][0x3a8] ;  /* 0x00007500ff0477ac */ /* 0x000f620008000800 */
[----:B01234-:R-:W0:Y:S01]  /*5760*/  LDC.64 R2, c[0x0][0x388] ;  /* 0x0000e200ff027b82 */ /* 0x01fe220000000a00 */
        /* <DEDUP_REMOVED lines=16> */
[----:B------:R-:W-:-:S06]  /*5870*/  HADD2.F32 R25, -RZ, R25.H0_H0 ;  /* 0x20000019ff197230 */ /* 0x000fcc0000004100 */
[----:B------:R-:W0:Y:S02]  /*5880*/  F2I.FTZ.TRUNC.NTZ R25, R25 ;  /* 0x0000001900197305 */ /* 0x000e24000021f100 */
[----:B0-----:R0:W-:Y:S01]  /*5890*/  STG.E.U8 desc[UR36][R2.64], R25 ;  /* 0x0000001902007986 */ /* 0x0011e2000c101124 */
[----:B------:R-:W-:Y:S05]  /*58a0*/  BRA `(.L_x_1072) ;  /* 0x0000000c007c7947 */ /* 0x000fea0003800000 */
.L_x_1070:
[----:B------:R-:W-:-:S06]  /*58b0*/  HADD2.F32 R5, -RZ, R25.H0_H0 ;  /* 0x20000019ff057230 */ /* 0x000fcc0000004100 */
[----:B------:R-:W0:Y:S02]  /*58c0*/  F2I.S64.TRUNC R4, R5 ;  /* 0x0000000500047311 */ /* 0x000e24000020d900 */
[----:B0-----:R0:W-:Y:S01]  /*58d0*/  STG.E.U8 desc[UR36][R2.64], R4 ;  /* 0x0000000402007986 */ /* 0x0011e2000c101124 */
[----:B------:R-:W-:Y:S05]  /*58e0*/  BRA `(.L_x_1072) ;  /* 0x0000000c006c7947 */ /* 0x000fea0003800000 */
.L_x_1069:
[----:B------:R-:W-:-:S13]  /*58f0*/  ISETP.NE.AND P0, PT, R0, 0x2, PT ;  /* 0x000000020000780c */ /* 0x000fda0003f05270 */
[----:B------:R-:W-:Y:S05]  /*5900*/  @!P0 BRA `(.L_x_1073) ;  /* 0x0000000000308947 */ /* 0x000fea0003800000 */
[----:B------:R-:W-:-:S13]  /*5910*/  ISETP.NE.AND P0, PT, R0, 0x3, PT ;  /* 0x000000030000780c */ /* 0x000fda0003f05270 */
[----:B------:R-:W-:Y:S05]  /*5920*/  @!P0 BRA `(.L_x_1074) ;  /* 0x0000000000188947 */ /* 0x000fea0003800000 */
[----:B------:R-:W-:-:S13]  /*5930*/  ISETP.NE.AND P0, PT, R0, 0x4, PT ;  /* 0x000000040000780c */ /* 0x000fda0003f05270 */
[----:B------:R-:W-:Y:S05]  /*5940*/  @P0 BRA `(.L_x_1071) ;  /* 0x0000000800700947 */ /* 0x000fea0003800000 */
[----:B------:R-:W-:-:S06]  /*5950*/  HADD2.F32 R4, -RZ, R25.H0_H0 ;  /* 0x20000019ff047230 */ /* 0x000fcc0000004100 */
[----:B------:R-:W0:Y:S02]  /*5960*/  F2I.S64.TRUNC R4, R4 ;  /* 0x0000000400047311 */ /* 0x000e24000020d900 */
[----:B0-----:R0:W-:Y:S01]  /*5970*/  STG.E.64 desc[UR36][R2.64], R4 ;  /* 0x0000000402007986 */ /* 0x0011e2000c101b24 */
[----:B------:R-:W-:Y:S05]  /*5980*/  BRA `(.L_x_1072) ;  /* 0x0000000c00447947 */ /* 0x000fea0003800000 */
.L_x_1074:
[----:B------:R-:W-:-:S06]  /*5990*/  HADD2.F32 R25, -RZ, R25.H0_H0 ;  /* 0x20000019ff197230 */ /* 0x000fcc0000004100 */
[----:B------:R-:W0:Y:S02]  /*59a0*/  F2I.FTZ.TRUNC.NTZ R25, R25 ;  /* 0x0000001900197305 */ /* 0x000e24000021f100 */
[----:B0-----:R0:W-:Y:S01]  /*59b0*/  STG.E desc[UR36][R2.64], R25 ;  /* 0x0000001902007986 */ /* 0x0011e2000c101924 */
[----:B------:R-:W-:Y:S05]  /*59c0*/  BRA `(.L_x_1072) ;  /* 0x0000000c00347947 */ /* 0x000fea0003800000 */
.L_x_1073:
[----:B------:R-:W-:-:S06]  /*59d0*/  HADD2.F32 R25, -RZ, R25.H0_H0 ;  /* 0x20000019ff197230 */ /* 0x000fcc0000004100 */
[----:B------:R-:W0:Y:S02]  /*59e0*/  F2I.FTZ.TRUNC.NTZ R25, R25 ;  /* 0x0000001900197305 */ /* 0x000e24000021f100 */
[----:B0-----:R0:W-:Y:S01]  /*59f0*/  STG.E.U16 desc[UR36][R2.64], R25 ;  /* 0x0000001902007986 */ /* 0x0011e2000c101524 */
[----:B------:R-:W-:Y:S05]  /*5a00*/  BRA `(.L_x_1072) ;  /* 0x0000000c00247947 */ /* 0x000fea0003800000 */
.L_x_1068:
[----:B------:R-:W-:-:S13]  /*5a10*/  ISETP.GT.AND P0, PT, R0, 0x6, PT ;  /* 0x000000060000780c */ /* 0x000fda0003f04270 */
[----:B------:R-:W-:Y:S05]  /*5a20*/  @P0 BRA `(.L_x_1075) ;  /* 0x0000000000240947 */ /* 0x000fea0003800000 */
[----:B------:R-:W-:-:S13]  /*5a30*/  ISETP.NE.AND P0, PT, R0, 0x5, PT ;  /* 0x000000050000780c */ /* 0x000fda0003f05270 */
[----:B------:R-:W-:Y:S05]  /*5a40*/  @!P0 BRA `(.L_x_1076) ;  /* 0x0000000000148947 */ /* 0x000fea0003800000 */
[----:B------:R-:W-:-:S13]  /*5a50*/  ISETP.NE.AND P0, PT, R0, 0x6, PT ;  /* 0x000000060000780c */ /* 0x000fda0003f05270 */
[----:B------:R-:W-:Y:S05]  /*5a60*/  @P0 BRA `(.L_x_1071) ;  /* 0x0000000800280947 */ /* 0x000fea0003800000 */
[----:B------:R-:W-:-:S05]  /*5a70*/  HADD2.F32 R25, -RZ, R25.H0_H0 ;  /* 0x20000019ff197230 */ /* 0x000fca0000004100 */
[----:B------:R0:W-:Y:S01]  /*5a80*/  STG.E desc[UR36][R2.64], R25 ;  /* 0x0000001902007986 */ /* 0x0001e2000c101924 */
[----:B------:R-:W-:Y:S05]  /*5a90*/  BRA `(.L_x_1072) ;  /* 0x0000000c00007947 */ /* 0x000fea0003800000 */
.L_x_1076:
[----:B------:R0:W-:Y:S01]  /*5aa0*/  STG.E.U16 desc[UR36][R2.64], R25 ;  /* 0x0000001902007986 */ /* 0x0001e2000c101524 */
[----:B------:R-:W-:Y:S05]  /*5ab0*/  BRA `(.L_x_1072) ;  /* 0x0000000800f87947 */ /* 0x000fea0003800000 */
.L_x_1075:
[----:B------:R-:W-:-:S13]  /*5ac0*/  ISETP.NE.AND P0, PT, R0, 0x7, PT ;  /* 0x000000070000780c */ /* 0x000fda0003f05270 */
[----:B------:R-:W-:Y:S05]  /*5ad0*/  @!P0 BRA `(.L_x_1077) ;  /* 0x0000000000348947 */ /* 0x000fea0003800000 */
[----:B------:R-:W-:-:S13]  /*5ae0*/  ISETP.NE.AND P0, PT, R0, 0x8, PT ;  /* 0x000000080000780c */ /* 0x000fda0003f05270 */
[----:B------:R-:W-:Y:S05]  /*5af0*/  @!P0 BRA `(.L_x_1078) ;  /* 0x0000000000188947 */ /* 0x000fea0003800000 */
[----:B------:R-:W-:-:S13]  /*5b00*/  ISETP.NE.AND P0, PT, R0, 0x9, PT ;  /* 0x000000090000780c */ /* 0x000fda0003f05270 */
[----:B------:R-:W-:Y:S05]  /*5b10*/  @P0 BRA `(.L_x_1071) ;  /* 0x0000000400fc0947 */ /* 0x000fea0003800000 */
[----:B------:R-:W-:Y:S02]  /*5b20*/  HADD2.F32 R4, -RZ, R25.H0_H0 ;  /* 0x20000019ff047230 */ /* 0x000fe40000004100 */
[----:B------:R-:W-:-:S05]  /*5b30*/  IMAD.MOV.U32 R5, RZ, RZ, RZ ;  /* 0x000000ffff057224 */ /* 0x000fca00078e00ff */
[----:B------:R0:W-:Y:S01]  /*5b40*/  STG.E.64 desc[UR36][R2.64], R4 ;  /* 0x0000000402007986 */ /* 0x0001e2000c101b24 */
[----:B------:R-:W-:Y:S05]  /*5b50*/  BRA `(.L_x_1072) ;  /* 0x0000000800d07947 */ /* 0x000fea0003800000 */
.L_x_1078:
[----:B------:R-:W-:-:S05]  /*5b60*/  HADD2.F32 R0, -RZ, R25.H0_H0 ;  /* 0x20000019ff007230 */ /* 0x000fca0000004100 */
[----:B------:R-:W-:-:S04]  /*5b70*/  F2FP.F16.F32.PACK_AB R0, RZ, R0 ;  /* 0x00000000ff00723e */ /* 0x000fc800000000ff */
[----:B------:R-:W-:-:S05]  /*5b80*/  PRMT R0, R0, 0x5410, RZ ;  /* 0x0000541000007816 */ /* 0x000fca00000000ff */
[----:B------:R0:W-:Y:S01]  /*5b90*/  STG.E desc[UR36][R2.64], R0 ;  /* 0x0000000002007986 */ /* 0x0001e2000c101924 */
[----:B------:R-:W-:Y:S05]  /*5ba0*/  BRA `(.L_x_1072) ;  /* 0x0000000800bc7947 */ /* 0x000fea0003800000 */
.L_x_1077:
[----:B------:R-:W-:-:S05]  /*5bb0*/  HADD2.F32 R4, -RZ, R25.H0_H0 ;  /* 0x20000019ff047230 */ /* 0x000fca0000004100 */
[----:B------:R-:W-:-:S06]  /*5bc0*/  FMUL.FTZ R4, R4, 1 ;  /* 0x3f80000004047820 */ /* 0x000fcc0000410000 */
[----:B------:R-:W0:Y:S02]  /*5bd0*/  F2F.F64.F32 R4, R4 ;  /* 0x0000000400047310 */ /* 0x000e240000201800 */
[----:B0-----:R0:W-:Y:S01]  /*5be0*/  STG.E.64 desc[UR36][R2.64], R4 ;  /* 0x0000000402007986 */ /* 0x0011e2000c101b24 */
[----:B------:R-:W-:Y:S05]  /*5bf0*/  BRA `(.L_x_1072) ;  /* 0x0000000800a87947 */ /* 0x000fea0003800000 */
.L_x_1067:
        /* <DEDUP_REMOVED lines=10> */
[----:B------:R-:W-:-:S06]  /*5ca0*/  HADD2.F32 R5, -RZ, R25.H0_H0 ;  /* 0x20000019ff057230 */ /* 0x000fcc0000004100 */
[----:B------:R-:W0:Y:S02]  /*5cb0*/  F2I.FTZ.U32.TRUNC.NTZ R5, R5 ;  /* 0x0000000500057305 */ /* 0x000e24000021f000 */
[----:B0-----:R0:W-:Y:S01]  /*5cc0*/  STG.E.U16 desc[UR36][R2.64], R5 ;  /* 0x0000000502007986 */ /* 0x0011e2000c101524 */
[----:B------:R-:W-:Y:S05]  /*5cd0*/  BRA `(.L_x_1072) ;  /* 0x0000000800707947 */ /* 0x000fea0003800000 */
.L_x_1082:
        /* <DEDUP_REMOVED lines=18> */
.L_x_1085:
[----:B------:R-:W-:-:S04]  /*5e00*/  SHF.R.U32.HI R5, RZ, 0x18, R5 ;  /* 0x00000018ff057819 */ /* 0x000fc80000011605 */
[----:B------:R-:W-:-:S07]  /*5e10*/  LOP3.LUT R0, R0, 0x80, R5, 0xf8, !PT ;  /* 0x0000008000007812 */ /* 0x000fce00078ef805 */
.L_x_1084:
[----:B------:R-:W-:Y:S05]  /*5e20*/  BSYNC.RECONVERGENT B0 ;  /* 0x0000000000007941 */ /* 0x000fea0003800200 */
.L_x_1083:
[----:B------:R0:W-:Y:S01]  /*5e30*/  STG.E.U8 desc[UR36][R2.64], R0 ;  /* 0x0000000002007986 */ /* 0x0001e2000c101124 */
[----:B------:R-:W-:Y:S05]  /*5e40*/  BRA `(.L_x_1072) ;  /* 0x0000000800147947 */ /* 0x000fea0003800000 */
.L_x_1081:
        /* <DEDUP_REMOVED lines=18> */
.L_x_1088:
[----:B------:R-:W-:-:S04]  /*5f70*/  SHF.R.U32.HI R5, RZ, 0x18, R5 ;  /* 0x00000018ff057819 */ /* 0x000fc80000011605 */
[----:B------:R-:W-:-:S07]  /*5f80*/  LOP3.LUT R0, R0, 0x80, R5, 0xf8, !PT ;  /* 0x0000008000007812 */ /* 0x000fce00078ef805 */
.L_x_1087:
[----:B------:R-:W-:Y:S05]  /*5f90*/  BSYNC.RECONVERGENT B0 ;  /* 0x0000000000007941 */ /* 0x000fea0003800200 */
.L_x_1086:
[----:B------:R0:W-:Y:S01]  /*5fa0*/  STG.E.U8 desc[UR36][R2.64], R0 ;  /* 0x0000000002007986 */ /* 0x0001e2000c101124 */
[----:B------:R-:W-:Y:S05]  /*5fb0*/  BRA `(.L_x_1072) ;  /* 0x0000000400b87947 */ /* 0x000fea0003800000 */
.L_x_1080:
[----:B------:R-:W-:-:S13]  /*5fc0*/  ISETP.NE.AND P0, PT, R0, 0x1c, PT ;  /* 0x0000001c0000780c */ /* 0x000fda0003f05270 */
[----:B------:R-:W-:Y:S05]  /*5fd0*/  @!P0 BRA `(.L_x_1089) ;  /* 0x0000000000608947 */ /* 0x000fea0003800000 */
[----:B------:R-:W-:-:S13]  /*5fe0*/  ISETP.NE.AND P0, PT, R0, 0x1d, PT ;  /* 0x0000001d0000780c */ /* 0x000fda0003f05270 */
[----:B------:R-:W-:Y:S05]  /*5ff0*/  @!P0 BRA `(.L_x_1090) ;  /* 0x0000000000488947 */ /* 0x000fea0003800000 */
[----:B------:R-:W-:-:S13]  /*6000*/  ISETP.NE.AND P0, PT, R0, 0x2c, PT ;  /* 0x0000002c0000780c */ /* 0x000fda0003f05270 */
[----:B------:R-:W-:Y:S05]  /*6010*/  @P0 BRA `(.L_x_1071) ;  /* 0x0000000000bc0947 */ /* 0x000fea0003800000 */
[----:B------:R-:W-:Y:S02]  /*6020*/  HADD2.F32 R25, -RZ, R25.H0_H0 ;  /* 0x20000019ff197230 */ /* 0x000fe40000004100 */
        /* <DEDUP_REMOVED lines=15> */
.L_x_1090:
[----:B------:R-:W-:-:S06]  /*6120*/  HADD2.F32 R4, -RZ, R25.H0_H0 ;  /* 0x20000019ff047230 */ /* 0x000fcc0000004100 */
[----:B------:R-:W0:Y:S02]  /*6130*/  F2I.U64.TRUNC R4, R4 ;  /* 0x0000000400047311 */ /* 0x000e24000020d800 */
[----:B0-----:R0:W-:Y:S01]  /*6140*/  STG.E.64 desc[UR36][R2.64], R4 ;  /* 0x0000000402007986 */ /* 0x0011e2000c101b24 */
[----:B------:R-:W-:Y:S05]  /*6150*/  BRA `(.L_x_1072) ;  /* 0x0000000400507947 */ /* 0x000fea0003800000 */
.L_x_1089:
[----:B------:R-:W-:-:S06]  /*6160*/  HADD2.F32 R25, -RZ, R25.H0_H0 ;  /* 0x20000019ff197230 */ /* 0x000fcc0000004100 */
[----:B------:R-:W0:Y:S02]  /*6170*/  F2I.FTZ.U32.TRUNC.NTZ R25, R25 ;  /* 0x0000001900197305 */ /* 0x000e24000021f000 */
[----:B0-----:R0:W-:Y:S01]  /*6180*/  STG.E desc[UR36][R2.64], R25 ;  /* 0x0000001902007986 */ /* 0x0011e2000c101924 */
[----:B------:R-:W-:Y:S05]  /*6190*/  BRA `(.L_x_1072) ;  /* 0x0000000400407947 */ /* 0x000fea0003800000 */
.L_x_1079:
[----:B------:R-:W-:-:S13]  /*61a0*/  ISETP.GT.AND P0, PT, R0, 0xe, PT ;  /* 0x0000000e0000780c */ /* 0x000fda0003f04270 */
[----:B------:R-:W-:Y:S05]  /*61b0*/  @P0 BRA `(.L_x_1091) ;  /* 0x00000000003c0947 */ /* 0x000fea0003800000 */
[----:B------:R-:W-:-:S13]  /*61c0*/  ISETP.NE.AND P0, PT, R0, 0xa, PT ;  /* 0x0000000a0000780c */ /* 0x000fda0003f05270 */
[----:B------:R-:W-:Y:S05]  /*61d0*/  @!P0 BRA `(.L_x_1092) ;  /* 0x00000000001c8947 */ /* 0x000fea0003800000 */
[----:B------:R-:W-:-:S13]  /*61e0*/  ISETP.NE.AND P0, PT, R0, 0xb, PT ;  /* 0x0000000b0000780c */ /* 0x000fda0003f05270 */
[----:B------:R-:W-:Y:S05]  /*61f0*/  @P0 BRA `(.L_x_1071) ;  /* 0x0000000000440947 */ /* 0x000fea0003800000 */
[----:B------:R-:W-:-:S05]  /*6200*/  HADD2.F32 R25, -RZ, R25.H0_H0 ;  /* 0x20000019ff197230 */ /* 0x000fca0000004100 */
[----:B------:R-:W-:-:S04]  /*6210*/  FSETP.NEU.FTZ.AND P0, PT, R25, RZ, PT ;  /* 0x000000ff1900720b */ /* 0x000fc80003f1d000 */
[----:B------:R-:W-:-:S05]  /*6220*/  SEL R5, RZ, 0x1, !P0 ;  /* 0x00000001ff057807 */ /* 0x000fca0004000000 */
[----:B------:R1:W-:Y:S01]  /*6230*/  STG.E.U8 desc[UR36][R2.64], R5 ;  /* 0x0000000502007986 */ /* 0x0003e2000c101124 */
[----:B------:R-:W-:Y:S05]  /*6240*/  BRA `(.L_x_1072) ;  /* 0x0000000400147947 */ /* 0x000fea0003800000 */
.L_x_1092:
[----:B------:R-:W-:Y:S01]  /*6250*/  HADD2.F32 R25, -RZ, R25.H0_H0 ;  /* 0x20000019ff197230 */ /* 0x000fe20000004100 */
[----:B------:R-:W-:-:S04]  /*6260*/  CS2R R6, SRZ ;  /* 0x0000000000067805 */ /* 0x000fc8000001ff00 */
[----:B------:R-:W-:-:S06]  /*6270*/  FMUL.FTZ R4, R25, 1 ;  /* 0x3f80000019047820 */ /* 0x000fcc0000410000 */
[----:B------:R-:W0:Y:S02]  /*6280*/  F2F.F64.F32 R4, R4 ;  /* 0x0000000400047310 */ /* 0x000e240000201800 */
[----:B0-----:R0:W-:Y:S01]  /*6290*/  STG.E.128 desc[UR36][R2.64], R4 ;  /* 0x0000000402007986 */ /* 0x0011e2000c101d24 */
[----:B------:R-:W-:Y:S05]  /*62a0*/  BRA `(.L_x_1072) ;  /* 0x0000000000fc7947 */ /* 0x000fea0003800000 */
.L_x_1091:
[----:B------:R-:W-:-:S13]  /*62b0*/  ISETP.NE.AND P0, PT, R0, 0xf, PT ;  /* 0x0000000f0000780c */ /* 0x000fda0003f05270 */
[----:B------:R-:W-:Y:S05]  /*62c0*/  @!P0 BRA `(.L_x_1093) ;  /* 0x0000000000e88947 */ /* 0x000fea0003800000 */
[----:B------:R-:W-:-:S13]  /*62d0*/  ISETP.NE.AND P0, PT, R0, 0x17, PT ;  /* 0x000000170000780c */ /* 0x000fda0003f05270 */
[----:B------:R-:W-:Y:S05]  /*62e0*/  @!P0 BRA `(.L_x_1094) ;  /* 0x0000000000908947 */ /* 0x000fea0003800000 */
[----:B------:R-:W-:-:S13]  /*62f0*/  ISETP.NE.AND P0, PT, R0, 0x18, PT ;  /* 0x000000180000780c */ /* 0x000fda0003f05270 */
[----:B------:R-:W-:Y:S05]  /*6300*/  @!P0 BRA `(.L_x_1095) ;  /* 0x0000000000448947 */ /* 0x000fea0003800000 */
.L_x_1071:
        /* <DEDUP_REMOVED lines=16> */
.L_x_1096:
[----:B------:R-:W-:Y:S05]  /*6410*/  BRA `(.L_x_1072) ;  /* 0x0000000000a07947 */ /* 0x000fea0003800000 */
.L_x_1095:
        /* <DEDUP_REMOVED lines=13> */
.L_x_1098:
[----:B------:R-:W-:Y:S05]  /*64f0*/  BSYNC.RECONVERGENT B0 ;  /* 0x0000000000007941 */ /* 0x000fea0003800200 */
.L_x_1097:
[----:B------:R-:W-:-:S05]  /*6500*/  LOP3.LUT R5, R0, 0x80, R5, 0xf8, !PT ;  /* 0x0000008000057812 */ /* 0x000fca00078ef805 */
[----:B------:R3:W-:Y:S01]  /*6510*/  STG.E.U8 desc[UR36][R2.64], R5 ;  /* 0x0000000502007986 */ /* 0x0007e2000c101124 */
[----:B------:R-:W-:Y:S05]  /*6520*/  BRA `(.L_x_1072) ;  /* 0x00000000005c7947 */ /* 0x000fea0003800000 */
.L_x_1094:
        /* <DEDUP_REMOVED lines=12> */
.L_x_1100:
[----:B------:R-:W-:Y:S01]  /*65f0*/  IMAD.MOV.U32 R0, RZ, RZ, 0x7f ;  /* 0x0000007fff007424 */ /* 0x000fe200078e00ff */
[----:B------:R-:W-:-:S04]  /*6600*/  ISETP.GT.U32.AND P0, PT, R4, 0x7f800000, PT ;  /* 0x7f8000000400780c */ /* 0x000fc80003f04070 */
[----:B------:R-:W-:-:S09]  /*6610*/  SEL R0, R0, 0x7c, P0 ;  /* 0x0000007c00007807 */ /* 0x000fd20000000000 */
.L_x_1101:
[----:B------:R-:W-:Y:S05]  /*6620*/  BSYNC.RECONVERGENT B0 ;  /* 0x0000000000007941 */ /* 0x000fea0003800200 */
.L_x_1099:
[----:B------:R-:W-:-:S04]  /*6630*/  SHF.R.U32.HI R5, RZ, 0x18, R5 ;  /* 0x00000018ff057819 */ /* 0x000fc80000011605 */
[----:B------:R-:W-:-:S05]  /*6640*/  LOP3.LUT R5, R0, 0x80, R5, 0xf8, !PT ;  /* 0x0000008000057812 */ /* 0x000fca00078ef805 */
[----:B------:R2:W-:Y:S01]  /*6650*/  STG.E.U8 desc[UR36][R2.64], R5 ;  /* 0x0000000502007986 */ /* 0x0005e2000c101124 */
[----:B------:R-:W-:Y:S05]  /*6660*/  BRA `(.L_x_1072) ;  /* 0x00000000000c7947 */ /* 0x000fea0003800000 */
.L_x_1093:
[----:B------:R-:W-:-:S05]  /*6670*/  HADD2.F32 R0, -RZ, R25.H0_H0 ;  /* 0x20000019ff007230 */ /* 0x000fca0000004100 */
[----:B------:R-:W-:-:S05]  /*6680*/  F2FP.BF16.F32.PACK_AB R0, RZ, R0 ;  /* 0x00000000ff00723e */ /* 0x000fca00000010ff */
[----:B------:R4:W-:Y:S02]  /*6690*/  STG.E.U16 desc[UR36][R2.64], R0 ;  /* 0x0000000002007986 */ /* 0x0009e4000c101524 */
.L_x_1072:
[----:B------:R-:W-:-:S05]  /*66a0*/  VIADD R19, R19, 0x80 ;  /* 0x0000008013137836 */ /* 0x000fca0000000000 */
[----:B------:R-:W-:-:S13]  /*66b0*/  ISETP.GE.AND P0, PT, R19, R17, PT ;  /* 0x000000111300720c */ /* 0x000fda0003f06270 */
        /* <DEDUP_REMOVED lines=19> */
[----:B------:R-:W-:-:S04]  /*67f0*/  HADD2.F32 R24, -RZ, R24.H0_H0 ;  /* 0x20000018ff187230 */ /* 0x000fc80000004100 */
[----:B------:R-:W0:Y:S02]  /*6800*/  F2I.FTZ.TRUNC.NTZ R5, R24 ;  /* 0x0000001800057305 */ /* 0x000e24000021f100 */
[----:B0-----:R3:W-:Y:S01]  /*6810*/  STG.E.U8 desc[UR36][R2.64], R5 ;  /* 0x0000000502007986 */ /* 0x0017e2000c101124 */
[----:B------:R-:W-:Y:S05]  /*6820*/  BRA `(.L_x_1107) ;  /* 0x0000000c007c7947 */ /* 0x000fea0003800000 */
.L_x_1105:
[----:B------:R-:W-:-:S06]  /*6830*/  HADD2.F32 R5, -RZ, R24.H0_H0 ;  /* 0x20000018ff057230 */ /* 0x000fcc0000004100 */
[----:B------:R-:W0:Y:S02]  /*6840*/  F2I.S64.TRUNC R4, R5 ;  /* 0x0000000500047311 */ /* 0x000e24000020d900 */
[----:B0-----:R4:W-:Y:S01]  /*6850*/  STG.E.U8 desc[UR36][R2.64], R4 ;  /* 0x0000000402007986 */ /* 0x0019e2000c101124 */
[----:B------:R-:W-:Y:S05]  /*6860*/  BRA `(.L_x_1107) ;  /* 0x0000000c006c7947 */ /* 0x000fea0003800000 */
.L_x_1104:
        /* <DEDUP_REMOVED lines=10> */
.L_x_1109:
[----:B------:R-:W-:-:S04]  /*6910*/  HADD2.F32 R24, -RZ, R24.H0_H0 ;  /* 0x20000018ff187230 */ /* 0x000fc80000004100 */
[----:B------:R-:W0:Y:S02]  /*6920*/  F2I.FTZ.TRUNC.NTZ R5, R24 ;  /* 0x0000001800057305 */ /* 0x000e24000021f100 */
[----:B0-----:R2:W-:Y:S01]  /*6930*/  STG.E desc[UR36][R2.64], R5 ;  /* 0x0000000502007986 */ /* 0x0015e2000c101924 */
[----:B------:R-:W-:Y:S05]  /*6940*/  BRA `(.L_x_1107) ;  /* 0x0000000c00347947 */ /* 0x000fea0003800000 */
.L_x_1108:
[----:B------:R-:W-:-:S04]  /*6950*/  HADD2.F32 R24, -RZ, R24.H0_H0 ;  /* 0x20000018ff187230 */ /* 0x000fc80000004100 */
[----:B------:R-:W0:Y:S02]  /*6960*/  F2I.FTZ.TRUNC.NTZ R5, R24 ;  /* 0x0000001800057305 */ /* 0x000e24000021f100 */
[----:B0-----:R0:W-:Y:S01]  /*6970*/  STG.E.U16 desc[UR36][R2.64], R5 ;  /* 0x0000000502007986 */ /* 0x0011e2000c101524 */
[----:B------:R-:W-:Y:S05]  /*6980*/  BRA `(.L_x_1107) ;  /* 0x0000000c00247947 */ /* 0x000fea0003800000 */
.L_x_1103:
        /* <DEDUP_REMOVED lines=9> */
.L_x_1111:
[----:B------:R0:W-:Y:S01]  /*6a20*/  STG.E.U16 desc[UR36][R2.64], R24 ;  /* 0x0000001802007986 */ /* 0x0001e2000c101524 */
[----:B------:R-:W-:Y:S05]  /*6a30*/  BRA `(.L_x_1107) ;  /* 0x0000000800f87947 */ /* 0x000fea0003800000 */
.L_x_1110:
        /* <DEDUP_REMOVED lines=10> */
.L_x_1113:
[----:B------:R-:W-:-:S05]  /*6ae0*/  HADD2.F32 R0, -RZ, R24.H0_H0 ;  /* 0x20000018ff007230 */ /* 0x000fca0000004100 */
[----:B------:R-:W-:-:S04]  /*6af0*/  F2FP.F16.F32.PACK_AB R0, RZ, R0 ;  /* 0x00000000ff00723e */ /* 0x000fc800000000ff */
[----:B------:R-:W-:-:S05]  /*6b00*/  PRMT R0, R0, 0x5410, RZ ;  /* 0x0000541000007816 */ /* 0x000fca00000000ff */
[----:B------:R0:W-:Y:S01]  /*6b10*/  STG.E desc[UR36][R2.64], R0 ;  /* 0x0000000002007986 */ /* 0x0001e2000c101924 */
[----:B------:R-:W-:Y:S05]  /*6b20*/  BRA `(.L_x_1107) ;  /* 0x0000000800bc7947 */ /* 0x000fea0003800000 */
.L_x_1112:
[----:B------:R-:W-:-:S05]  /*6b30*/  HADD2.F32 R4, -RZ, R24.H0_H0 ;  /* 0x20000018ff047230 */ /* 0x000fca0000004100 */
[----:B------:R-:W-:-:S06]  /*6b40*/  FMUL.FTZ R4, R4, 1 ;  /* 0x3f80000004047820 */ /* 0x000fcc0000410000 */
[----:B------:R-:W0:Y:S02]  /*6b50*/  F2F.F64.F32 R4, R4 ;  /* 0x0000000400047310 */ /* 0x000e240000201800 */
[----:B0-----:R0:W-:Y:S01]  /*6b60*/  STG.E.64 desc[UR36][R2.64], R4 ;  /* 0x0000000402007986 */ /* 0x0011e2000c101b24 */
[----:B------:R-:W-:Y:S05]  /*6b70*/  BRA `(.L_x_1107) ;  /* 0x0000000800a87947 */ /* 0x000fea0003800000 */
.L_x_1102:
        /* <DEDUP_REMOVED lines=14> */
.L_x_1117:
        /* <DEDUP_REMOVED lines=18> */
.L_x_1120:
[----:B------:R-:W-:-:S04]  /*6d80*/  SHF.R.U32.HI R5, RZ, 0x18, R5 ;  /* 0x00000018ff057819 */ /* 0x000fc80000011605 */
[----:B------:R-:W-:-:S07]  /*6d90*/  LOP3.LUT R0, R0, 0x80, R5, 0xf8, !PT ;  /* 0x0000008000007812 */ /* 0x000fce00078ef805 */
.L_x_1119:
[----:B------:R-:W-:Y:S05]  /*6da0*/  BSYNC.RECONVERGENT B0 ;  /* 0x0000000000007941 */ /* 0x000fea0003800200 */
.L_x_1118:
[----:B------:R0:W-:Y:S01]  /*6db0*/  STG.E.U8 desc[UR36][R2.64], R0 ;  /* 0x0000000002007986 */ /* 0x0001e2000c101124 */
[----:B------:R-:W-:Y:S05]  /*6dc0*/  BRA `(.L_x_1107) ;  /* 0x0000000800147947 */ /* 0x000fea0003800000 */
.L_x_1116:
        /* <DEDUP_REMOVED lines=18> */
.L_x_1123:
[----:B------:R-:W-:-:S04]  /*6ef0*/  SHF.R.U32.HI R5, RZ, 0x18, R5 ;  /* 0x00000018ff057819 */ /* 0x000fc80000011605 */
[----:B------:R-:W-:-:S07]  /*6f00*/  LOP3.LUT R0, R0, 0x80, R5, 0xf8, !PT ;  /* 0x0000008000007812 */ /* 0x000fce00078ef805 */
.L_x_1122:
[----:B------:R-:W-:Y:S05]  /*6f10*/  BSYNC.RECONVERGENT B0 ;  /* 0x0000000000007941 */ /* 0x000fea0003800200 */
.L_x_1121:
[----:B------:R0:W-:Y:S01]  /*6f20*/  STG.E.U8 desc[UR36][R2.64], R0 ;  /* 0x0000000002007986 */ /* 0x0001e2000c101124 */
[----:B------:R-:W-:Y:S05]  /*6f30*/  BRA `(.L_x_1107) ;  /* 0x0000000400b87947 */ /* 0x000fea0003800000 */
.L_x_1115:
[----:B------:R-:W-:-:S13]  /*6f40*/  ISETP.NE.AND P0, PT, R0, 0x1c, PT ;  /* 0x0000001c0000780c */ /* 0x000fda0003f05270 */
[----:B------:R-:W-:Y:S05]  /*6f50*/  @!P0 BRA `(.L_x_1124) ;  /* 0x0000000000608947 */ /* 0x000fea0003800000 */
[----:B------:R-:W-:-:S13]  /*6f60*/  ISETP.NE.AND P0, PT, R0, 0x1d, PT ;  /* 0x0000001d0000780c */ /* 0x000fda0003f05270 */
[----:B------:R-:W-:Y:S05]  /*6f70*/  @!P0 BRA `(.L_x_1125) ;  /* 0x0000000000488947 */ /* 0x000fea0003800000 */
[----:B------:R-:W-:-:S13]  /*6f80*/  ISETP.NE.AND P0, PT, R0, 0x2c, PT ;  /* 0x0000002c0000780c */ /* 0x000fda0003f05270 */
[----:B------:R-:W-:Y:S05]  /*6f90*/  @P0 BRA `(.L_x_1106) ;  /* 0x0000000000bc0947 */ /* 0x000fea0003800000 */
        /* <DEDUP_REMOVED lines=16> */
.L_x_1125:
[----:B------:R-:W-:-:S06]  /*70a0*/  HADD2.F32 R4, -RZ, R24.H0_H0 ;  /* 0x20000018ff047230 */ /* 0x000fcc0000004100 */
[----:B------:R-:W0:Y:S02]  /*70b0*/  F2I.U64.TRUNC R4, R4 ;  /* 0x0000000400047311 */ /* 0x000e24000020d800 */
[----:B0-----:R0:W-:Y:S01]  /*70c0*/  STG.E.64 desc[UR36][R2.64], R4 ;  /* 0x0000000402007986 */ /* 0x0011e2000c101b24 */
[----:B------:R-:W-:Y:S05]  /*70d0*/  BRA `(.L_x_1107) ;  /* 0x0000000400507947 */ /* 0x000fea0003800000 */
.L_x_1124:
[----:B------:R-:W-:-:S04]  /*70e0*/  HADD2.F32 R24, -RZ, R24.H0_H0 ;  /* 0x20000018ff187230 */ /* 0x000fc80000004100 */
[----:B------:R-:W0:Y:S02]  /*70f0*/  F2I.FTZ.U32.TRUNC.NTZ R5, R24 ;  /* 0x0000001800057305 */ /* 0x000e24000021f000 */
[----:B0-----:R0:W-:Y:S01]  /*7100*/  STG.E desc[UR36][R2.64], R5 ;  /* 0x0000000502007986 */ /* 0x0011e2000c101924 */
[----:B------:R-:W-:Y:S05]  /*7110*/  BRA `(.L_x_1107) ;  /* 0x0000000400407947 */ /* 0x000fea0003800000 */
.L_x_1114:
        /* <DEDUP_REMOVED lines=11> */
.L_x_1127:
[----:B------:R-:W-:Y:S01]  /*71d0*/  HADD2.F32 R24, -RZ, R24.H0_H0 ;  /* 0x20000018ff187230 */ /* 0x000fe20000004100 */
[----:B------:R-:W-:-:S04]  /*71e0*/  CS2R R6, SRZ ;  /* 0x0000000000067805 */ /* 0x000fc8000001ff00 */
[----:B------:R-:W-:-:S06]  /*71f0*/  FMUL.FTZ R4, R24, 1 ;  /* 0x3f80000018047820 */ /* 0x000fcc0000410000 */
[----:B------:R-:W0:Y:S02]  /*7200*/  F2F.F64.F32 R4, R4 ;  /* 0x0000000400047310 */ /* 0x000e240000201800 */
[----:B0-----:R0:W-:Y:S01]  /*7210*/  STG.E.128 desc[UR36][R2.64], R4 ;  /* 0x0000000402007986 */ /* 0x0011e2000c101d24 */
[----:B------:R-:W-:Y:S05]  /*7220*/  BRA `(.L_x_1107) ;  /* 0x0000000000fc7947 */ /* 0x000fea0003800000 */
.L_x_1126:
[----:B------:R-:W-:-:S13]  /*7230*/  ISETP.NE.AND P0, PT, R0, 0xf, PT ;  /* 0x0000000f0000780c */ /* 0x000fda0003f05270 */
[----:B------:R-:W-:Y:S05]  /*7240*/  @!P0 BRA `(.L_x_1128) ;  /* 0x0000000000e88947 */ /* 0x000fea0003800000 */
[----:B------:R-:W-:-:S13]  /*7250*/  ISETP.NE.AND P0, PT, R0, 0x17, PT ;  /* 0x000000170000780c */ /* 0x000fda0003f05270 */
[----:B------:R-:W-:Y:S05]  /*7260*/  @!P0 BRA `(.L_x_1129) ;  /* 0x0000000000908947 */ /* 0x000fea0003800000 */
[----:B------:R-:W-:-:S13]  /*7270*/  ISETP.NE.AND P0, PT, R0, 0x18, PT ;  /* 0x000000180000780c */ /* 0x000fda0003f05270 */
[----:B------:R-:W-:Y:S05]  /*7280*/  @!P0 BRA `(.L_x_1130) ;  /* 0x0000000000448947 */ /* 0x000fea0003800000 */
.L_x_1106:
        /* <DEDUP_REMOVED lines=16> */
.L_x_1131:
[----:B------:R-:W-:Y:S05]  /*7390*/  BRA `(.L_x_1107) ;  /* 0x0000000000a07947 */ /* 0x000fea0003800000 */
.L_x_1130:
        /* <DEDUP_REMOVED lines=13> */
.L_x_1133:
[----:B------:R-:W-:Y:S05]  /*7470*/  BSYNC.RECONVERGENT B0 ;  /* 0x0000000000007941 */ /* 0x000fea0003800200 */
.L_x_1132:
[----:B------:R-:W-:-:S05]  /*7480*/  LOP3.LUT R5, R0, 0x80, R5, 0xf8, !PT ;  /* 0x0000008000057812 */ /* 0x000fca00078ef805 */
[----:B------:R0:W-:Y:S01]  /*7490*/  STG.E.U8 desc[UR36][R2.64], R5 ;  /* 0x0000000502007986 */ /* 0x0001e2000c101124 */
[----:B------:R-:W-:Y:S05]  /*74a0*/  BRA `(.L_x_1107) ;  /* 0x00000000005c7947 */ /* 0x000fea0003800000 */
.L_x_1129:
        /* <DEDUP_REMOVED lines=12> */
.L_x_1135:
[----:B------:R-:W-:Y:S01]  /*7570*/  IMAD.MOV.U32 R0, RZ, RZ, 0x7f ;  /* 0x0000007fff007424 */ /* 0x000fe200078e00ff */
[----:B------:R-:W-:-:S04]  /*7580*/  ISETP.GT.U32.AND P0, PT, R4, 0x7f800000, PT ;  /* 0x7f8000000400780c */ /* 0x000fc80003f04070 */
[----:B------:R-:W-:-:S09]  /*7590*/  SEL R0, R0, 0x7c, P0 ;  /* 0x0000007c00007807 */ /* 0x000fd20000000000 */
.L_x_1136:
[----:B------:R-:W-:Y:S05]  /*75a0*/  BSYNC.RECONVERGENT B0 ;  /* 0x0000000000007941 */ /* 0x000fea0003800200 */
.L_x_1134:
[----:B------:R-:W-:-:S04]  /*75b0*/  SHF.R.U32.HI R5, RZ, 0x18, R5 ;  /* 0x00000018ff057819 */ /* 0x000fc80000011605 */
[----:B------:R-:W-:-:S05]  /*75c0*/  LOP3.LUT R5, R0, 0x80, R5, 0xf8, !PT ;  /* 0x0000008000057812 */ /* 0x000fca00078ef805 */
[----:B------:R0:W-:Y:S01]  /*75d0*/  STG.E.U8 desc[UR36][R2.64], R5 ;  /* 0x0000000502007986 */ /* 0x0001e2000c101124 */
[----:B------:R-:W-:Y:S05]  /*75e0*/  BRA `(.L_x_1107) ;  /* 0x00000000000c7947 */ /* 0x000fea0003800000 */
.L_x_1128:
[----:B------:R-:W-:-:S05]  /*75f0*/  HADD2.F32 R0, -RZ, R24.H0_H0 ;  /* 0x20000018ff007230 */ /* 0x000fca0000004100 */
[----:B------:R-:W-:-:S05]  /*7600*/  F2FP.BF16.F32.PACK_AB R0, RZ, R0 ;  /* 0x00000000ff00723e */ /* 0x000fca00000010ff */
[----:B------:R0:W-:Y:S02]  /*7610*/  STG.E.U16 desc[UR36][R2.64], R0 ;  /* 0x0000000002007986 */ /* 0x0001e4000c101524 */
.L_x_1107:
[----:B------:R-:W-:-:S07]  /*7620*/  VIADD R19, R19, 0x80 ;  /* 0x0000008013137836 */ /* 0x000fce0000000000 */
.L_x_1066:
[----:B------:R-:W-:Y:S05]  /*7630*/  BSYNC.RECONVERGENT B6 ;  /* 0x0000000000067941 */ /* 0x000fea0003800200 */
.L_x_1065:
[----:B------:R-:W-:-:S13]  /*7640*/  ISETP.GE.AND P0, PT, R19, R17, PT ;  /* 0x000000111300720c */ /* 0x000fda0003f06270 */
[----:B------:R-:W-:Y:S05]  /*7650*/  @P0 EXIT ;  /* 0x000000000000094d */ /* 0x000fea0003800000 */
[----:B01234-:R-:W0:Y:S01]  /*7660*/  LDC.64 R2, c[0x0][0x388] ;  /* 0x0000e200ff027b82 */ /* 0x01fe220000000a00 */
[----:B------:R-:W1:Y:S01]  /*7670*/  LDCU UR4, c[0x0][0x3a8] ;  /* 0x00007500ff0477ac */ /* 0x000e620008000800 */
[----:B------:R-:W-:Y:S01]  /*7680*/  PRMT R0, R16, 0x9910, RZ ;  /* 0x0000991010007816 */ /* 0x000fe200000000ff */
[----:B------:R-:W-:-:S03]  /*7690*/  IMAD R18, R18, 0x200, R19 ;  /* 0x0000020012127824 */ /* 0x000fc600078e0213 */
[----:B------:R-:W-:Y:S01]  /*76a0*/  ISETP.GT.AND P1, PT, R0, 0x9, PT ;  /* 0x000000090000780c */ /* 0x000fe20003f24270 */
[----:B-1----:R-:W-:-:S05]  /*76b0*/  IMAD R5, R18, UR4, RZ ;  /* 0x0000000412057c24 */ /* 0x002fca000f8e02ff */
        /* <DEDUP_REMOVED lines=13> */
[----:B0-----:R-:W-:Y:S01]  /*7790*/  STG.E.U8 desc[UR36][R2.64], R23 ;  /* 0x0000001702007986 */ /* 0x001fe2000c101124 */
[----:B------:R-:W-:Y:S05]  /*77a0*/  EXIT ;  /* 0x000000000000794d */ /* 0x000fea0003800000 */
.L_x_1140:
[----:B------:R-:W-:-:S06]  /*77b0*/  HADD2.F32 R5, -RZ, R23.H0_H0 ;  /* 0x20000017ff057230 */ /* 0x000fcc0000004100 */
[----:B------:R-:W0:Y:S02]  /*77c0*/  F2I.S64.TRUNC R4, R5 ;  /* 0x0000000500047311 */ /* 0x000e24000020d900 */
[----:B0-----:R-:W-:Y:S01]  /*77d0*/  STG.E.U8 desc[UR36][R2.64], R4 ;  /* 0x0000000402007986 */ /* 0x001fe2000c101124 */
[----:B------:R-:W-:Y:S05]  /*77e0*/  EXIT ;  /* 0x000000000000794d */ /* 0x000fea0003800000 */
.L_x_1139:
        /* <DEDUP_REMOVED lines=8> */
[----:B0-----:R-:W-:Y:S01]  /*7870*/  STG.E.64 desc[UR36][R2.64], R4 ;  /* 0x0000000402007986 */ /* 0x001fe2000c101b24 */
[----:B------:R-:W-:Y:S05]  /*7880*/  EXIT ;  /* 0x000000000000794d */ /* 0x000fea0003800000 */
.L_x_1143:
[----:B------:R-:W-:-:S06]  /*7890*/  HADD2.F32 R23, -RZ, R23.H0_H0 ;  /* 0x20000017ff177230 */ /* 0x000fcc0000004100 */
[----:B------:R-:W0:Y:S02]  /*78a0*/  F2I.FTZ.TRUNC.NTZ R23, R23 ;  /* 0x0000001700177305 */ /* 0x000e24000021f100 */
[----:B0-----:R-:W-:Y:S01]  /*78b0*/  STG.E desc[UR36][R2.64], R23 ;  /* 0x0000001702007986 */ /* 0x001fe2000c101924 */
[----:B------:R-:W-:Y:S05]  /*78c0*/  EXIT ;  /* 0x000000000000794d */ /* 0x000fea0003800000 */
.L_x_1142:
[----:B------:R-:W-:-:S06]  /*78d0*/  HADD2.F32 R23, -RZ, R23.H0_H0 ;  /* 0x20000017ff177230 */ /* 0x000fcc0000004100 */
[----:B------:R-:W0:Y:S02]  /*78e0*/  F2I.FTZ.TRUNC.NTZ R23, R23 ;  /* 0x0000001700177305 */ /* 0x000e24000021f100 */
[----:B0-----:R-:W-:Y:S01]  /*78f0*/  STG.E.U16 desc[UR36][R2.64], R23 ;  /* 0x0000001702007986 */ /* 0x001fe2000c101524 */
[----:B------:R-:W-:Y:S05]  /*7900*/  EXIT ;  /* 0x000000000000794d */ /* 0x000fea0003800000 */
.L_x_1138:
[----:B------:R-:W-:-:S13]  /*7910*/  ISETP.GT.AND P0, PT, R0, 0x6, PT ;  /* 0x000000060000780c */ /* 0x000fda0003f04270 */
[----:B------:R-:W-:Y:S05]  /*7920*/  @P0 BRA `(.L_x_1144) ;  /* 0x0000000000240947 */ /* 0x000fea0003800000 */
[----:B------:R-:W-:-:S13]  /*7930*/  ISETP.NE.AND P0, PT, R0, 0x5, PT ;  /* 0x000000050000780c */ /* 0x000fda0003f05270 */
[----:B------:R-:W-:Y:S05]  /*7940*/  @!P0 BRA `(.L_x_1145) ;  /* 0x0000000000148947 */ /* 0x000fea0003800000 */
[----:B------:R-:W-:-:S13]  /*7950*/  ISETP.NE.AND P0, PT, R0, 0x6, PT ;  /* 0x000000060000780c */ /* 0x000fda0003f05270 */
[----:B------:R-:W-:Y:S05]  /*7960*/  @P0 BRA `(.L_x_1141) ;  /* 0x0000000800280947 */ /* 0x000fea0003800000 */
[----:B------:R-:W-:-:S05]  /*7970*/  HADD2.F32 R23, -RZ, R23.H0_H0 ;  /* 0x20000017ff177230 */ /* 0x000fca0000004100 */
[----:B------:R-:W-:Y:S01]  /*7980*/  STG.E desc[UR36][R2.64], R23 ;  /* 0x0000001702007986 */ /* 0x000fe2000c101924 */
[----:B------:R-:W-:Y:S05]  /*7990*/  EXIT ;  /* 0x000000000000794d */ /* 0x000fea0003800000 */
.L_x_1145:
[----:B------:R-:W-:Y:S01]  /*79a0*/  STG.E.U16 desc[UR36][R2.64], R23 ;  /* 0x0000001702007986 */ /* 0x000fe2000c101524 */
[----:B------:R-:W-:Y:S05]  /*79b0*/  EXIT ;  /* 0x000000000000794d */ /* 0x000fea0003800000 */
.L_x_1144:
        /* <DEDUP_REMOVED lines=8> */
[----:B------:R-:W-:Y:S01]  /*7a40*/  STG.E.64 desc[UR36][R2.64], R4 ;  /* 0x0000000402007986 */ /* 0x000fe2000c101b24 */
[----:B------:R-:W-:Y:S05]  /*7a50*/  EXIT ;  /* 0x000000000000794d */ /* 0x000fea0003800000 */
.L_x_1147:
[----:B------:R-:W-:-:S05]  /*7a60*/  HADD2.F32 R0, -RZ, R23.H0_H0 ;  /* 0x20000017ff007230 */ /* 0x000fca0000004100 */
[----:B------:R-:W-:-:S04]  /*7a70*/  F2FP.F16.F32.PACK_AB R0, RZ, R0 ;  /* 0x00000000ff00723e */ /* 0x000fc800000000ff */
[----:B------:R-:W-:-:S05]  /*7a80*/  PRMT R0, R0, 0x5410, RZ ;  /* 0x0000541000007816 */ /* 0x000fca00000000ff */
[----:B------:R-:W-:Y:S01]  /*7a90*/  STG.E desc[UR36][R2.64], R0 ;  /* 0x0000000002007986 */ /* 0x000fe2000c101924 */
[----:B------:R-:W-:Y:S05]  /*7aa0*/  EXIT ;  /* 0x000000000000794d */ /* 0x000fea0003800000 */
.L_x_1146:
[----:B------:R-:W-:-:S05]  /*7ab0*/  HADD2.F32 R4, -RZ, R23.H0_H0 ;  /* 0x20000017ff047230 */ /* 0x000fca0000004100 */
[----:B------:R-:W-:-:S06]  /*7ac0*/  FMUL.FTZ R4, R4, 1 ;  /* 0x3f80000004047820 */ /* 0x000fcc0000410000 */
[----:B------:R-:W0:Y:S02]  /*7ad0*/  F2F.F64.F32 R4, R4 ;  /* 0x0000000400047310 */ /* 0x000e240000201800 */
[----:B0-----:R-:W-:Y:S01]  /*7ae0*/  STG.E.64 desc[UR36][R2.64], R4 ;  /* 0x0000000402007986 */ /* 0x001fe2000c101b24 */
[----:B------:R-:W-:Y:S05]  /*7af0*/  EXIT ;  /* 0x000000000000794d */ /* 0x000fea0003800000 */
.L_x_1137:
        /* <DEDUP_REMOVED lines=12> */
[----:B0-----:R-:W-:Y:S01]  /*7bc0*/  STG.E.U16 desc[UR36][R2.64], R5 ;  /* 0x0000000502007986 */ /* 0x001fe2000c101524 */
[----:B------:R-:W-:Y:S05]  /*7bd0*/  EXIT ;  /* 0x000000000000794d */ /* 0x000fea0003800000 */
.L_x_1151:
        /* <DEDUP_REMOVED lines=18> */
.L_x_1154:
[----:B------:R-:W-:-:S04]  /*7d00*/  SHF.R.U32.HI R5, RZ, 0x18, R5 ;  /* 0x00000018ff057819 */ /* 0x000fc80000011605 */
[----:B------:R-:W-:-:S07]  /*7d10*/  LOP3.LUT R0, R0, 0x80, R5, 0xf8, !PT ;  /* 0x0000008000007812 */ /* 0x000fce00078ef805 */
.L_x_1153:
[----:B------:R-:W-:Y:S05]  /*7d20*/  BSYNC.RECONVERGENT B0 ;  /* 0x0000000000007941 */ /* 0x000fea0003800200 */
.L_x_1152:
[----:B------:R-:W-:Y:S01]  /*7d30*/  STG.E.U8 desc[UR36][R2.64], R0 ;  /* 0x0000000002007986 */ /* 0x000fe2000c101124 */
[----:B------:R-:W-:Y:S05]  /*7d40*/  EXIT ;  /* 0x000000000000794d */ /* 0x000fea0003800000 */
.L_x_1150:
        /* <DEDUP_REMOVED lines=18> */
.L_x_1157:
[----:B------:R-:W-:-:S04]  /*7e70*/  SHF.R.U32.HI R5, RZ, 0x18, R5 ;  /* 0x00000018ff057819 */ /* 0x000fc80000011605 */
[----:B------:R-:W-:-:S07]  /*7e80*/  LOP3.LUT R0, R0, 0x80, R5, 0xf8, !PT ;  /* 0x0000008000007812 */ /* 0x000fce00078ef805 */
.L_x_1156:
[----:B------:R-:W-:Y:S05]  /*7e90*/  BSYNC.RECONVERGENT B0 ;  /* 0x0000000000007941 */ /* 0x000fea0003800200 */
.L_x_1155:
[----:B------:R-:W-:Y:S01]  /*7ea0*/  STG.E.U8 desc[UR36][R2.64], R0 ;  /* 0x0000000002007986 */ /* 0x000fe2000c101124 */
[----:B------:R-:W-:Y:S05]  /*7eb0*/  EXIT ;  /* 0x000000000000794d */ /* 0x000fea0003800000 */
.L_x_1149:
        /* <DEDUP_REMOVED lines=22> */
.L_x_1159:
[----:B------:R-:W-:-:S06]  /*8020*/  HADD2.F32 R4, -RZ, R23.H0_H0 ;  /* 0x20000017ff047230 */ /* 0x000fcc0000004100 */
[----:B------:R-:W0:Y:S02]  /*8030*/  F2I.U64.TRUNC R4, R4 ;  /* 0x0000000400047311 */ /* 0x000e24000020d800 */
[----:B0-----:R-:W-:Y:S01]  /*8040*/  STG.E.64 desc[UR36][R2.64], R4 ;  /* 0x0000000402007986 */ /* 0x001fe2000c101b24 */
[----:B------:R-:W-:Y:S05]  /*8050*/  EXIT ;  /* 0x000000000000794d */ /* 0x000fea0003800000 */
.L_x_1158:
[----:B------:R-:W-:-:S06]  /*8060*/  HADD2.F32 R23, -RZ, R23.H0_H0 ;  /* 0x20000017ff177230 */ /* 0x000fcc0000004100 */
[----:B------:R-:W0:Y:S02]  /*8070*/  F2I.FTZ.U32.TRUNC.NTZ R23, R23 ;  /* 0x0000001700177305 */ /* 0x000e24000021f000 */
[----:B0-----:R-:W-:Y:S01]  /*8080*/  STG.E desc[UR36][R2.64], R23 ;  /* 0x0000001702007986 */ /* 0x001fe2000c101924 */
[----:B------:R-:W-:Y:S05]  /*8090*/  EXIT ;  /* 0x000000000000794d */ /* 0x000fea0003800000 */
.L_x_1148:
        /* <DEDUP_REMOVED lines=9> */
[----:B------:R-:W-:Y:S01]  /*8130*/  STG.E.U8 desc[UR36][R2.64], R5 ;  /* 0x0000000502007986 */ /* 0x000fe2000c101124 */
[----:B------:R-:W-:Y:S05]  /*8140*/  EXIT ;  /* 0x000000000000794d */ /* 0x000fea0003800000 */
.L_x_1161:
[----:B------:R-:W-:Y:S01]  /*8150*/  HADD2.F32 R23, -RZ, R23.H0_H0 ;  /* 0x20000017ff177230 */ /* 0x000fe20000004100 */
[----:B------:R-:W-:-:S04]  /*8160*/  CS2R R6, SRZ ;  /* 0x0000000000067805 */ /* 0x000fc8000001ff00 */
[----:B------:R-:W-:-:S06]  /*8170*/  FMUL.FTZ R4, R23, 1 ;  /* 0x3f80000017047820 */ /* 0x000fcc0000410000 */
[----:B------:R-:W0:Y:S02]  /*8180*/  F2F.F64.F32 R4, R4 ;  /* 0x0000000400047310 */ /* 0x000e240000201800 */
[----:B0-----:R-:W-:Y:S01]  /*8190*/  STG.E.128 desc[UR36][R2.64], R4 ;  /* 0x0000000402007986 */ /* 0x001fe2000c101d24 */
[----:B------:R-:W-:Y:S05]  /*81a0*/  EXIT ;  /* 0x000000000000794d */ /* 0x000fea0003800000 */
.L_x_1160:
[----:B------:R-:W-:-:S13]  /*81b0*/  ISETP.NE.AND P0, PT, R0, 0xf, PT ;  /* 0x0000000f0000780c */ /* 0x000fda0003f05270 */
[----:B------:R-:W-:Y:S05]  /*81c0*/  @!P0 BRA `(.L_x_1162) ;  /* 0x0000000000e88947 */ /* 0x000fea0003800000 */
[----:B------:R-:W-:-:S13]  /*81d0*/  ISETP.NE.AND P0, PT, R0, 0x17, PT ;  /* 0x000000170000780c */ /* 0x000fda0003f05270 */
[----:B------:R-:W-:Y:S05]  /*81e0*/  @!P0 BRA `(.L_x_1163) ;  /* 0x0000000000908947 */ /* 0x000fea0003800000 */
[----:B------:R-:W-:-:S13]  /*81f0*/  ISETP.NE.AND P0, PT, R0, 0x18, PT ;  /* 0x000000180000780c */ /* 0x000fda0003f05270 */
[----:B------:R-:W-:Y:S05]  /*8200*/  @!P0 BRA `(.L_x_1164) ;  /* 0x0000000000448947 */ /* 0x000fea0003800000 */
.L_x_1141:
[----:B------:R-:W-:Y:S01]  /*8210*/  MOV R0, 0x0 ;  /* 0x0000000000007802 */ /* 0x000fe20000000f00 */
[----:B------:R-:W0:Y:S01]  /*8220*/  LDCU.64 UR4, c[0x4][0x158] ;  /* 0x01002b00ff0477ac */ /* 0x000e220008000a00 */
[----:B------:R-:W-:Y:S02]  /*8230*/  IMAD.MOV.U32 R8, RZ, RZ, 0x65 ;  /* 0x00000065ff087424 */ /* 0x000fe400078e00ff */
[----:B------:R1:W2:Y:S01]  /*8240*/  LDC.64 R2, c[0x4][R0] ;  /* 0x0100000000027b82 */ /* 0x0002a20000000a00 */
[----:B------:R-:W3:Y:S01]  /*8250*/  LDCU.64 UR6, c[0x4][0x160] ;  /* 0x01002c00ff0677ac */ /* 0x000ee20008000a00 */
[----:B------:R-:W-:Y:S02]  /*8260*/  IMAD.MOV.U32 R12, RZ, RZ, 0x1 ;  /* 0x00000001ff0c7424 */ /* 0x000fe400078e00ff */
[----:B------:R-:W-:Y:S01]  /*8270*/  IMAD.MOV.U32 R13, RZ, RZ, RZ ;  /* 0x000000ffff0d7224 */ /* 0x000fe200078e00ff */
[----:B------:R-:W4:Y:S01]  /*8280*/  LDCU.64 UR8, c[0x4][0x60] ;  /* 0x01000c00ff0877ac */ /* 0x000f220008000a00 */
[----:B0-----:R-:W-:-:S02]  /*8290*/  IMAD.U32 R4, RZ, RZ, UR4 ;  /* 0x00000004ff047e24 */ /* 0x001fc4000f8e00ff */
[----:B------:R-:W-:Y:S02]  /*82a0*/  IMAD.U32 R5, RZ, RZ, UR5 ;  /* 0x00000005ff057e24 */ /* 0x000fe4000f8e00ff */
[----:B---3--:R-:W-:Y:S02]  /*82b0*/  IMAD.U32 R6, RZ, RZ, UR6 ;  /* 0x00000006ff067e24 */ /* 0x008fe4000f8e00ff */
[----:B------:R-:W-:Y:S02]  /*82c0*/  IMAD.U32 R7, RZ, RZ, UR7 ;  /* 0x00000007ff077e24 */ /* 0x000fe4000f8e00ff */
[----:B----4-:R-:W-:Y:S02]  /*82d0*/  IMAD.U32 R10, RZ, RZ, UR8 ;  /* 0x00000008ff0a7e24 */ /* 0x010fe4000f8e00ff */
[----:B-1----:R-:W-:-:S07]  /*82e0*/  IMAD.U32 R11, RZ, RZ, UR9 ;  /* 0x00000009ff0b7e24 */ /* 0x002fce000f8e00ff */
[----:B------:R-:W-:-:S07]  /*82f0*/  LEPC R20, `(.L_x_1165) ;  /* 0x000000001014794e */ /* 0x000fce0000000000 */
[----:B--2---:R-:W-:Y:S05]  /*8300*/  CALL.ABS.NOINC R2 ;  /* 0x0000000002007343 */ /* 0x004fea0003c00000 */
.L_x_1165:
[----:B------:R-:W-:Y:S05]  /*8310*/  EXIT ;  /* 0x000000000000794d */ /* 0x000fea0003800000 */
.L_x_1164:
        /* <DEDUP_REMOVED lines=13> */
.L_x_1167:
[----:B------:R-:W-:Y:S05]  /*83f0*/  BSYNC.RECONVERGENT B0 ;  /* 0x0000000000007941 */ /* 0x000fea0003800200 */
.L_x_1166:
[----:B------:R-:W-:-:S05]  /*8400*/  LOP3.LUT R5, R0, 0x80, R5, 0xf8, !PT ;  /* 0x0000008000057812 */ /* 0x000fca00078ef805 */
[----:B------:R-:W-:Y:S01]  /*8410*/  STG.E.U8 desc[UR36][R2.64], R5 ;  /* 0x0000000502007986 */ /* 0x000fe2000c101124 */
[----:B------:R-:W-:Y:S05]  /*8420*/  EXIT ;  /* 0x000000000000794d */ /* 0x000fea0003800000 */
.L_x_1163:
        /* <DEDUP_REMOVED lines=12> */
.L_x_1169:
[----:B------:R-:W-:Y:S01]  /*84f0*/  IMAD.MOV.U32 R0, RZ, RZ, 0x7f ;  /* 0x0000007fff007424 */ /* 0x000fe200078e00ff */
[----:B------:R-:W-:-:S04]  /*8500*/  ISETP.GT.U32.AND P0, PT, R4, 0x7f800000, PT ;  /* 0x7f8000000400780c */ /* 0x000fc80003f04070 */
[----:B------:R-:W-:-:S09]  /*8510*/  SEL R0, R0, 0x7c, P0 ;  /* 0x0000007c00007807 */ /* 0x000fd20000000000 */
.L_x_1170:
[----:B------:R-:W-:Y:S05]  /*8520*/  BSYNC.RECONVERGENT B0 ;  /* 0x0000000000007941 */ /* 0x000fea0003800200 */
.L_x_1168:
[----:B------:R-:W-:-:S04]  /*8530*/  SHF.R.U32.HI R5, RZ, 0x18, R5 ;  /* 0x00000018ff057819 */ /* 0x000fc80000011605 */
[----:B------:R-:W-:-:S05]  /*8540*/  LOP3.LUT R5, R0, 0x80, R5, 0xf8, !PT ;  /* 0x0000008000057812 */ /* 0x000fca00078ef805 */
[----:B------:R-:W-:Y:S01]  /*8550*/  STG.E.U8 desc[UR36][R2.64], R5 ;  /* 0x0000000502007986 */ /* 0x000fe2000c101124 */
[----:B------:R-:W-:Y:S05]  /*8560*/  EXIT ;  /* 0x000000000000794d */ /* 0x000fea0003800000 */
.L_x_1162:
[----:B------:R-:W-:-:S05]  /*8570*/  HADD2.F32 R0, -RZ, R23.H0_H0 ;  /* 0x20000017ff007230 */ /* 0x000fca0000004100 */
[----:B------:R-:W-:-:S05]  /*8580*/  F2FP.BF16.F32.PACK_AB R0, RZ, R0 ;  /* 0x00000000ff00723e */ /* 0x000fca00000010ff */
[----:B------:R-:W-:Y:S01]  /*8590*/  STG.E.U16 desc[UR36][R2.64], R0 ;  /* 0x0000000002007986 */ /* 0x000fe2000c101524 */
[----:B------:R-:W-:Y:S05]  /*85a0*/  EXIT ;  /* 0x000000000000794d */ /* 0x000fea0003800000 */
.L_x_1171:
        /* <DEDUP_REMOVED lines=13> */
.L_x_6228:


//--------------------- .text._ZN2at6native18elementwise_kernelILi128ELi4EZNS0_22gpu_kernel_impl_nocastIZZZNS0_16tanh_kernel_cudaERNS_18TensorIteratorBaseEENKUlvE0_clEvENKUlvE1_clEvEUlN3c104HalfEE_EEvS4_RKT_EUliE_EEviT1_ --------------------------
	.section	.text._ZN2at6native18elementwise_kernelILi128ELi4EZNS0_22gpu_kernel_impl_nocastIZZZNS0_16tanh_kernel_cudaERNS_18TensorIteratorBaseEENKUlvE0_clEvENKUlvE1_clEvEUlN3c104HalfEE_EEvS4_RKT_EUliE_EEviT1_,"ax",@progbits
	.align	128
        .global         _ZN2at6native18elementwise_kernelILi128ELi4EZNS0_22gpu_kernel_impl_nocastIZZZNS0_16tanh_kernel_cudaERNS_18TensorIteratorBaseEENKUlvE0_clEvENKUlvE1_clEvEUlN3c104HalfEE_EEvS4_RKT_EUliE_EEviT1_
        .type           _ZN2at6native18elementwise_kernelILi128ELi4EZNS0_22gpu_kernel_impl_nocastIZZZNS0_16tanh_kernel_cudaERNS_18TensorIteratorBaseEENKUlvE0_clEvENKUlvE1_clEvEUlN3c104HalfEE_EEvS4_RKT_EUliE_EEviT1_,@function
        .size           _ZN2at6native18elementwise_kernelILi128ELi4EZNS0_22gpu_kernel_impl_nocastIZZZNS0_16tanh_kernel_cudaERNS_18TensorIteratorBaseEENKUlvE0_clEvENKUlvE1_clEvEUlN3c104HalfEE_EEvS4_RKT_EUliE_EEviT1_,(.L_x_6229 - _ZN2at6native18elementwise_kernelILi128ELi4EZNS0_22gpu_kernel_impl_nocastIZZZNS0_16tanh_kernel_cudaERNS_18TensorIteratorBaseEENKUlvE0_clEvENKUlvE1_clEvEUlN3c104HalfEE_EEvS4_RKT_EUliE_EEviT1_)
        .other          _ZN2at6native18elementwise_kernelILi128ELi4EZNS0_22gpu_kernel_impl_nocastIZZZNS0_16tanh_kernel_cudaERNS_18TensorIteratorBaseEENKUlvE0_clEvENKUlvE1_clEvEUlN3c104HalfEE_EEvS4_RKT_EUliE_EEviT1_,@"STO_CUDA_ENTRY STV_DEFAULT"
_ZN2at6native18elementwise_kernelILi128ELi4EZNS0_22gpu_kernel_impl_nocastIZZZNS0_16tanh_kernel_cudaERNS_18TensorIteratorBaseEENKUlvE0_clEvENKUlvE1_clEvEUlN3c104HalfEE_EEvS4_RKT_EUliE_EEviT1_:
.text._ZN2at6native18elementwise_kernelILi128ELi4EZNS0_22gpu_kernel_impl_nocastIZZZNS0_16tanh_kernel_cudaERNS_18TensorIteratorBaseEENKUlvE0_clEvENKUlvE1_clEvEUlN3c104HalfEE_EEvS4_RKT_EUliE_EEviT1_:
        /* <DEDUP_REMOVED lines=20> */
[----:B--2---:R-:W-:-:S06]  /*0140*/  HADD2.F32 R0, -RZ, R4.H0_H0 ;  /* 0x20000004ff007230 */ /* 0x004fcc0000004100 */
[----:B------:R-:W1:Y:S02]  /*0150*/  MUFU.TANH R0, R0 ;  /* 0x0000000000007308 */ /* 0x000e640000002400 */
[----:B-1----:R-:W-:-:S05]  /*0160*/  F2FP.F16.F32.PACK_AB R2, RZ, R0 ;  /* 0x00000000ff02723e */ /* 0x002fca00000000ff */
[----:B0-----:R0:W-:Y:S01]  /*0170*/  STG.E.U16 desc[UR6][R6.64], R2 ;  /* 0x0000000206007986 */ /* 0x0011e2000c101506 */
[----:B------:R-:W-:Y:S05]  /*0180*/  @P0 BRA `(.L_x_1176) ;  /* 0x0000000000500947 */ /* 0x000fea0003800000 */
[----:B------:R-:W1:Y:S02]  /*0190*/  LDC.64 R4, c[0x0][0x588] ;  /* 0x00016200ff047b82 */ /* 0x000e640000000a00 */
[----:B-1----:R-:W2:Y:S06]  /*01a0*/  LDG.E.U16 R4, desc[UR6][R4.64] ;  /* 0x0000000604047981 */ /* 0x002eac000c1e1500 */
[----:B0-----:R-:W0:Y:S01]  /*01b0*/  LDC.64 R6, c[0x0][0x580] ;  /* 0x00016000ff067b82 */ /* 0x001e220000000a00 */
[----:B------:R-:W-:Y:S01]  /*01c0*/  IADD3 R3, PT, PT, R3, 0x80, RZ ;  /* 0x0000008003037810 */ /* 0x000fe20007ffe0ff */
[----:B--2---:R-:W-:-:S06]  /*01d0*/  HADD2.F32 R0, -RZ, R4.H0_H0 ;  /* 0x20000004ff007230 */ /* 0x004fcc0000004100 */
[----:B------:R-:W1:Y:S02]  /*01e0*/  MUFU.TANH R0, R0 ;  /* 0x0000000000007308 */ /* 0x000e640000002400 */
[----:B-1----:R-:W-:-:S05]  /*01f0*/  F2FP.F16.F32.PACK_AB R2, RZ, R0 ;  /* 0x00000000ff02723e */ /* 0x002fca00000000ff */
[----:B0-----:R0:W-:Y:S02]  /*0200*/  STG.E.U16 desc[UR6][R6.64], R2 ;  /* 0x0000000206007986 */ /* 0x0011e4000c101506 */
.L_x_1175:
[----:B------:R-:W-:-:S13]  /*0210*/  ISETP.GE.AND P0, PT, R3, UR4, PT ;  /* 0x0000000403007c0c */ /* 0x000fda000bf06270 */
[----:B------:R-:W-:Y:S05]  /*0220*/  @P0 BREAK.RELIABLE B1 ;  /* 0x0000000000010942 */ /* 0x000fea0003800100 */
[----:B------:R-:W-:Y:S05]  /*0230*/  @P0 BRA `(.L_x_1176) ;  /* 0x0000000000240947 */ /* 0x000fea0003800000 */
[----:B------:R-:W-:Y:S05]  /*0240*/  BSYNC.RELIABLE B1 ;  /* 0x0000000000017941 */ /* 0x000fea0003800100 */
.L_x_1174:
        /* <DEDUP_REMOVED lines=8> */
.L_x_1176:
[----:B------:R-:W-:Y:S05]  /*02d0*/  BSYNC.RECONVERGENT B0 ;  /* 0x0000000000007941 */ /* 0x000fea0003800200 */
.L_x_1173:
[----:B------:R-:W-:Y:S05]  /*02e0*/  WARPSYNC.ALL ;  /* 0x0000000000007948 */ /* 0x000fea0003800000 */
[----:B------:R-:W-:-:S13]  /*02f0*/  ISETP.GE.AND P0, PT, R3, UR4, PT ;  /* 0x0000000403007c0c */ /* 0x000fda000bf06270 */
[----:B------:R-:W-:Y:S05]  /*0300*/  @P0 EXIT ;  /* 0x000000000000094d */ /* 0x000fea0003800000 */
[----:B01----:R-:W0:Y:S02]  /*0310*/  LDC.64 R2, c[0x0][0x588] ;  /* 0x00016200ff027b82 */ /* 0x003e240000000a00 */
[----:B0-----:R-:W2:Y:S06]  /*0320*/  LDG.E.U16 R2, desc[UR6][R2.64] ;  /* 0x0000000602027981 */ /* 0x001eac000c1e1500 */
[----:B------:R-:W0:Y:S01]  /*0330*/  LDC.64 R4, c[0x0][0x580] ;  /* 0x00016000ff047b82 */ /* 0x000e220000000a00 */
[----:B--2---:R-:W-:-:S06]  /*0340*/  HADD2.F32 R0, -RZ, R2.H0_H0 ;  /* 0x20000002ff007230 */ /* 0x004fcc0000004100 */
[----:B------:R-:W1:Y:S02]  /*0350*/  MUFU.TANH R0, R0 ;  /* 0x0000000000007308 */ /* 0x000e640000002400 */
[----:B-1----:R-:W-:-:S05]  /*0360*/  F2FP.F16.F32.PACK_AB R3, RZ, R0 ;  /* 0x00000000ff03723e */ /* 0x002fca00000000ff */
[----:B0-----:R-:W-:Y:S01]  /*0370*/  STG.E.U16 desc[UR6][R4.64], R3 ;  /* 0x0000000304007986 */ /* 0x001fe2000c101506 */
[----:B------:R-:W-:Y:S05]  /*0380*/  EXIT ;  /* 0x000000000000794d */ /* 0x000fea0003800000 */
.L_x_1172:
[----:B------:R-:W0:Y:S01]  /*0390*/  LDCU UR4, c[0x0][0x380] ;  /* 0x00007000ff0477ac */ /* 0x000e220008000800 */
[----:B------:R-:W-:Y:S01]  /*03a0*/  IADD3 R2, PT, PT, R2, -0x1, RZ ;  /* 0xffffffff02027810 */ /* 0x000fe20007ffe0ff */
[----:B------:R-:W-:Y:S04]  /*03b0*/  BSSY.RECONVERGENT B0, `(.L_x_1177) ;  /* 0x00003ac000007945 */ /* 0x000fe80003800200 */
[----:B------:R-:W-:Y:S01]  /*03c0*/  BSSY.RELIABLE B1, `(.L_x_1178) ;  /* 0x0000275000017945 */ /* 0x000fe20003800100 */
[----:B------:R-:W-:-:S04]  /*03d0*/  VIMNMX.U32 R0, PT, PT, R2, 0x18, PT ;  /* 0x0000001802007848 */ /* 0x000fc80003fe0000 */
[----:B------:R-:W-:Y:S02]  /*03e0*/  IADD3 R0, PT, PT, R0, 0x1, RZ ;  /* 0x0000000100007810 */ /* 0x000fe40007ffe0ff */
        /* <DEDUP_REMOVED lines=300> */
.L_x_1180:
        /* <DEDUP_REMOVED lines=9> */
[----:B--2---:R-:W-:-:S06]  /*1740*/  HADD2.F32 R8, -RZ, R6.H0_H0 ;  /* 0x20000006ff087230 */ /* 0x004fcc0000004100 */
[----:B------:R-:W0:Y:S02]  /*1750*/  MUFU.TANH R8, R8 ;  /* 0x0000000800087308 */ /* 0x000e240000002400 */
[----:B0-----:R-:W-:-:S05]  /*1760*/  F2FP.F16.F32.PACK_AB R7, RZ, R8 ;  /* 0x00000008ff07723e */ /* 0x001fca00000000ff */
[----:B------:R0:W-:Y:S01]  /*1770*/  STG.E.U16 desc[UR6][R4.64], R7 ;  /* 0x0000000704007986 */ /* 0x0001e2000c101506 */
[----:B------:R-:W-:Y:S05]  /*1780*/  @P0 BRA `(.L_x_1181) ;  /* 0x0000002400b80947 */ /* 0x000fea0003800000 */
[----:B------:R-:W1:Y:S01]  /*1790*/  LDCU.64 UR8, c[0x0][0x390] ;  /* 0x00007200ff0877ac */ /* 0x000e620008000a00 */
[----:B0-----:R-:W-:Y:S01]  /*17a0*/  MOV R5, R3 ;  /* 0x0000000300057202 */ /* 0x001fe20000000f00 */
[----:B------:R-:W-:Y:S01]  /*17b0*/  IMAD.MOV.U32 R4, RZ, RZ, RZ ;  /* 0x000000ffff047224 */ /* 0x000fe200078e00ff */
        /* <DEDUP_REMOVED lines=295> */
.L_x_1182:
[----:B------:R-:W0:Y:S02]  /*2a30*/  LDCU.128 UR8, c[0x0][0x580] ;  /* 0x0000b000ff0877ac */ /* 0x000e240008000c00 */
[----:B0-----:R-:W-:-:S04]  /*2a40*/  IADD3 R6, P0, PT, R4, UR10, RZ ;  /* 0x0000000a04067c10 */ /* 0x001fc8000ff1e0ff */
[----:B------:R-:W-:-:S05]  /*2a50*/  IADD3.X R7, PT, PT, RZ, UR11, RZ, P0, !PT ;  /* 0x0000000bff077c10 */ /* 0x000fca00087fe4ff */
[----:B------:R-:W2:Y:S01]  /*2a60*/  LDG.E.U16 R6, desc[UR6][R6.64] ;  /* 0x0000000606067981 */ /* 0x000ea2000c1e1500 */
[----:B------:R-:W-:Y:S02]  /*2a70*/  IADD3 R4, P0, PT, R5, UR8, RZ ;  /* 0x0000000805047c10 */ /* 0x000fe4000ff1e0ff */
[----:B------:R-:W-:Y:S02]  /*2a80*/  IADD3 R3, PT, PT, R3, 0x80, RZ ;  /* 0x0000008003037810 */ /* 0x000fe40007ffe0ff */
[----:B------:R-:W-:Y:S01]  /*2a90*/  IADD3.X R5, PT, PT, RZ, UR9, RZ, P0, !PT ;  /* 0x00000009ff057c10 */ /* 0x000fe200087fe4ff */
[----:B--2---:R-:W-:-:S06]  /*2aa0*/  HADD2.F32 R8, -RZ, R6.H0_H0 ;  /* 0x20000006ff087230 */ /* 0x004fcc0000004100 */
[----:B------:R-:W0:Y:S02]  /*2ab0*/  MUFU.TANH R8, R8 ;  /* 0x0000000800087308 */ /* 0x000e240000002400 */
[----:B0-----:R-:W-:-:S05]  /*2ac0*/  F2FP.F16.F32.PACK_AB R7, RZ, R8 ;  /* 0x00000008ff07723e */ /* 0x001fca00000000ff */
[----:B------:R0:W-:Y:S02]  /*2ad0*/  STG.E.U16 desc[UR6][R4.64], R7 ;  /* 0x0000000704007986 */ /* 0x0001e4000c101506 */
.L_x_1179:
[----:B------:R-:W-:-:S13]  /*2ae0*/  ISETP.GE.AND P0, PT, R3, UR4, PT ;  /* 0x0000000403007c0c */ /* 0x000fda000bf06270 */
[----:B------:R-:W-:Y:S05]  /*2af0*/  @P0 BREAK.RELIABLE B1 ;  /* 0x0000000000010942 */ /* 0x000fea0003800100 */
[----:B------:R-:W-:Y:S05]  /*2b00*/  @P0 BRA `(.L_x_1181) ;  /* 0x0000001000d80947 */ /* 0x000fea0003800000 */
[----:B------:R-:W-:Y:S05]  /*2b10*/  BSYNC.RELIABLE B1 ;  /* 0x0000000000017941 */ /* 0x000fea0003800100 */
.L_x_1178:
[----:B------:R-:W1:Y:S01]  /*2b20*/  LDCU.64 UR8, c[0x0][0x390] ;  /* 0x00007200ff0877ac */ /* 0x000e620008000a00 */
[----:B0-----:R-:W-:Y:S02]  /*2b30*/  MOV R4, RZ ;  /* 0x000000ff00047202 */ /* 0x001fe40000000f00 */
[----:B------:R-:W-:Y:S01]  /*2b40*/  MOV R5, R3 ;  /* 0x0000000300057202 */ /* 0x000fe20000000f00 */
[----:B------:R-:W0:Y:S01]  /*2b50*/  LDCU UR5, c[0x0][0x38c] ;  /* 0x00007180ff0577ac */ /* 0x000e220008000800 */
[----:B------:R-:W-:Y:S01]  /*2b60*/  ISETP.NE.AND P0, PT, R2, RZ, PT ;  /* 0x000000ff0200720c */ /* 0x000fe20003f05270 */
        /* <DEDUP_REMOVED lines=293> */
.L_x_1183:
        /* <DEDUP_REMOVED lines=11> */
.L_x_1181:
[----:B------:R-:W-:Y:S05]  /*3e70*/  BSYNC.RECONVERGENT B0 ;  /* 0x0000000000007941 */ /* 0x000fea0003800200 */
.L_x_1177:
[----:B------:R-:W-:Y:S05]  /*3e80*/  WARPSYNC.ALL ;  /* 0x0000000000007948 */ /* 0x000fea0003800000 */
[----:B------:R-:W-:-:S13]  /*3e90*/  ISETP.GE.AND P0, PT, R3, UR4, PT ;  /* 0x0000000403007c0c */ /* 0x000fda000bf06270 */
[----:B------:R-:W-:Y:S05]  /*3ea0*/  @P0 EXIT ;  /* 0x000000000000094d */ /* 0x000fea0003800000 */
[----:B------:R-:W2:Y:S01]  /*3eb0*/  LDCU.64 UR4, c[0x0][0x390] ;  /* 0x00007200ff0477ac */ /* 0x000ea20008000a00 */
[----:B01----:R-:W-:Y:S01]  /*3ec0*/  MOV R4, RZ ;  /* 0x000000ff00047202 */ /* 0x003fe20000000f00 */
[----:B------:R-:W-:Y:S01]  /*3ed0*/  IMAD.MOV.U32 R5, RZ, RZ, R3 ;  /* 0x000000ffff057224 */ /* 0x000fe200078e0003 */
        /* <DEDUP_REMOVED lines=295> */
.L_x_1184:
[----:B------:R-:W0:Y:S02]  /*5150*/  LDCU.128 UR8, c[0x0][0x580] ;  /* 0x0000b000ff0877ac */ /* 0x000e240008000c00 */
[----:B0-----:R-:W-:-:S04]  /*5160*/  IADD3 R4, P0, PT, R2, UR10, RZ ;  /* 0x0000000a02047c10 */ /* 0x001fc8000ff1e0ff */
[----:B------:R-:W-:-:S05]  /*5170*/  IADD3.X R5, PT, PT, RZ, UR11, RZ, P0, !PT ;  /* 0x0000000bff057c10 */ /* 0x000fca00087fe4ff */
[----:B------:R-:W2:Y:S01]  /*5180*/  LDG.E.U16 R4, desc[UR6][R4.64] ;  /* 0x0000000604047981 */ /* 0x000ea2000c1e1500 */
[----:B------:R-:W-:-:S04]  /*5190*/  IADD3 R2, P0, PT, R3, UR8, RZ ;  /* 0x0000000803027c10 */ /* 0x000fc8000ff1e0ff */
[----:B------:R-:W-:Y:S01]  /*51a0*/  IADD3.X R3, PT, PT, RZ, UR9, RZ, P0, !PT ;  /* 0x00000009ff037c10 */ /* 0x000fe200087fe4ff */
[----:B--2---:R-:W-:-:S06]  /*51b0*/  HADD2.F32 R0, -RZ, R4.H0_H0 ;  /* 0x20000004ff007230 */ /* 0x004fcc0000004100 */
[----:B------:R-:W0:Y:S02]  /*51c0*/  MUFU.TANH R0, R0 ;  /* 0x0000000000007308 */ /* 0x000e240000002400 */
[----:B0-----:R-:W-:-:S05]  /*51d0*/  F2FP.F16.F32.PACK_AB R5, RZ, R0 ;  /* 0x00000000ff05723e */ /* 0x001fca00000000ff */
[----:B------:R-:W-:Y:S01]  /*51e0*/  STG.E.U16 desc[UR6][R2.64], R5 ;  /* 0x0000000502007986 */ /* 0x000fe2000c101506 */
[----:B------:R-:W-:Y:S05]  /*51f0*/  EXIT ;  /* 0x000000000000794d */ /* 0x000fea0003800000 */
.L_x_1185:
        /* <DEDUP_REMOVED lines=16> */
.L_x_6229:


//--------------------- .text._ZN2at6native27unrolled_elementwise_kernelIZZZNS0_16tanh_kernel_cudaERNS_18TensorIteratorBaseEENKUlvE0_clEvENKUlvE1_clEvEUlN3c104HalfEE_St5arrayIPcLm2EELi4E23TrivialOffsetCalculatorILi1EjESD_NS0_6memory15LoadWithoutCastENSE_16StoreWithoutCastEEEviT_T0_T2_T3_T4_T5_ --------------------------
	.section	.text._ZN2at6native27unrolled_elementwise_kernelIZZZNS0_16tanh_kernel_cudaERNS_18TensorIteratorBaseEENKUlvE0_clEvENKUlvE1_clEvEUlN3c104HalfEE_St5arrayIPcLm2EELi4E23TrivialOffsetCalculatorILi1EjESD_NS0_6memory15LoadWithoutCastENSE_16StoreWithoutCastEEEviT_T0_T2_T3_T4_T5_,"ax",@progbits
	.align	128
        .global         _ZN2at6native27unrolled_elementwise_kernelIZZZNS0_16tanh_kernel_cudaERNS_18TensorIteratorBaseEENKUlvE0_clEvENKUlvE1_clEvEUlN3c104HalfEE_St5arrayIPcLm2EELi4E23TrivialOffsetCalculatorILi1EjESD_NS0_6memory15LoadWithoutCastENSE_16StoreWithoutCastEEEviT_T0_T2_T3_T4_T5_
        .type           _ZN2at6native27unrolled_elementwise_kernelIZZZNS0_16tanh_kernel_cudaERNS_18TensorIteratorBaseEENKUlvE0_clEvENKUlvE1_clEvEUlN3c104HalfEE_St5arrayIPcLm2EELi4E23TrivialOffsetCalculatorILi1EjESD_NS0_6memory15LoadWithoutCastENSE_16StoreWithoutCastEEEviT_T0_T2_T3_T4_T5_,@function
        .size           _ZN2at6native27unrolled_elementwise_kernelIZZZNS0_16tanh_kernel_cudaERNS_18TensorIteratorBaseEENKUlvE0_clEvENKUlvE1_clEvEUlN3c104HalfEE_St5arrayIPcLm2EELi4E23TrivialOffsetCalculatorILi1EjESD_NS0_6memory15LoadWithoutCastENSE_16StoreWithoutCastEEEviT_T0_T2_T3_T4_T5_,(.L_x_6230 - _ZN2at6native27unrolled_elementwise_kernelIZZZNS0_16tanh_kernel_cudaERNS_18TensorIteratorBaseEENKUlvE0_clEvENKUlvE1_clEvEUlN3c104HalfEE_St5arrayIPcLm2EELi4E23TrivialOffsetCalculatorILi1EjESD_NS0_6memory15LoadWithoutCastENSE_16StoreWithoutCastEEEviT_T0_T2_T3_T4_T5_)
        .other          _ZN2at6native27unrolled_elementwise_kernelIZZZNS0_16tanh_kernel_cudaERNS_18TensorIteratorBaseEENKUlvE0_clEvENKUlvE1_clEvEUlN3c104HalfEE_St5arrayIPcLm2EELi4E23TrivialOffsetCalculatorILi1EjESD_NS0_6memory15LoadWithoutCastENSE_16StoreWithoutCastEEEviT_T0_T2_T3_T4_T5_,@"STO_CUDA_ENTRY STV_DEFAULT"
_ZN2at6native27unrolled_elementwise_kernelIZZZNS0_16tanh_kernel_cudaERNS_18TensorIteratorBaseEENKUlvE0_clEvENKUlvE1_clEvEUlN3c104HalfEE_St5arrayIPcLm2EELi4E23TrivialOffsetCalculatorILi1EjESD_NS0_6memory15LoadWithoutCastENSE_16StoreWithoutCastEEEviT_T0_T2_T3_T4_T5_:
.text._ZN2at6native27unrolled_elementwise_kernelIZZZNS0_16tanh_kernel_cudaERNS_18TensorIteratorBaseEENKUlvE0_clEvENKUlvE1_clEvEUlN3c104HalfEE_St5arrayIPcLm2EELi4E23TrivialOffsetCalculatorILi1EjESD_NS0_6memory15LoadWithoutCastENSE_16StoreWithoutCastEEEviT_T0_T2_T3_T4_T5_:
        /* <DEDUP_REMOVED lines=12> */
[----:B------:R-:W-:Y:S01]  /*00c0*/  @!P1 LEA R15, R3, R18, 0x9 ;  /* 0x00000012030f9211 */ /* 0x000fe200078e48ff */
[----:B------:R-:W-:Y:S01]  /*00d0*/  @!P1 VIADD R18, R18, 0x80 ;  /* 0x0000008012129836 */ /* 0x000fe20000000000 */
[----:B------:R-:W2:Y:S04]  /*00e0*/  @!P1 LDC.64 R10, c[0x0][0x390] ;  /* 0x0000e400ff0a9b82 */ /* 0x000ea80000000a00 */
[----:B------:R-:W-:Y:S01]  /*00f0*/  ISETP.GE.AND P2, PT, R18, R5, PT ;  /* 0x000000051200720c */ /* 0x000fe20003f46270 */
[----:B0-----:R-:W-:Y:S01]  /*0100*/  @!P0 IMAD.WIDE.U32 R12, R7, 0x2, R12 ;  /* 0x00000002070c8825 */ /* 0x001fe200078e000c */
[----:B------:R-:W-:-:S06]  /*0110*/  PRMT R7, RZ, 0x7610, R7 ;  /* 0x00007610ff077816 */ /* 0x000fcc0000000007 */
[----:B-1----:R0:W3:Y:S05]  /*0120*/  @!P0 LDG.E.U16 R7, desc[UR4][R12.64] ;  /* 0x000000040c078981 */ /* 0x0020ea000c1e1500 */
[----:B------:R-:W1:Y:S01]  /*0130*/  @!P2 LDC.64 R8, c[0x0][0x390] ;  /* 0x0000e400ff08ab82 */ /* 0x000e620000000a00 */
[----:B------:R-:W-:Y:S01]  /*0140*/  @!P2 LEA R17, R3, R18, 0x9 ;  /* 0x000000120311a211 */ /* 0x000fe200078e48ff */
[----:B------:R-:W-:Y:S01]  /*0150*/  @!P2 VIADD R18, R18, 0x80 ;  /* 0x000000801212a836 */ /* 0x000fe20000000000 */
[----:B------:R-:W-:Y:S01]  /*0160*/  PRMT R19, RZ, 0x7610, R19 ;  /* 0x00007610ff137816 */ /* 0x000fe20000000013 */
[----:B--2---:R-:W-:Y:S01]  /*0170*/  @!P1 IMAD.WIDE.U32 R14, R15, 0x2, R10 ;  /* 0x000000020f0e9825 */ /* 0x004fe200078e000a */
[----:B------:R-:W-:-:S06]  /*0180*/  PRMT R11, RZ, 0x7610, R11 ;  /* 0x00007610ff0b7816 */ /* 0x000fcc000000000b */
[----:B------:R-:W2:Y:S01]  /*0190*/  @!P1 LDG.E.U16 R11, desc[UR4][R14.64] ;  /* 0x000000040e0b9981 */ /* 0x000ea2000c1e1500 */
[----:B-1----:R-:W-:-:S05]  /*01a0*/  @!P2 IMAD.WIDE.U32 R8, R17, 0x2, R8 ;  /* 0x000000021108a825 */ /* 0x002fca00078e0008 */
[----:B------:R1:W4:Y:S01]  /*01b0*/  @!P2 LDG.E.U16 R19, desc[UR4][R8.64] ;  /* 0x000000040813a981 */ /* 0x000322000c1e1500 */
[-C--:B------:R-:W-:Y:S02]  /*01c0*/  ISETP.GE.AND P0, PT, R18, R5.reuse, PT ;  /* 0x000000051200720c */ /* 0x080fe40003f06270 */
[C---:B------:R-:W-:Y:S01]  /*01d0*/  ISETP.GE.AND P1, PT, R0.reuse, R5, PT ;  /* 0x000000050000720c */ /* 0x040fe20003f26270 */
[----:B0-----:R-:W-:-:S10]  /*01e0*/  VIADD R12, R0, 0x100 ;  /* 0x00000100000c7836 */ /* 0x001fd40000000000 */
[----:B------:R-:W0:Y:S01]  /*01f0*/  @!P0 LDC.64 R16, c[0x0][0x390] ;  /* 0x0000e400ff108b82 */ /* 0x000e220000000a00 */
[----:B------:R-:W-:-:S07]  /*0200*/  @!P0 IMAD R21, R3, 0x200, R18 ;  /* 0x0000020003158824 */ /* 0x000fce00078e0212 */
[----:B-1----:R-:W1:Y:S01]  /*0210*/  @!P1 LDC.64 R8, c[0x0][0x388] ;  /* 0x0000e200ff089b82 */ /* 0x002e620000000a00 */
[----:B------:R-:W-:Y:S02]  /*0220*/  IADD3 R18, PT, PT, R0, 0x80, RZ ;  /* 0x0000008000127810 */ /* 0x000fe40007ffe0ff */
[-C--:B------:R-:W-:Y:S02]  /*0230*/  ISETP.GE.AND P3, PT, R12, R5.reuse, PT ;  /* 0x000000050c00720c */ /* 0x080fe40003f66270 */
[----:B------:R-:W-:Y:S02]  /*0240*/  ISETP.GE.AND P2, PT, R18, R5, PT ;  /* 0x000000051200720c */ /* 0x000fe40003f46270 */
[----:B------:R-:W-:Y:S02]  /*0250*/  @!P1 LEA R13, R3, R0, 0x9 ;  /* 0x00000000030d9211 */ /* 0x000fe400078e48ff */
[----:B------:R-:W-:Y:S01]  /*0260*/  PRMT R10, RZ, 0x7610, R10 ;  /* 0x00007610ff0a7816 */ /* 0x000fe2000000000a */
[----:B------:R-:W-:-:S02]  /*0270*/  VIADD R12, R0, 0x180 ;  /* 0x00000180000c7836 */ /* 0x000fc40000000000 */
[----:B0-----:R-:W-:-:S04]  /*0280*/  @!P0 IMAD.WIDE.U32 R16, R21, 0x2, R16 ;  /* 0x0000000215108825 */ /* 0x001fc800078e0010 */
[----:B-1----:R-:W-:Y:S01]  /*0290*/  @!P1 IMAD.WIDE.U32 R8, R13, 0x2, R8 ;  /* 0x000000020d089825 */ /* 0x002fe200078e0008 */
[----:B------:R0:W5:Y:S03]  /*02a0*/  @!P0 LDG.E.U16 R10, desc[UR4][R16.64] ;  /* 0x00000004100a8981 */ /* 0x000166000c1e1500 */
[----:B------:R-:W-:-:S05]  /*02b0*/  @!P1 IMAD.MOV.U32 R0, RZ, RZ, R18 ;  /* 0x000000ffff009224 */ /* 0x000fca00078e0012 */
[-C--:B------:R-:W-:Y:S01]  /*02c0*/  ISETP.GE.AND P4, PT, R0, R5.reuse, PT ;  /* 0x000000050000720c */ /* 0x080fe20003f86270 */
[----:B------:R-:W-:Y:S01]  /*02d0*/  BSSY.RECONVERGENT B0, `(.L_x_1186) ;  /* 0x0000017000007945 */ /* 0x000fe20003800200 */
[----:B------:R-:W-:Y:S01]  /*02e0*/  ISETP.GE.AND P0, PT, R12, R5, PT ;  /* 0x000000050c00720c */ /* 0x000fe20003f06270 */
[----:B---3--:R-:W-:-:S06]  /*02f0*/  @!P1 HADD2.F32 R7, -RZ, R7.H0_H0 ;  /* 0x20000007ff079230 */ /* 0x008fcc0000004100 */
[----:B------:R-:W1:Y:S01]  /*0300*/  @!P1 MUFU.TANH R7, R7 ;  /* 0x0000000700079308 */ /* 0x000e620000002400 */
[----:B--2---:R-:W-:Y:S01]  /*0310*/  @!P2 HADD2.F32 R11, -RZ, R11.H0_H0 ;  /* 0x2000000bff0ba230 */ /* 0x004fe20000004100 */
[----:B-1----:R-:W-:-:S06]  /*0320*/  @!P1 F2FP.F16.F32.PACK_AB R6, RZ, R7 ;  /* 0x00000007ff06923e */ /* 0x002fcc00000000ff */
[----:B------:R-:W1:Y:S01]  /*0330*/  @!P2 MUFU.TANH R11, R11 ;  /* 0x0000000b000ba308 */ /* 0x000e620000002400 */
[----:B------:R0:W-:Y:S01]  /*0340*/  @!P1 STG.E.U16 desc[UR4][R8.64], R6 ;  /* 0x0000000608009986 */ /* 0x0001e2000c101504 */
[----:B----4-:R-:W-:-:S06]  /*0350*/  @!P3 HADD2.F32 R19, -RZ, R19.H0_H0 ;  /* 0x20000013ff13b230 */ /* 0x010fcc0000004100 */
[----:B------:R-:W2:Y:S01]  /*0360*/  @!P3 MUFU.TANH R19, R19 ;  /* 0x000000130013b308 */ /* 0x000ea20000002400 */
[----:B-1----:R-:W-:Y:S02]  /*0370*/  @!P2 F2FP.F16.F32.PACK_AB R2, RZ, R11 ;  /* 0x0000000bff02a23e */ /* 0x002fe400000000ff */
[----:B--2---:R-:W-:Y:S01]  /*0380*/  @!P3 F2FP.F16.F32.PACK_AB R4, RZ, R19 ;  /* 0x00000013ff04b23e */ /* 0x004fe200000000ff */
[----:B0-----:R-:W-:Y:S06]  /*0390*/  @P4 BRA `(.L_x_1187) ;  /* 0x0000000000284947 */ /* 0x001fec0003800000 */
[----:B------:R-:W0:Y:S01]  /*03a0*/  LDC.64 R6, c[0x0][0x388] ;  /* 0x0000e200ff067b82 */ /* 0x000e220000000a00 */
[----:B------:R-:W-:Y:S01]  /*03b0*/  LEA R9, R3, R0, 0x9 ;  /* 0x0000000003097211 */ /* 0x000fe200078e48ff */
        /* <DEDUP_REMOVED lines=8> */
.L_x_1187:
[----:B------:R-:W-:Y:S05]  /*0440*/  BSYNC.RECONVERGENT B0 ;  /* 0x0000000000007941 */ /* 0x000fea0003800200 */
.L_x_1186:
[----:B-----5:R-:W-:Y:S01]  /*0450*/  @!P0 HADD2.F32 R10, -RZ, R10.H0_H0 ;  /* 0x2000000aff0a8230 */ /* 0x020fe20000004100 */
[----:B------:R-:W-:-:S05]  /*0460*/  ISETP.GE.AND P1, PT, R0, R5, PT ;  /* 0x000000050000720c */ /* 0x000fca0003f26270 */
[----:B------:R-:W1:Y:S08]  /*0470*/  @!P0 MUFU.TANH R10, R10 ;  /* 0x0000000a000a8308 */ /* 0x000e700000002400 */
[----:B------:R-:W-:Y:S05]  /*0480*/  @P1 EXIT ;  /* 0x000000000000194d */ /* 0x000fea0003800000 */
[----:B0-----:R-:W0:Y:S01]  /*0490*/  LDC.64 R4, c[0x0][0x388] ;  /* 0x0000e200ff047b82 */ /* 0x001e220000000a00 */
[----:B-1----:R-:W-:Y:S02]  /*04a0*/  @!P0 F2FP.F16.F32.PACK_AB R2, RZ, R10 ;  /* 0x0000000aff02823e */ /* 0x002fe400000000ff */
[----:B------:R-:W-:Y:S02]  /*04b0*/  LEA R3, R3, R0, 0x9 ;  /* 0x0000000003037211 */ /* 0x000fe400078e48ff */
[----:B------:R-:W-:-:S03]  /*04c0*/  PRMT R0, R2, 0x7610, R0 ;  /* 0x0000761002007816 */ /* 0x000fc60000000000 */
[----:B0-----:R-:W-:-:S05]  /*04d0*/  IMAD.WIDE.U32 R2, R3, 0x2, R4 ;  /* 0x0000000203027825 */ /* 0x001fca00078e0004 */
[----:B------:R-:W-:Y:S01]  /*04e0*/  STG.E.U16 desc[UR4][R2.64], R0 ;  /* 0x0000000002007986 */ /* 0x000fe2000c101504 */
[----:B------:R-:W-:Y:S05]  /*04f0*/  EXIT ;  /* 0x000000000000794d */ /* 0x000fea0003800000 */
.L_x_1188:
        /* <DEDUP_REMOVED lines=16> */
.L_x_6230:


//--------------------- .text._ZN2at6native29vectorized_elementwise_kernelILi2EZZZNS0_16tanh_kernel_cudaERNS_18TensorIteratorBaseEENKUlvE0_clEvENKUlvE1_clEvEUlN3c104HalfEE_St5arrayIPcLm2EEEEviT0_T1_ --------------------------
	.section	.text._ZN2at6native29vectorized_elementwise_kernelILi2EZZZNS0_16tanh_kernel_cudaERNS_18TensorIteratorBaseEENKUlvE0_clEvENKUlvE1_clEvEUlN3c104HalfEE_St5arrayIPcLm2EEEEviT0_T1_,"ax",@progbits
	.align	128
        .global         _ZN2at6native29vectorized_elementwise_kernelILi2EZZZNS0_16tanh_kernel_cudaERNS_18TensorIteratorBaseEENKUlvE0_clEvENKUlvE1_clEvEUlN3c104HalfEE_St5arrayIPcLm2EEEEviT0_T1_
        .type           _ZN2at6native29vectorized_elementwise_kernelILi2EZZZNS0_16tanh_kernel_cudaERNS_18TensorIteratorBaseEENKUlvE0_clEvENKUlvE1_clEvEUlN3c104HalfEE_St5arrayIPcLm2EEEEviT0_T1_,@function
        .size           _ZN2at6native29vectorized_elementwise_kernelILi2EZZZNS0_16tanh_kernel_cudaERNS_18TensorIteratorBaseEENKUlvE0_clEvENKUlvE1_clEvEUlN3c104HalfEE_St5arrayIPcLm2EEEEviT0_T1_,(.L_x_6231 - _ZN2at6native29vectorized_elementwise_kernelILi2EZZZNS0_16tanh_kernel_cudaERNS_18TensorIteratorBaseEENKUlvE0_clEvENKUlvE1_clEvEUlN3c104HalfEE_St5arrayIPcLm2EEEEviT0_T1_)
        .other          _ZN2at6native29vectorized_elementwise_kernelILi2EZZZNS0_16tanh_kernel_cudaERNS_18TensorIteratorBaseEENKUlvE0_clEvENKUlvE1_clEvEUlN3c104HalfEE_St5arrayIPcLm2EEEEviT0_T1_,@"STO_CUDA_ENTRY STV_DEFAULT"
_ZN2at6native29vectorized_elementwise_kernelILi2EZZZNS0_16tanh_kernel_cudaERNS_18TensorIteratorBaseEENKUlvE0_clEvENKUlvE1_clEvEUlN3c104HalfEE_St5arrayIPcLm2EEEEviT0_T1_:
.text._ZN2at6native29vectorized_elementwise_kernelILi2EZZZNS0_16tanh_kernel_cudaERNS_18TensorIteratorBaseEENKUlvE0_clEvENKUlvE1_clEvEUlN3c104HalfEE_St5arrayIPcLm2EEEEviT0_T1_:
        /* <DEDUP_REMOVED lines=13> */
[----:B------:R-:W-:Y:S01]  /*00d0*/  @!P5 IADD3 R0, PT, PT, R2, 0x80, RZ ;  /* 0x000000800200d810 */ /* 0x000fe20007ffe0ff */
[----:B------:R-:W0:Y:S01]  /*00e0*/  @!P5 LDC.64 R30, c[0x0][0x390] ;  /* 0x0000e400ff1edb82 */ /* 0x000e220000000a00 */
[----:B------:R-:W-:Y:S02]  /*00f0*/  @!P5 IMAD.IADD R11, R3, 0x1, R2 ;  /* 0x00000001030bd824 */ /* 0x000fe400078e0202 */
[----:B------:R-:W-:-:S13]  /*0100*/  ISETP.GE.U32.AND P0, PT, R0, R5, PT ;  /* 0x000000050000720c */ /* 0x000fda0003f06070 */
[----:B------:R-:W-:Y:S01]  /*0110*/  @!P0 IMAD.IADD R15, R3, 0x1, R0 ;  /* 0x00000001030f8824 */ /* 0x000fe200078e0200 */
[----:B------:R-:W1:Y:S01]  /*0120*/  @!P0 LDC.64 R18, c[0x0][0x390] ;  /* 0x0000e400ff128b82 */ /* 0x000e620000000a00 */
[----:B------:R-:W-:-:S05]  /*0130*/  @!P0 VIADD R0, R0, 0x80 ;  /* 0x0000008000008836 */ /* 0x000fca0000000000 */
[----:B------:R-:W-:Y:S01]  /*0140*/  ISETP.GE.U32.AND P6, PT, R0, R5, PT ;  /* 0x000000050000720c */ /* 0x000fe20003fc6070 */
[----:B0-----:R-:W-:-:S05]  /*0150*/  @!P5 IMAD.WIDE.U32 R30, R11, 0x2, R30 ;  /* 0x000000020b1ed825 */ /* 0x001fca00078e001e */
[----:B------:R-:W2:Y:S07]  /*0160*/  @!P5 LDG.E.U16 R24, desc[UR4][R30.64] ;  /* 0x000000041e18d981 */ /* 0x000eae000c1e1500 */
[----:B------:R-:W-:Y:S01]  /*0170*/  @!P6 IADD3 R27, PT, PT, R3, R0, RZ ;  /* 0x00000000031be210 */ /* 0x000fe20007ffe0ff */
[----:B------:R-:W-:Y:S01]  /*0180*/  @!P6 VIADD R0, R0, 0x80 ;  /* 0x000000800000e836 */ /* 0x000fe20000000000 */
[----:B------:R-:W0:Y:S04]  /*0190*/  @!P6 LDC.64 R12, c[0x0][0x390] ;  /* 0x0000e400ff0ceb82 */ /* 0x000e280000000a00 */
[----:B------:R-:W-:-:S13]  /*01a0*/  ISETP.GE.U32.AND P1, PT, R0, R5, PT ;  /* 0x000000050000720c */ /* 0x000fda0003f26070 */
[----:B------:R-:W-:Y:S01]  /*01b0*/  @!P1 IMAD.IADD R29, R3, 0x1, R0 ;  /* 0x00000001031d9824 */ /* 0x000fe200078e0200 */
[----:B------:R-:W-:Y:S01]  /*01c0*/  @!P1 IADD3 R0, PT, PT, R0, 0x80, RZ ;  /* 0x0000008000009810 */ /* 0x000fe20007ffe0ff */
[----:B-1----:R-:W-:Y:S01]  /*01d0*/  @!P0 IMAD.WIDE.U32 R18, R15, 0x2, R18 ;  /* 0x000000020f128825 */ /* 0x002fe200078e0012 */
[----:B------:R-:W-:Y:S01]  /*01e0*/  PRMT R28, RZ, 0x7610, R28 ;  /* 0x00007610ff1c7816 */ /* 0x000fe2000000001c */
[----:B------:R-:W1:Y:S01]  /*01f0*/  @!P1 LDC.64 R16, c[0x0][0x390] ;  /* 0x0000e400ff109b82 */ /* 0x000e620000000a00 */
[----:B------:R-:W-:Y:S01]  /*0200*/  ISETP.GE.U32.AND P2, PT, R0, R5, PT ;  /* 0x000000050000720c */ /* 0x000fe20003f46070 */
[----:B0-----:R-:W-:-:S03]  /*0210*/  @!P6 IMAD.WIDE.U32 R12, R27, 0x2, R12 ;  /* 0x000000021b0ce825 */ /* 0x001fc600078e000c */
[----:B------:R-:W3:Y:S04]  /*0220*/  @!P0 LDG.E.U16 R28, desc[UR4][R18.64] ;  /* 0x00000004121c8981 */ /* 0x000ee8000c1e1500 */
[----:B------:R0:W4:Y:S05]  /*0230*/  @!P6 LDG.E.U16 R26, desc[UR4][R12.64] ;  /* 0x000000040c1ae981 */ /* 0x00012a000c1e1500 */
        /* <DEDUP_REMOVED lines=8> */
[----:B------:R-:W-:Y:S01]  /*02c0*/  @!P4 IADD3 R27, PT, PT, R3, R0, RZ ;  /* 0x00000000031bc210 */ /* 0x000fe20007ffe0ff */
[----:B------:R-:W-:Y:S01]  /*02d0*/  @!P4 VIADD R0, R0, 0x80 ;  /* 0x000000800000c836 */ /* 0x000fe20000000000 */
[----:B------:R-:W0:Y:S04]  /*02e0*/  @!P4 LDC.64 R14, c[0x0][0x390] ;  /* 0x0000e400ff0ecb82 */ /* 0x000e280000000a00 */
        /* <DEDUP_REMOVED lines=18> */
[----:B0-----:R-:W-:-:S04]  /*0410*/  IADD3 R10, PT, PT, R2, 0x100, RZ ;  /* 0x00000100020a7810 */ /* 0x001fc80007ffe0ff */
[-C--:B------:R-:W-:Y:S01]  /*0420*/  ISETP.GE.U32.AND P5, PT, R10, R5.reuse, PT ;  /* 0x000000050a00720c */ /* 0x080fe20003fa6070 */
[C---:B------:R-:W-:Y:S01]  /*0430*/  VIADD R10, R2.reuse, 0x180 ;  /* 0x00000180020a7836 */ /* 0x040fe20000000000 */
[----:B------:R-:W-:-:S04]  /*0440*/  ISETP.GE.U32.AND P0, PT, R2, R5, PT ;  /* 0x000000050200720c */ /* 0x000fc80003f06070 */
[----:B------:R-:W-:Y:S02]  /*0450*/  ISETP.GE.U32.AND P2, PT, R10, R5, PT ;  /* 0x000000050a00720c */ /* 0x000fe40003f46070 */
[----:B------:R-:W-:-:S04]  /*0460*/  IADD3 R10, PT, PT, R2, 0x200, RZ ;  /* 0x00000200020a7810 */ /* 0x000fc80007ffe0ff */
[----:B------:R-:W-:Y:S01]  /*0470*/  ISETP.GE.U32.AND P3, PT, R10, R5, PT ;  /* 0x000000050a00720c */ /* 0x000fe20003f66070 */
[C---:B------:R-:W-:Y:S01]  /*0480*/  VIADD R10, R2.reuse, 0x280 ;  /* 0x00000280020a7836 */ /* 0x040fe20000000000 */
[----:B-1----:R-:W-:-:S04]  /*0490*/  IADD3 R18, PT, PT, R2, 0x300, RZ ;  /* 0x0000030002127810 */ /* 0x002fc80007ffe0ff */
[-C--:B------:R-:W-:Y:S02]  /*04a0*/  ISETP.GE.U32.AND P4, PT, R10, R5.reuse, PT ;  /* 0x000000050a00720c */ /* 0x080fe40003f86070 */
[----:B------:R-:W0:Y:S01]  /*04b0*/  @!P0 LDC.64 R10, c[0x0][0x388] ;  /* 0x0000e200ff0a8b82 */ /* 0x000e220000000a00 */
[----:B------:R-:W-:Y:S01]  /*04c0*/  ISETP.GE.U32.AND P6, PT, R18, R5, PT ;  /* 0x000000051200720c */ /* 0x000fe20003fc6070 */
[C---:B------:R-:W-:Y:S02]  /*04d0*/  VIADD R12, R2.reuse, 0x80 ;  /* 0x00000080020c7836 */ /* 0x040fe40000000000 */
[----:B------:R-:W-:-:S03]  /*04e0*/  VIADD R18, R2, 0x380 ;  /* 0x0000038002127836 */ /* 0x000fc60000000000 */
[----:B------:R-:W-:Y:S02]  /*04f0*/  ISETP.GE.U32.AND P1, PT, R12, R5, PT ;  /* 0x000000050c00720c */ /* 0x000fe40003f26070 */
[----:B------:R-:W-:Y:S01]  /*0500*/  @!P0 IADD3 R17, PT, PT, R3, R2, RZ ;  /* 0x0000000203118210 */ /* 0x000fe20007ffe0ff */
[----:B------:R-:W-:-:S04]  /*0510*/  @!P0 IMAD.MOV.U32 R2, RZ, RZ, R12 ;  /* 0x000000ffff028224 */ /* 0x000fc800078e000c */
[----:B0-----:R-:W-:Y:S01]  /*0520*/  @!P0 IMAD.WIDE.U32 R10, R17, 0x2, R10 ;  /* 0x00000002110a8825 */ /* 0x001fe200078e000a */
[----:B------:R-:W-:Y:S04]  /*0530*/  BSSY.RECONVERGENT B0, `(.L_x_1190) ;  /* 0x0000047000007945 */ /* 0x000fe80003800200 */
[----:B------:R-:W-:Y:S01]  /*0540*/  BSSY.RELIABLE B1, `(.L_x_1191) ;  /* 0x000003f000017945 */ /* 0x000fe20003800100 */
[----:B--2---:R-:W-:-:S06]  /*0550*/  @!P0 HADD2.F32 R14, -RZ, R24.H0_H0 ;  /* 0x20000018ff0e8230 */ /* 0x004fcc0000004100 */
[----:B------:R-:W-:Y:S01]  /*0560*/  @!P0 MUFU.TANH R14, R14 ;  /* 0x0000000e000e8308 */ /* 0x000fe20000002400 */
[----:B----4-:R-:W-:-:S07]  /*0570*/  @!P5 HADD2.F32 R13, -RZ, R26.H0_H0 ;  /* 0x2000001aff0dd230 */ /* 0x010fce0000004100 */
[----:B------:R-:W0:Y:S01]  /*0580*/  @!P5 MUFU.TANH R13, R13 ;  /* 0x0000000d000dd308 */ /* 0x000e220000002400 */
[----:B---3--:R-:W-:Y:S01]  /*0590*/  @!P1 HADD2.F32 R15, -RZ, R28.H0_H0 ;  /* 0x2000001cff0f9230 */ /* 0x008fe20000004100 */
[----:B0-----:R-:W-:Y:S02]  /*05a0*/  @!P5 F2FP.F16.F32.PACK_AB R4, RZ, R13 ;  /* 0x0000000dff04d23e */ /* 0x001fe400000000ff */
[-C--:B------:R-:W-:Y:S02]  /*05b0*/  ISETP.GE.U32.AND P5, PT, R18, R5.reuse, PT ;  /* 0x000000051200720c */ /* 0x080fe40003fa6070 */
[----:B------:R-:W-:Y:S02]  /*05c0*/  @!P0 F2FP.F16.F32.PACK_AB R22, RZ, R14 ;  /* 0x0000000eff16823e */ /* 0x000fe400000000ff */
[----:B------:R-:W0:Y:S03]  /*05d0*/  @!P1 MUFU.TANH R15, R15 ;  /* 0x0000000f000f9308 */ /* 0x000e260000002400 */
[----:B------:R1:W-:Y:S01]  /*05e0*/  @!P0 STG.E.U16 desc[UR4][R10.64], R22 ;  /* 0x000000160a008986 */ /* 0x0003e2000c101504 */
[----:B------:R-:W-:-:S02]  /*05f0*/  ISETP.GE.U32.AND P0, PT, R2, R5, PT ;  /* 0x000000050200720c */ /* 0x000fc40003f06070 */
[----:B0-----:R-:W-:Y:S01]  /*0600*/  @!P1 F2FP.F16.F32.PACK_AB R6, RZ, R15 ;  /* 0x0000000fff06923e */ /* 0x001fe200000000ff */
[----:B-----5:R-:W-:Y:S02]  /*0610*/  @!P2 HADD2.F32 R16, -RZ, R29.H0_H0 ;  /* 0x2000001dff10a230 */ /* 0x020fe40000004100 */
[----:B------:R-:W-:Y:S02]  /*0620*/  @!P3 HADD2.F32 R13, -RZ, R23.H0_H0 ;  /* 0x20000017ff0db230 */ /* 0x000fe40000004100 */
[----:B------:R-:W-:Y:S02]  /*0630*/  @!P4 HADD2.F32 R25, -RZ, R25.H0_H0 ;  /* 0x20000019ff19c230 */ /* 0x000fe40000004100 */
[----:B------:R-:W-:Y:S01]  /*0640*/  @!P6 HADD2.F32 R27, -RZ, R27.H0_H0 ;  /* 0x2000001bff1be230 */ /* 0x000fe20000004100 */
[----:B------:R-:W0:Y:S01]  /*0650*/  @!P2 MUFU.TANH R16, R16 ;  /* 0x000000100010a308 */ /* 0x000e220000002400 */
[----:B------:R-:W-:-:S07]  /*0660*/  @!P5 HADD2.F32 R0, -RZ, R0.H0_H0 ;  /* 0x20000000ff00d230 */ /* 0x000fce0000004100 */
[----:B------:R-:W2:Y:S08]  /*0670*/  @!P3 MUFU.TANH R13, R13 ;  /* 0x0000000d000db308 */ /* 0x000eb00000002400 */
[----:B------:R-:W3:Y:S08]  /*0680*/  @!P4 MUFU.TANH R25, R25 ;  /* 0x000000190019c308 */ /* 0x000ef00000002400 */
[----:B------:R-:W4:Y:S08]  /*0690*/  @!P6 MUFU.TANH R27, R27 ;  /* 0x0000001b001be308 */ /* 0x000f300000002400 */
[----:B------:R-:W5:Y:S01]  /*06a0*/  @!P5 MUFU.TANH R0, R0 ;  /* 0x000000000000d308 */ /* 0x000f620000002400 */
[----:B0-----:R-:W-:-:S02]  /*06b0*/  @!P2 F2FP.F16.F32.PACK_AB R7, RZ, R16 ;  /* 0x00000010ff07a23e */ /* 0x001fc400000000ff */
[----:B--2---:R-:W-:Y:S02]  /*06c0*/  @!P3 F2FP.F16.F32.PACK_AB R8, RZ, R13 ;  /* 0x0000000dff08b23e */ /* 0x004fe400000000ff */
[----:B---3--:R-:W-:Y:S02]  /*06d0*/  @!P4 F2FP.F16.F32.PACK_AB R9, RZ, R25 ;  /* 0x00000019ff09c23e */ /* 0x008fe400000000ff */
[----:B----4-:R-:W-:Y:S02]  /*06e0*/  @!P6 F2FP.F16.F32.PACK_AB R20, RZ, R27 ;  /* 0x0000001bff14e23e */ /* 0x010fe400000000ff */
[----:B-----5:R-:W-:Y:S01]  /*06f0*/  @!P5 F2FP.F16.F32.PACK_AB R21, RZ, R0 ;  /* 0x00000000ff15d23e */ /* 0x020fe200000000ff */
[----:B-1----:R-:W-:Y:S06]  /*0700*/  @P0 BRA `(.L_x_1192) ;  /* 0x0000000000300947 */ /* 0x002fec0003800000 */
[----:B------:R-:W0:Y:S01]  /*0710*/  LDC.64 R10, c[0x0][0x388] ;  /* 0x0000e200ff0a7b82 */ /* 0x000e220000000a00 */
[----:B------:R-:W-:Y:S01]  /*0720*/  IADD3 R13, PT, PT, R3, R2, RZ ;  /* 0x00000002030d7210 */ /* 0x000fe20007ffe0ff */
[----:B------:R-:W-:-:S05]  /*0730*/  VIADD R2, R2, 0x80 ;  /* 0x0000008002027836 */ /* 0x000fca0000000000 */
[----:B------:R-:W-:Y:S01]  /*0740*/  ISETP.GE.U32.AND P0, PT, R2, R5, PT ;  /* 0x000000050200720c */ /* 0x000fe20003f06070 */
[----:B0-----:R-:W-:-:S05]  /*0750*/  IMAD.WIDE.U32 R10, R13, 0x2, R10 ;  /* 0x000000020d0a7825 */ /* 0x001fca00078e000a */
[----:B------:R0:W-:Y:S07]  /*0760*/  STG.E.U16 desc[UR4][R10.64], R6 ;  /* 0x000000060a007986 */ /* 0x0001ee000c101504 */
[----:B------:R-:W-:Y:S05]  /*0770*/  @P0 BRA `(.L_x_1193) ;  /* 0x0000000000300947 */ /* 0x000fea0003800000 */
[----:B0-----:R-:W0:Y:S01]  /*0780*/  LDC.64 R10, c[0x0][0x388] ;  /* 0x0000e200ff0a7b82 */ /* 0x001e220000000a00 */
[----:B------:R-:W-:Y:S01]  /*0790*/  IADD3 R13, PT, PT, R3, R2, RZ ;  /* 0x00000002030d7210 */ /* 0x000fe20007ffe0ff */
[----:B------:R-:W-:-:S04]  /*07a0*/  VIADD R2, R2, 0x80 ;  /* 0x0000008002027836 */ /* 0x000fc80000000000 */
[----:B0-----:R-:W-:-:S05]  /*07b0*/  IMAD.WIDE.U32 R10, R13, 0x2, R10 ;  /* 0x000000020d0a7825 */ /* 0x001fca00078e000a */
[----:B------:R0:W-:Y:S02]  /*07c0*/  STG.E.U16 desc[UR4][R10.64], R4 ;  /* 0x000000040a007986 */ /* 0x0001e4000c101504 */
.L_x_1192:
[----:B------:R-:W-:-:S13]  /*07d0*/  ISETP.GE.U32.AND P0, PT, R2, R5, PT ;  /* 0x000000050200720c */ /* 0x000fda0003f06070 */
[----:B------:R-:W-:Y:S05]  /*07e0*/  @P0 BRA `(.L_x_1194) ;  /* 0x0000000000300947 */ /* 0x000fea0003800000 */
[----:B0-----:R-:W0:Y:S01]  /*07f0*/  LDC.64 R10, c[0x0][0x388] ;  /* 0x0000e200ff0a7b82 */ /* 0x001e220000000a00 */
[----:B------:R-:W-:Y:S01]  /*0800*/  IADD3 R13, PT, PT, R3, R2, RZ ;  /* 0x00000002030d7210 */ /* 0x000fe20007ffe0ff */
[----:B------:R-:W-:-:S04]  /*0810*/  VIADD R2, R2, 0x80 ;  /* 0x0000008002027836 */ /* 0x000fc80000000000 */
[----:B0-----:R-:W-:-:S05]  /*0820*/  IMAD.WIDE.U32 R10, R13, 0x2, R10 ;  /* 0x000000020d0a7825 */ /* 0x001fca00078e000a */
[----:B------:R1:W-:Y:S02]  /*0830*/  STG.E.U16 desc[UR4][R10.64], R7 ;  /* 0x000000070a007986 */ /* 0x0003e4000c101504 */
.L_x_1193:
[----:B------:R-:W-:-:S13]  /*0840*/  ISETP.GE.U32.AND P0, PT, R2, R5, PT ;  /* 0x000000050200720c */ /* 0x000fda0003f06070 */
[----:B------:R-:W-:Y:S05]  /*0850*/  @P0 BRA `(.L_x_1195) ;  /* 0x0000000000340947 */ /* 0x000fea0003800000 */
[----:B01----:R-:W0:Y:S01]  /*0860*/  LDC.64 R6, c[0x0][0x388] ;  /* 0x0000e200ff067b82 */ /* 0x003e220000000a00 */
[----:B------:R-:W-:Y:S01]  /*0870*/  IADD3 R11, PT, PT, R3, R2, RZ ;  /* 0x00000002030b7210 */ /* 0x000fe20007ffe0ff */
[----:B------:R-:W-:-:S04]  /*0880*/  VIADD R2, R2, 0x80 ;  /* 0x0000008002027836 */ /* 0x000fc80000000000 */
[----:B0-----:R-:W-:-:S05]  /*0890*/  IMAD.WIDE.U32 R6, R11, 0x2, R6 ;  /* 0x000000020b067825 */ /* 0x001fca00078e0006 */
[----:B------:R1:W-:Y:S02]  /*08a0*/  STG.E.U16 desc[UR4][R6.64], R8 ;  /* 0x0000000806007986 */ /* 0x0003e4000c101504 */
.L_x_1194:
[----:B------:R-:W-:-:S13]  /*08b0*/  ISETP.GE.U32.AND P0, PT, R2, R5, PT ;  /* 0x000000050200720c */ /* 0x000fda0003f06070 */
[----:B------:R-:W-:Y:S05]  /*08c0*/  @P0 BREAK.RELIABLE B1 ;  /* 0x0000000000010942 */ /* 0x000fea0003800100 */
[----:B------:R-:W-:Y:S05]  /*08d0*/  @P0 BRA `(.L_x_1196) ;  /* 0x0000000000300947 */ /* 0x000fea0003800000 */
[----:B-1----:R-:W1:Y:S01]  /*08e0*/  LDC.64 R6, c[0x0][0x388] ;  /* 0x0000e200ff067b82 */ /* 0x002e620000000a00 */
[----:B0-----:R-:W-:Y:S01]  /*08f0*/  IADD3 R11, PT, PT, R3, R2, RZ ;  /* 0x00000002030b7210 */ /* 0x001fe20007ffe0ff */
[----:B------:R-:W-:-:S04]  /*0900*/  VIADD R2, R2, 0x80 ;  /* 0x0000008002027836 */ /* 0x000fc80000000000 */
[----:B-1----:R-:W-:-:S05]  /*0910*/  IMAD.WIDE.U32 R6, R11, 0x2, R6 ;  /* 0x000000020b067825 */ /* 0x002fca00078e0006 */
[----:B------:R2:W-:Y:S02]  /*0920*/  STG.E.U16 desc[UR4][R6.64], R9 ;  /* 0x0000000906007986 */ /* 0x0005e4000c101504 */
.L_x_1195:
[----:B------:R-:W-:Y:S05]  /*0930*/  BSYNC.RELIABLE B1 ;  /* 0x0000000000017941 */ /* 0x000fea0003800100 */
.L_x_1191:
[----:B------:R-:W-:-:S13]  /*0940*/  ISETP.GE.U32.AND P0, PT, R2, R5, PT ;  /* 0x000000050200720c */ /* 0x000fda0003f06070 */
[----:B012---:R-:W0:Y:S01]  /*0950*/  @!P0 LDC.64 R6, c[0x0][0x388] ;  /* 0x0000e200ff068b82 */ /* 0x007e220000000a00 */
[----:B------:R-:W-:Y:S01]  /*0960*/  @!P0 IADD3 R9, PT, PT, R3, R2, RZ ;  /* 0x0000000203098210 */ /* 0x000fe20007ffe0ff */
[----:B------:R-:W-:-:S04]  /*0970*/  @!P0 VIADD R2, R2, 0x80 ;  /* 0x0000008002028836 */ /* 0x000fc80000000000 */
[----:B0-----:R-:W-:-:S05]  /*0980*/  @!P0 IMAD.WIDE.U32 R6, R9, 0x2, R6 ;  /* 0x0000000209068825 */ /* 0x001fca00078e0006 */
[----:B------:R2:W-:Y:S02]  /*0990*/  @!P0 STG.E.U16 desc[UR4][R6.64], R20 ;  /* 0x0000001406008986 */ /* 0x0005e4000c101504 */
.L_x_1196:
[----:B------:R-:W-:Y:S05]  /*09a0*/  BSYNC.RECONVERGENT B0 ;  /* 0x0000000000007941 */ /* 0x000fea0003800200 */
.L_x_1190:
[----:B------:R-:W-:Y:S05]  /*09b0*/  WARPSYNC.ALL ;  /* 0x0000000000007948 */ /* 0x000fea0003800000 */
[----:B------:R-:W-:-:S13]  /*09c0*/  ISETP.GE.U32.AND P0, PT, R2, R5, PT ;  /* 0x000000050200720c */ /* 0x000fda0003f06070 */
[----:B------:R-:W-:Y:S05]  /*09d0*/  @P0 EXIT ;  /* 0x000000000000094d */ /* 0x000fea0003800000 */
[----:B0-----:R-:W0:Y:S01]  /*09e0*/  LDC.64 R4, c[0x0][0x388] ;  /* 0x0000e200ff047b82 */ /* 0x001e220000000a00 */
[----:B------:R-:W-:-:S05]  /*09f0*/  IADD3 R3, PT, PT, R3, R2, RZ ;  /* 0x0000000203037210 */ /* 0x000fca0007ffe0ff */
[----:B0-----:R-:W-:-:S05]  /*0a00*/  IMAD.WIDE.U32 R2, R3, 0x2, R4 ;  /* 0x0000000203027825 */ /* 0x001fca00078e0004 */
[----:B------:R-:W-:Y:S01]  /*0a10*/  STG.E.U16 desc[UR4][R2.64], R21 ;  /* 0x0000001502007986 */ /* 0x000fe2000c101504 */
[----:B------:R-:W-:Y:S05]  /*0a20*/  EXIT ;  /* 0x000000000000794d */ /* 0x000fea0003800000 */
.L_x_1189:
        /* <DEDUP_REMOVED lines=11> */
[--C-:B--2---:R-:W-:Y:S02]  /*0ae0*/  HADD2.F32 R9, -RZ, R2.reuse.H0_H0 ;  /* 0x20000002ff097230 */ /* 0x104fe40000004100 */
[----:B------:R-:W-:Y:S02]  /*0af0*/  HADD2.F32 R2, -RZ, R2.H1_H1 ;  /* 0x30000002ff027230 */ /* 0x000fe40000004100 */
[--C-:B---3--:R-:W-:Y:S02]  /*0b00*/  HADD2.F32 R12, -RZ, R7.reuse.H0_H0 ;  /* 0x20000007ff0c7230 */ /* 0x108fe40000004100 */
[----:B------:R-:W-:Y:S02]  /*0b10*/  HADD2.F32 R7, -RZ, R7.H1_H1 ;  /* 0x30000007ff077230 */ /* 0x000fe40000004100 */
[--C-:B----4-:R-:W-:Y:S02]  /*0b20*/  HADD2.F32 R13, -RZ, R8.reuse.H0_H0 ;  /* 0x20000008ff0d7230 */ /* 0x110fe40000004100 */
[----:B------:R-:W-:-:S02]  /*0b30*/  HADD2.F32 R8, -RZ, R8.H1_H1 ;  /* 0x30000008ff087230 */ /* 0x000fc40000004100 */
[--C-:B-----5:R-:W-:Y:S02]  /*0b40*/  HADD2.F32 R10, -RZ, R6.reuse.H0_H0 ;  /* 0x20000006ff0a7230 */ /* 0x120fe40000004100 */
[----:B------:R-:W-:Y:S01]  /*0b50*/  HADD2.F32 R6, -RZ, R6.H1_H1 ;  /* 0x30000006ff067230 */ /* 0x000fe20000004100 */
[----:B------:R-:W-:Y:S08]  /*0b60*/  MUFU.TANH R9, R9 ;  /* 0x0000000900097308 */ /* 0x000ff00000002400 */
[----:B------:R-:W0:Y:S08]  /*0b70*/  MUFU.TANH R2, R2 ;  /* 0x0000000200027308 */ /* 0x000e300000002400 */
[----:B------:R-:W-:Y:S08]  /*0b80*/  MUFU.TANH R10, R10 ;  /* 0x0000000a000a7308 */ /* 0x000ff00000002400 */
[----:B------:R-:W1:Y:S08]  /*0b90*/  MUFU.TANH R11, R6 ;  /* 0x00000006000b7308 */ /* 0x000e700000002400 */
[----:B------:R-:W-:Y:S08]  /*0ba0*/  MUFU.TANH R12, R12 ;  /* 0x0000000c000c7308 */ /* 0x000ff00000002400 */
[----:B------:R-:W2:Y:S08]  /*0bb0*/  MUFU.TANH R7, R7 ;  /* 0x0000000700077308 */ /* 0x000eb00000002400 */
[----:B------:R-:W-:Y:S08]  /*0bc0*/  MUFU.TANH R13, R13 ;  /* 0x0000000d000d7308 */ /* 0x000ff00000002400 */
[----:B------:R-:W3:Y:S01]  /*0bd0*/  MUFU.TANH R8, R8 ;  /* 0x0000000800087308 */ /* 0x000ee20000002400 */
[----:B0-----:R-:W-:-:S02]  /*0be0*/  F2FP.F16.F32.PACK_AB R9, R2, R9 ;  /* 0x000000090209723e */ /* 0x001fc400000000ff */
[----:B-1----:R-:W-:Y:S02]  /*0bf0*/  F2FP.F16.F32.PACK_AB R11, R11, R10 ;  /* 0x0000000a0b0b723e */ /* 0x002fe400000000ff */
[----:B--2---:R-:W-:Y:S01]  /*0c00*/  F2FP.F16.F32.PACK_AB R3, R7, R12 ;  /* 0x0000000c0703723e */ /* 0x004fe200000000ff */
[----:B------:R-:W-:Y:S04]  /*0c10*/  STG.E desc[UR4][R4.64], R9 ;  /* 0x0000000904007986 */ /* 0x000fe8000c101904 */
[----:B------:R-:W-:Y:S01]  /*0c20*/  STG.E desc[UR4][R4.64+0x200], R11 ;  /* 0x0002000b04007986 */ /* 0x000fe2000c101904 */
[----:B---3--:R-:W-:-:S03]  /*0c30*/  F2FP.F16.F32.PACK_AB R15, R8, R13 ;  /* 0x0000000d080f723e */ /* 0x008fc600000000ff */
[----:B------:R-:W-:Y:S04]  /*0c40*/  STG.E desc[UR4][R4.64+0x400], R3 ;  /* 0x0004000304007986 */ /* 0x000fe8000c101904 */
[----:B------:R-:W-:Y:S01]  /*0c50*/  STG.E desc[UR4][R4.64+0x600], R15 ;  /* 0x0006000f04007986 */ /* 0x000fe2000c101904 */
[----:B------:R-:W-:Y:S05]  /*0c60*/  EXIT ;  /* 0x000000000000794d */ /* 0x000fea0003800000 */
.L_x_1197:
        /* <DEDUP_REMOVED lines=9> */
.L_x_6231:


//--------------------- .text._ZN2at6native29vectorized_elementwise_kernelILi4EZZZNS0_16tanh_kernel_cudaERNS_18TensorIteratorBaseEENKUlvE0_clEvENKUlvE1_clEvEUlN3c104HalfEE_St5arrayIPcLm2EEEEviT0_T1_ --------------------------
	.section	.text._ZN2at6native29vectorized_elementwise_kernelILi4EZZZNS0_16tanh_kernel_cudaERNS_18TensorIteratorBaseEENKUlvE0_clEvENKUlvE1_clEvEUlN3c104HalfEE_St5arrayIPcLm2EEEEviT0_T1_,"ax",@progbits
	.align	128
        .global         _ZN2at6native29vectorized_elementwise_kernelILi4EZZZNS0_16tanh_kernel_cudaERNS_18TensorIteratorBaseEENKUlvE0_clEvENKUlvE1_clEvEUlN3c104HalfEE_St5arrayIPcLm2EEEEviT0_T1_
        .type           _ZN2at6native29vectorized_elementwise_kernelILi4EZZZNS0_16tanh_kernel_cudaERNS_18TensorIteratorBaseEENKUlvE0_clEvENKUlvE1_clEvEUlN3c104HalfEE_St5arrayIPcLm2EEEEviT0_T1_,@function
        .size           _ZN2at6native29vectorized_elementwise_kernelILi4EZZZNS0_16tanh_kernel_cudaERNS_18TensorIteratorBaseEENKUlvE0_clEvENKUlvE1_clEvEUlN3c104HalfEE_St5arrayIPcLm2EEEEviT0_T1_,(.L_x_6232 - _ZN2at6native29vectorized_elementwise_kernelILi4EZZZNS0_16tanh_kernel_cudaERNS_18TensorIteratorBaseEENKUlvE0_clEvENKUlvE1_clEvEUlN3c104HalfEE_St5arrayIPcLm2EEEEviT0_T1_)
        .other          _ZN2at6native29vectorized_elementwise_kernelILi4EZZZNS0_16tanh_kernel_cudaERNS_18TensorIteratorBaseEENKUlvE0_clEvENKUlvE1_clEvEUlN3c104HalfEE_St5arrayIPcLm2EEEEviT0_T1_,@"STO_CUDA_ENTRY STV_DEFAULT"
_ZN2at6native29vectorized_elementwise_kernelILi4EZZZNS0_16tanh_kernel_cudaERNS_18TensorIteratorBaseEENKUlvE0_clEvENKUlvE1_clEvEUlN3c104HalfEE_St5arrayIPcLm2EEEEviT0_T1_:
.text._ZN2at6native29vectorized_elementwise_kernelILi4EZZZNS0_16tanh_kernel_cudaERNS_18TensorIteratorBaseEENKUlvE0_clEvENKUlvE1_clEvEUlN3c104HalfEE_St5arrayIPcLm2EEEEviT0_T1_:
        /* <DEDUP_REMOVED lines=125> */
.L_x_1201:
[----:B------:R-:W-:-:S13]  /*07d0*/  ISETP.GE.U32.AND P0, PT, R2, R5, PT ;  /* 0x000000050200720c */ /* 0x000fda0003f06070 */
[----:B------:R-:W-:Y:S05]  /*07e0*/  @P0 BRA `(.L_x_1203) ;  /* 0x0000000000300947 */ /* 0x000fea0003800000 */
[----:B0-----:R-:W0:Y:S01]  /*07f0*/  LDC.64 R10, c[0x0][0x388] ;  /* 0x0000e200ff0a7b82 */ /* 0x001e220000000a00 */
[----:B------:R-:W-:Y:S01]  /*0800*/  IADD3 R13, PT, PT, R3, R2, RZ ;  /* 0x00000002030d7210 */ /* 0x000fe20007ffe0ff */
[----:B------:R-:W-:-:S04]  /*0810*/  VIADD R2, R2, 0x80 ;  /* 0x0000008002027836 */ /* 0x000fc80000000000 */
[----:B0-----:R-:W-:-:S05]  /*0820*/  IMAD.WIDE.U32 R10, R13, 0x2, R10 ;  /* 0x000000020d0a7825 */ /* 0x001fca00078e000a */
[----:B------:R1:W-:Y:S02]  /*0830*/  STG.E.U16 desc[UR4][R10.64], R7 ;  /* 0x000000070a007986 */ /* 0x0003e4000c101504 */
.L_x_1202:
[----:B------:R-:W-:-:S13]  /*0840*/  ISETP.GE.U32.AND P0, PT, R2, R5, PT ;  /* 0x000000050200720c */ /* 0x000fda0003f06070 */
[----:B------:R-:W-:Y:S05]  /*0850*/  @P0 BRA `(.L_x_1204) ;  /* 0x0000000000340947 */ /* 0x000fea0003800000 */
[----:B01----:R-:W0:Y:S01]  /*0860*/  LDC.64 R6, c[0x0][0x388] ;  /* 0x0000e200ff067b82 */ /* 0x003e220000000a00 */
[----:B------:R-:W-:Y:S01]  /*0870*/  IADD3 R11, PT, PT, R3, R2, RZ ;  /* 0x00000002030b7210 */ /* 0x000fe20007ffe0ff */
[----:B------:R-:W-:-:S04]  /*0880*/  VIADD R2, R2, 0x80 ;  /* 0x0000008002027836 */ /* 0x000fc80000000000 */
[----:B0-----:R-:W-:-:S05]  /*0890*/  IMAD.WIDE.U32 R6, R11, 0x2, R6 ;  /* 0x000000020b067825 */ /* 0x001fca00078e0006 */
[----:B------:R1:W-:Y:S02]  /*08a0*/  STG.E.U16 desc[UR4][R6.64], R8 ;  /* 0x0000000806007986 */ /* 0x0003e4000c101504 */
.L_x_1203:
        /* <DEDUP_REMOVED lines=8> */
.L_x_1204:
[----:B------:R-:W-:Y:S05]  /*0930*/  BSYNC.RELIABLE B1 ;  /* 0x0000000000017941 */ /* 0x000fea0003800100 */
.L_x_1200:
[----:B------:R-:W-:-:S13]  /*0940*/  ISETP.GE.U32.AND P0, PT, R2, R5, PT ;  /* 0x000000050200720c */ /* 0x000fda0003f06070 */
[----:B012---:R-:W0:Y:S01]  /*0950*/  @!P0 LDC.64 R6, c[0x0][0x388] ;  /* 0x0000e200ff068b82 */ /* 0x007e220000000a00 */
[----:B------:R-:W-:Y:S01]  /*0960*/  @!P0 IADD3 R9, PT, PT, R3, R2, RZ ;  /* 0x0000000203098210 */ /* 0x000fe20007ffe0ff */
[----:B------:R-:W-:-:S04]  /*0970*/  @!P0 VIADD R2, R2, 0x80 ;  /* 0x0000008002028836 */ /* 0x000fc80000000000 */
[----:B0-----:R-:W-:-:S05]  /*0980*/  @!P0 IMAD.WIDE.U32 R6, R9, 0x2, R6 ;  /* 0x0000000209068825 */ /* 0x001fca00078e0006 */
[----:B------:R2:W-:Y:S02]  /*0990*/  @!P0 STG.E.U16 desc[UR4][R6.64], R20 ;  /* 0x0000001406008986 */ /* 0x0005e4000c101504 */
.L_x_1205:
[----:B------:R-:W-:Y:S05]  /*09a0*/  BSYNC.RECONVERGENT B0 ;  /* 0x0000000000007941 */ /* 0x000fea0003800200 */
.L_x_1199:
        /* <DEDUP_REMOVED lines=8> */
.L_x_1198:
        /* <DEDUP_REMOVED lines=9> */
[--C-:B--2---:R-:W-:Y:S02]  /*0ac0*/  HADD2.F32 R2, -RZ, R10.reuse.H0_H0 ;  /* 0x2000000aff027230 */ /* 0x104fe40000004100 */
[----:B------:R-:W-:Y:S02]  /*0ad0*/  HADD2.F32 R8, -RZ, R10.H1_H1 ;  /* 0x3000000aff087230 */ /* 0x000fe40000004100 */
[----:B------:R-:W-:Y:S02]  /*0ae0*/  HADD2.F32 R10, -RZ, R11.H0_H0 ;  /* 0x2000000bff0a7230 */ /* 0x000fe40000004100 */
[----:B---3--:R-:W-:Y:S01]  /*0af0*/  HADD2.F32 R12, -RZ, R4.H0_H0 ;  /* 0x20000004ff0c7230 */ /* 0x008fe20000004100 */
[----:B------:R-:W-:Y:S01]  /*0b00*/  MUFU.TANH R2, R2 ;  /* 0x0000000200027308 */ /* 0x000fe20000002400 */
[----:B------:R-:W-:Y:S02]  /*0b10*/  HADD2.F32 R14, -RZ, R5.H0_H0 ;  /* 0x20000005ff0e7230 */ /* 0x000fe40000004100 */
[----:B------:R-:W-:-:S02]  /*0b20*/  HADD2.F32 R11, -RZ, R11.H1_H1 ;  /* 0x3000000bff0b7230 */ /* 0x000fc40000004100 */
[----:B------:R-:W-:Y:S02]  /*0b30*/  HADD2.F32 R5, -RZ, R5.H1_H1 ;  /* 0x30000005ff057230 */ /* 0x000fe40000004100 */
[----:B------:R-:W-:Y:S01]  /*0b40*/  HADD2.F32 R4, -RZ, R4.H1_H1 ;  /* 0x30000004ff047230 */ /* 0x000fe20000004100 */
[----:B------:R-:W-:Y:S08]  /*0b50*/  MUFU.TANH R12, R12 ;  /* 0x0000000c000c7308 */ /* 0x000ff00000002400 */
[----:B------:R-:W0:Y:S08]  /*0b60*/  MUFU.TANH R13, R4 ;  /* 0x00000004000d7308 */ /* 0x000e300000002400 */
[----:B------:R-:W1:Y:S08]  /*0b70*/  MUFU.TANH R9, R8 ;  /* 0x0000000800097308 */ /* 0x000e700000002400 */
[----:B------:R-:W-:Y:S01]  /*0b80*/  MUFU.TANH R10, R10 ;  /* 0x0000000a000a7308 */ /* 0x000fe20000002400 */
[----:B0-----:R-:W-:-:S07]  /*0b90*/  F2FP.F16.F32.PACK_AB R12, R13, R12 ;  /* 0x0000000c0d0c723e */ /* 0x001fce00000000ff */
[----:B------:R-:W0:Y:S01]  /*0ba0*/  MUFU.TANH R11, R11 ;  /* 0x0000000b000b7308 */ /* 0x000e220000002400 */
[----:B-1----:R-:W-:-:S07]  /*0bb0*/  F2FP.F16.F32.PACK_AB R2, R9, R2 ;  /* 0x000000020902723e */ /* 0x002fce00000000ff */
[----:B------:R-:W-:Y:S08]  /*0bc0*/  MUFU.TANH R14, R14 ;  /* 0x0000000e000e7308 */ /* 0x000ff00000002400 */
[----:B------:R-:W1:Y:S01]  /*0bd0*/  MUFU.TANH R5, R5 ;  /* 0x0000000500057308 */ /* 0x000e620000002400 */
[----:B0-----:R-:W-:-:S05]  /*0be0*/  F2FP.F16.F32.PACK_AB R3, R11, R10 ;  /* 0x0000000a0b03723e */ /* 0x001fca00000000ff */
[----:B------:R-:W-:Y:S01]  /*0bf0*/  STG.E.64 desc[UR4][R6.64], R2 ;  /* 0x0000000206007986 */ /* 0x000fe2000c101b04 */
[----:B-1----:R-:W-:-:S05]  /*0c00*/  F2FP.F16.F32.PACK_AB R13, R5, R14 ;  /* 0x0000000e050d723e */ /* 0x002fca00000000ff */
[----:B------:R-:W-:Y:S01]  /*0c10*/  STG.E.64 desc[UR4][R6.64+0x400], R12 ;  /* 0x0004000c06007986 */ /* 0x000fe2000c101b04 */
[----:B------:R-:W-:Y:S05]  /*0c20*/  EXIT ;  /* 0x000000000000794d */ /* 0x000fea0003800000 */
.L_x_1206:
        /* <DEDUP_REMOVED lines=13> */
.L_x_6232:


//--------------------- .text._ZN2at6native29vectorized_elementwise_kernelILi8EZZZNS0_16tanh_kernel_cudaERNS_18TensorIteratorBaseEENKUlvE0_clEvENKUlvE1_clEvEUlN3c104HalfEE_St5arrayIPcLm2EEEEviT0_T1_ --------------------------
	.section	.text._ZN2at6native29vectorized_elementwise_kernelILi8EZZZNS0_16tanh_kernel_cudaERNS_18TensorIteratorBaseEENKUlvE0_clEvENKUlvE1_clEvEUlN3c104HalfEE_St5arrayIPcLm2EEEEviT0_T1_,"ax",@progbits
	.align	128
        .global         _ZN2at6native29vectorized_elementwise_kernelILi8EZZZNS0_16tanh_kernel_cudaERNS_18TensorIteratorBaseEENKUlvE0_clEvENKUlvE1_clEvEUlN3c104HalfEE_St5arrayIPcLm2EEEEviT0_T1_
        .type           _ZN2at6native29vectorized_elementwise_kernelILi8EZZZNS0_16tanh_kernel_cudaERNS_18TensorIteratorBaseEENKUlvE0_clEvENKUlvE1_clEvEUlN3c104HalfEE_St5arrayIPcLm2EEEEviT0_T1_,@function
        .size           _ZN2at6native29vectorized_elementwise_kernelILi8EZZZNS0_16tanh_kernel_cudaERNS_18TensorIteratorBaseEENKUlvE0_clEvENKUlvE1_clEvEUlN3c104HalfEE_St5arrayIPcLm2EEEEviT0_T1_,(.L_x_6233 - _ZN2at6native29vectorized_elementwise_kernelILi8EZZZNS0_16tanh_kernel_cudaERNS_18TensorIteratorBaseEENKUlvE0_clEvENKUlvE1_clEvEUlN3c104HalfEE_St5arrayIPcLm2EEEEviT0_T1_)
        .other          _ZN2at6native29vectorized_elementwise_kernelILi8EZZZNS0_16tanh_kernel_cudaERNS_18TensorIteratorBaseEENKUlvE0_clEvENKUlvE1_clEvEUlN3c104HalfEE_St5arrayIPcLm2EEEEviT0_T1_,@"STO_CUDA_ENTRY STV_DEFAULT"
_ZN2at6native29vectorized_elementwise_kernelILi8EZZZNS0_16tanh_kernel_cudaERNS_18TensorIteratorBaseEENKUlvE0_clEvENKUlvE1_clEvEUlN3c104HalfEE_St5arrayIPcLm2EEEEviT0_T1_:
.text._ZN2at6native29vectorized_elementwise_kernelILi8EZZZNS0_16tanh_kernel_cudaERNS_18TensorIteratorBaseEENKUlvE0_clEvENKUlvE1_clEvEUlN3c104HalfEE_St5arrayIPcLm2EEEEviT0_T1_:
[----:B------:R-:W-:Y:S01]  /*0000*/  LDC R1, c[0x0][0x37c] ;  /* 0x0000df00ff017b82 */ /* 0x000fe20000000800 */
[----:B------:R-:W-:Y:S05]  /*0010*/  EXIT ;  /* 0x000000000000794d */ /* 0x000fea0003800000 */
.L_x_1207:
        /* <DEDUP_REMOVED lines=14> */
.L_x_6233:


//--------------------- .text._ZN2at6native18elementwise_kernelILi128ELi4EZNS0_15gpu_kernel_implIZZZNS0_16tanh_kernel_cudaERNS_18TensorIteratorBaseEENKUlvE0_clEvENKUlvE0_clEvEUlfE_EEvS4_RKT_EUliE_EEviT1_ --------------------------
	.section	.text._ZN2at6native18elementwise_kernelILi128ELi4EZNS0_15gpu_kernel_implIZZZNS0_16tanh_kernel_cudaERNS_18TensorIteratorBaseEENKUlvE0_clEvENKUlvE0_clEvEUlfE_EEvS4_RKT_EUliE_EEviT1_,"ax",@progbits
	.align	128
        .global         _ZN2at6native18elementwise_kernelILi128ELi4EZNS0_15gpu_kernel_implIZZZNS0_16tanh_kernel_cudaERNS_18TensorIteratorBaseEENKUlvE0_clEvENKUlvE0_clEvEUlfE_EEvS4_RKT_EUliE_EEviT1_
        .type           _ZN2at6native18elementwise_kernelILi128ELi4EZNS0_15gpu_kernel_implIZZZNS0_16tanh_kernel_cudaERNS_18TensorIteratorBaseEENKUlvE0_clEvENKUlvE0_clEvEUlfE_EEvS4_RKT_EUliE_EEviT1_,@function
        .size           _ZN2at6native18elementwise_kernelILi128ELi4EZNS0_15gpu_kernel_implIZZZNS0_16tanh_kernel_cudaERNS_18TensorIteratorBaseEENKUlvE0_clEvENKUlvE0_clEvEUlfE_EEvS4_RKT_EUliE_EEviT1_,(.L_x_6234 - _ZN2at6native18elementwise_kernelILi128ELi4EZNS0_15gpu_kernel_implIZZZNS0_16tanh_kernel_cudaERNS_18TensorIteratorBaseEENKUlvE0_clEvENKUlvE0_clEvEUlfE_EEvS4_RKT_EUliE_EEviT1_)
        .other          _ZN2at6native18elementwise_kernelILi128ELi4EZNS0_15gpu_kernel_implIZZZNS0_16tanh_kernel_cudaERNS_18TensorIteratorBaseEENKUlvE0_clEvENKUlvE0_clEvEUlfE_EEvS4_RKT_EUliE_EEviT1_,@"STO_CUDA_ENTRY STV_DEFAULT"
_ZN2at6native18elementwise_kernelILi128ELi4EZNS0_15gpu_kernel_implIZZZNS0_16tanh_kernel_cudaERNS_18TensorIteratorBaseEENKUlvE0_clEvENKUlvE0_clEvEUlfE_EEvS4_RKT_EUliE_EEviT1_:
.text._ZN2at6native18elementwise_kernelILi128ELi4EZNS0_15gpu_kernel_implIZZZNS0_16tanh_kernel_cudaERNS_18TensorIteratorBaseEENKUlvE0_clEvENKUlvE0_clEvEUlfE_EEvS4_RKT_EUliE_EEviT1_:
        /* <DEDUP_REMOVED lines=319> */
.L_x_1210:
[----:B------:R-:W0:Y:S01]  /*13f0*/  LDCU.64 UR6, c[0x0][0x588] ;  /* 0x0000b100ff0677ac */ /* 0x000e220008000a00 */
[----:B------:R-:W-:Y:S01]  /*1400*/  BSSY.RECONVERGENT B6, `(.L_x_1211) ;  /* 0x00000e5000067945 */ /* 0x000fe20003800200 */
        /* <DEDUP_REMOVED lines=14> */
[----:B--2---:R4:W0:Y:S01]  /*14f0*/  I2F.S16 R4, R2 ;  /* 0x0000000200047306 */ /* 0x0048220000101400 */
[----:B------:R-:W-:Y:S05]  /*1500*/  BRA `(.L_x_1217) ;  /* 0x0000000c00507947 */ /* 0x000fea0003800000 */
.L_x_1215:
[----:B------:R-:W2:Y:S02]  /*1510*/  LDG.E.U8 R2, desc[UR36][R2.64] ;  /* 0x0000002402027981 */ /* 0x000ea4000c1e1100 */
[----:B--2---:R-:W-:Y:S01]  /*1520*/  I2FP.F32.U32 R4, R2 ;  /* 0x0000000200047245 */ /* 0x004fe20000201000 */
[----:B------:R-:W-:Y:S06]  /*1530*/  BRA `(.L_x_1217) ;  /* 0x0000000c00447947 */ /* 0x000fec0003800000 */
.L_x_1214:
[----:B------:R-:W-:-:S09]  /*1540*/  UISETP.NE.AND UP0, UPT, UR4, 0x2, UPT ;  /* 0x000000020400788c */ /* 0x000fd2000bf05270 */
[----:B------:R-:W-:Y:S05]  /*1550*/  BRA.U !UP0, `(.L_x_1218) ;  /* 0x0000000108287547 */ /* 0x000fea000b800000 */
[----:B------:R-:W-:-:S09]  /*1560*/  UISETP.NE.AND UP0, UPT, UR4, 0x3, UPT ;  /* 0x000000030400788c */ /* 0x000fd2000bf05270 */
[----:B------:R-:W-:Y:S05]  /*1570*/  BRA.U !UP0, `(.L_x_1219) ;  /* 0x0000000108147547 */ /* 0x000fea000b800000 */
[----:B------:R-:W-:-:S09]  /*1580*/  UISETP.NE.AND UP0, UPT, UR4, 0x4, UPT ;  /* 0x000000040400788c */ /* 0x000fd2000bf05270 */
[----:B------:R-:W-:Y:S05]  /*1590*/  BRA.U UP0, `(.L_x_1216) ;  /* 0x0000000900b07547 */ /* 0x000fea000b800000 */
[----:B------:R-:W2:Y:S02]  /*15a0*/  LDG.E.64 R2, desc[UR36][R2.64] ;  /* 0x0000002402027981 */ /* 0x000ea4000c1e1b00 */
[----:B--2---:R2:W3:Y:S02]  /*15b0*/  I2F.S64 R4, R2 ;  /* 0x0000000200047312 */ /* 0x0044e40000301400 */
[----:B--23--:R-:W-:Y:S05]  /*15c0*/  BRA `(.L_x_1217) ;  /* 0x0000000c00207947 */ /* 0x00cfea0003800000 */
.L_x_1219:
[----:B------:R-:W2:Y:S02]  /*15d0*/  LDG.E R2, desc[UR36][R2.64] ;  /* 0x0000002402027981 */ /* 0x000ea4000c1e1900 */
[----:B--2---:R-:W-:Y:S01]  /*15e0*/  I2FP.F32.S32 R4, R2 ;  /* 0x0000000200047245 */ /* 0x004fe20000201400 */
[----:B------:R-:W-:Y:S06]  /*15f0*/  BRA `(.L_x_1217) ;  /* 0x0000000c00147947 */ /* 0x000fec0003800000 */
.L_x_1218:
[----:B------:R-:W2:Y:S02]  /*1600*/  LDG.E.U16 R2, desc[UR36][R2.64] ;  /* 0x0000002402027981 */ /* 0x000ea4000c1e1500 */
[----:B--2---:R2:W3:Y:S01]  /*1610*/  I2F.S16 R4, R2 ;  /* 0x0000000200047306 */ /* 0x0044e20000101400 */
[----:B------:R-:W-:Y:S05]  /*1620*/  BRA `(.L_x_1217) ;  /* 0x0000000c00087947 */ /* 0x000fea0003800000 */
.L_x_1213:
[----:B------:R-:W-:-:S09]  /*1630*/  UISETP.GT.AND UP0, UPT, UR4, 0x6, UPT ;  /* 0x000000060400788c */ /* 0x000fd2000bf04270 */
[----:B------:R-:W-:Y:S05]  /*1640*/  BRA.U UP0, `(.L_x_1220) ;  /* 0x0000000100247547 */ /* 0x000fea000b800000 */
[----:B------:R-:W-:-:S09]  /*1650*/  UISETP.NE.AND UP0, UPT, UR4, 0x5, UPT ;  /* 0x000000050400788c */ /* 0x000fd2000bf05270 */
[----:B------:R-:W-:Y:S05]  /*1660*/  BRA.U !UP0, `(.L_x_1221) ;  /* 0x0000000108107547 */ /* 0x000fea000b800000 */
[----:B------:R-:W-:-:S09]  /*1670*/  UISETP.NE.AND UP0, UPT, UR4, 0x6, UPT ;  /* 0x000000060400788c */ /* 0x000fd2000bf05270 */
[----:B------:R-:W-:Y:S05]  /*1680*/  BRA.U UP0, `(.L_x_1216) ;  /* 0x0000000900747547 */ /* 0x000fea000b800000 */
[----:B------:R0:W5:Y:S01]  /*1690*/  LDG.E R4, desc[UR36][R2.64] ;  /* 0x0000002402047981 */ /* 0x000162000c1e1900 */
[----:B------:R-:W-:Y:S05]  /*16a0*/  BRA `(.L_x_1217) ;  /* 0x0000000800e87947 */ /* 0x000fea0003800000 */
.L_x_1221:
[----:B------:R-:W2:Y:S02]  /*16b0*/  LDG.E.U16 R2, desc[UR36][R2.64] ;  /* 0x0000002402027981 */ /* 0x000ea4000c1e1500 */
[----:B--2---:R-:W-:Y:S01]  /*16c0*/  HADD2.F32 R4, -RZ, R2.H0_H0 ;  /* 0x20000002ff047230 */ /* 0x004fe20000004100 */
[----:B------:R-:W-:Y:S06]  /*16d0*/  BRA `(.L_x_1217) ;  /* 0x0000000800dc7947 */ /* 0x000fec0003800000 */
.L_x_1220:
[----:B------:R-:W-:-:S09]  /*16e0*/  UISETP.NE.AND UP0, UPT, UR4, 0x7, UPT ;  /* 0x000000070400788c */ /* 0x000fd2000bf05270 */
[----:B------:R-:W-:Y:S05]  /*16f0*/  BRA.U !UP0, `(.L_x_1222) ;  /* 0x0000000108247547 */ /* 0x000fea000b800000 */
[----:B------:R-:W-:-:S09]  /*1700*/  UISETP.NE.AND UP0, UPT, UR4, 0x8, UPT ;  /* 0x000000080400788c */ /* 0x000fd2000bf05270 */
[----:B------:R-:W-:Y:S05]  /*1710*/  BRA.U !UP0, `(.L_x_1223) ;  /* 0x0000000108107547 */ /* 0x000fea000b800000 */
[----:B------:R-:W-:-:S09]  /*1720*/  UISETP.NE.AND UP0, UPT, UR4, 0x9, UPT ;  /* 0x000000090400788c */ /* 0x000fd2000bf05270 */
[----:B------:R-:W-:Y:S05]  /*1730*/  BRA.U UP0, `(.L_x_1216) ;  /* 0x0000000900487547 */ /* 0x000fea000b800000 */
[----:B------:R1:W5:Y:S01]  /*1740*/  LDG.E R4, desc[UR36][R2.64] ;  /* 0x0000002402047981 */ /* 0x000362000c1e1900 */
[----:B------:R-:W-:Y:S05]  /*1750*/  BRA `(.L_x_1217) ;  /* 0x0000000800bc7947 */ /* 0x000fea0003800000 */
.L_x_1223:
[----:B------:R-:W2:Y:S02]  /*1760*/  LDG.E.U16 R2, desc[UR36][R2.64] ;  /* 0x0000002402027981 */ /* 0x000ea4000c1e1500 */
[----:B--2---:R-:W-:Y:S01]  /*1770*/  HADD2.F32 R4, -RZ, R2.H0_H0 ;  /* 0x20000002ff047230 */ /* 0x004fe20000004100 */
[----:B------:R-:W-:Y:S06]  /*1780*/  BRA `(.L_x_1217) ;  /* 0x0000000800b07947 */ /* 0x000fec0003800000 */
.L_x_1222:
        /* <DEDUP_REMOVED lines=9> */
[----:B0-----:R-:W-:Y:S01]  /*1820*/  @!P0 FMUL R4, R4, 1.175494350822287508e-38 ;  /* 0x0080000004048820 */ /* 0x001fe20000400000 */
[----:B------:R-:W-:Y:S06]  /*1830*/  BRA `(.L_x_1217) ;  /* 0x0000000800847947 */ /* 0x000fec0003800000 */
.L_x_1212:
        /* <DEDUP_REMOVED lines=10> */
[----:B------:R-:W-:Y:S01]  /*18e0*/  FSEL R4, RZ, 1, !P0 ;  /* 0x3f800000ff047808 */ /* 0x000fe20004000000 */
[----:B------:R-:W-:Y:S08]  /*18f0*/  BRA `(.L_x_1217) ;  /* 0x0000000800547947 */ /* 0x000ff00003800000 */
.L_x_1226:
        /* <DEDUP_REMOVED lines=11> */
.L_x_1225:
        /* <DEDUP_REMOVED lines=23> */
[----:B------:R-:W-:Y:S01]  /*1b20*/  LOP3.LUT R4, R5, 0x80000000, R4, 0xf8, !PT ;  /* 0x8000000005047812 */ /* 0x000fe200078ef804 */
[----:B------:R-:W-:Y:S06]  /*1b30*/  BRA `(.L_x_1217) ;  /* 0x0000000400c47947 */ /* 0x000fec0003800000 */
.L_x_1228:
        /* <DEDUP_REMOVED lines=10> */
[----:B------:R-:W-:Y:S01]  /*1be0*/  LOP3.LUT R4, R0, 0x80000000, R5, 0xf8, !PT ;  /* 0x8000000000047812 */ /* 0x000fe200078ef805 */
[----:B------:R-:W-:Y:S06]  /*1bf0*/  BRA `(.L_x_1217) ;  /* 0x0000000400947947 */ /* 0x000fec0003800000 */
.L_x_1227:
[----:B------:R-:W2:Y:S02]  /*1c00*/  LDG.E.U16 R2, desc[UR36][R2.64] ;  /* 0x0000002402027981 */ /* 0x000ea4000c1e1500 */
[----:B--2---:R-:W-:Y:S01]  /*1c10*/  SHF.L.U32 R4, R2, 0x10, RZ ;  /* 0x0000001002047819 */ /* 0x004fe200000006ff */
[----:B------:R-:W-:Y:S06]  /*1c20*/  BRA `(.L_x_1217) ;  /* 0x0000000400887947 */ /* 0x000fec0003800000 */
.L_x_1224:
        /* <DEDUP_REMOVED lines=9> */
[----:B--2---:R-:W-:Y:S01]  /*1cc0*/  I2FP.F32.U32 R4, R2 ;  /* 0x0000000200047245 */ /* 0x004fe20000201000 */
[----:B------:R-:W-:Y:S06]  /*1cd0*/  BRA `(.L_x_1217) ;  /* 0x00000004005c7947 */ /* 0x000fec0003800000 */
.L_x_1231:
[----:B------:R-:W2:Y:S01]  /*1ce0*/  LDG.E.U8 R3, desc[UR36][R2.64] ;  /* 0x0000002402037981 */ /* 0x000ea2000c1e1100 */
        /* <DEDUP_REMOVED lines=19> */
.L_x_1233:
[----:B------:R-:W-:Y:S05]  /*1e20*/  BSYNC.RECONVERGENT B0 ;  /* 0x0000000000007941 */ /* 0x000fea0003800200 */
.L_x_1232:
[----:B------:R-:W-:Y:S01]  /*1e30*/  IMAD.SHL.U32 R0, R0, 0x100000, RZ ;  /* 0x0010000000007824 */ /* 0x000fe200078e00ff */
[----:B------:R-:W-:-:S04]  /*1e40*/  LEA R2, R2, 0x3b800000, 0x17 ;  /* 0x3b80000002027811 */ /* 0x000fc800078eb8ff */
[----:B------:R-:W-:Y:S01]  /*1e50*/  LOP3.LUT R4, R2, R0, R7, 0xfe, !PT ;  /* 0x0000000002047212 */ /* 0x000fe200078efe07 */
[----:B------:R-:W-:Y:S06]  /*1e60*/  BRA `(.L_x_1217) ;  /* 0x0000000000f87947 */ /* 0x000fec0003800000 */
.L_x_1230:
[----:B------:R-:W2:Y:S01]  /*1e70*/  LDG.E.U8 R3, desc[UR36][R2.64] ;  /* 0x0000002402037981 */ /* 0x000ea2000c1e1100 */
        /* <DEDUP_REMOVED lines=19> */
.L_x_1235:
[----:B------:R-:W-:Y:S05]  /*1fb0*/  BSYNC.RECONVERGENT B0 ;  /* 0x0000000000007941 */ /* 0x000fea0003800200 */
.L_x_1234:
[----:B------:R-:W-:Y:S01]  /*1fc0*/  IMAD.SHL.U32 R0, R0, 0x200000, RZ ;  /* 0x0020000000007824 */ /* 0x000fe200078e00ff */
[----:B------:R-:W-:-:S04]  /*1fd0*/  LEA R2, R2, 0x37800000, 0x17 ;  /* 0x3780000002027811 */ /* 0x000fc800078eb8ff */
[----:B------:R-:W-:Y:S01]  /*1fe0*/  LOP3.LUT R4, R2, R0, R7, 0xfe, !PT ;  /* 0x0000000002047212 */ /* 0x000fe200078efe07 */
[----:B------:R-:W-:Y:S06]  /*1ff0*/  BRA `(.L_x_1217) ;  /* 0x0000000000947947 */ /* 0x000fec0003800000 */
.L_x_1229:
[----:B------:R-:W-:-:S09]  /*2000*/  UISETP.NE.AND UP0, UPT, UR4, 0x1c, UPT ;  /* 0x0000001c0400788c */ /* 0x000fd2000bf05270 */
[----:B------:R-:W-:Y:S05]  /*2010*/  BRA.U !UP0, `(.L_x_1236) ;  /* 0x0000000108847547 */ /* 0x000fea000b800000 */
[----:B------:R-:W-:-:S09]  /*2020*/  UISETP.NE.AND UP0, UPT, UR4, 0x1d, UPT ;  /* 0x0000001d0400788c */ /* 0x000fd2000bf05270 */
[----:B------:R-:W-:Y:S05]  /*2030*/  BRA.U !UP0, `(.L_x_1237) ;  /* 0x0000000108707547 */ /* 0x000fea000b800000 */
[----:B------:R-:W-:-:S09]  /*2040*/  UISETP.NE.AND UP0, UPT, UR4, 0x2c, UPT ;  /* 0x0000002c0400788c */ /* 0x000fd2000bf05270 */
[----:B------:R-:W-:Y:S05]  /*2050*/  BRA.U !UP0, `(.L_x_1238) ;  /* 0x0000000108487547 */ /* 0x000fea000b800000 */
.L_x_1216:
        /* <DEDUP_REMOVED lines=16> */
.L_x_1239:
[----:B------:R-:W-:Y:S01]  /*2160*/  IMAD.MOV.U32 R4, RZ, RZ, RZ ;  /* 0x000000ffff047224 */ /* 0x000fe200078e00ff */
[----:B------:R-:W-:Y:S06]  /*2170*/  BRA `(.L_x_1217) ;  /* 0x0000000000347947 */ /* 0x000fec0003800000 */
.L_x_1238:
[----:B------:R-:W2:Y:S01]  /*2180*/  LDG.E.U8 R2, desc[UR36][R2.64] ;  /* 0x0000002402027981 */ /* 0x000ea2000c1e1100 */
[----:B------:R-:W-:Y:S02]  /*2190*/  MOV R4, 0x400000 ;  /* 0x0040000000047802 */ /* 0x000fe40000000f00 */
[----:B--2---:R-:W-:-:S13]  /*21a0*/  ISETP.NE.AND P0, PT, R2, RZ, PT ;  /* 0x000000ff0200720c */ /* 0x004fda0003f05270 */
[----:B------:R-:W-:Y:S05]  /*21b0*/  @!P0 BRA `(.L_x_1217) ;  /* 0x0000000000248947 */ /* 0x000fea0003800000 */
[----:B------:R-:W-:-:S13]  /*21c0*/  ISETP.NE.AND P0, PT, R2, 0xff, PT ;  /* 0x000000ff0200780c */ /* 0x000fda0003f05270 */
[----:B------:R-:W-:Y:S02]  /*21d0*/  @!P0 IMAD.MOV.U32 R4, RZ, RZ, 0x7f800001 ;  /* 0x7f800001ff048424 */ /* 0x000fe400078e00ff */
[----:B------:R-:W-:Y:S01]  /*21e0*/  @P0 IMAD.SHL.U32 R4, R2, 0x800000, RZ ;  /* 0x0080000002040824 */ /* 0x000fe200078e00ff */
[----:B------:R-:W-:Y:S06]  /*21f0*/  BRA `(.L_x_1217) ;  /* 0x0000000000147947 */ /* 0x000fec0003800000 */
.L_x_1237:
[----:B------:R-:W2:Y:S02]  /*2200*/  LDG.E.64 R2, desc[UR36][R2.64] ;  /* 0x0000002402027981 */ /* 0x000ea4000c1e1b00 */
[----:B--2---:R0:W1:Y:S02]  /*2210*/  I2F.U64 R4, R2 ;  /* 0x0000000200047312 */ /* 0x0040640000301000 */
[----:B01----:R-:W-:Y:S05]  /*2220*/  BRA `(.L_x_1217) ;  /* 0x0000000000087947 */ /* 0x003fea0003800000 */
.L_x_1236:
[----:B------:R-:W2:Y:S02]  /*2230*/  LDG.E R2, desc[UR36][R2.64] ;  /* 0x0000002402027981 */ /* 0x000ea4000c1e1900 */
[----:B--2---:R-:W-:-:S07]  /*2240*/  I2FP.F32.U32 R4, R2 ;  /* 0x0000000200047245 */ /* 0x004fce0000201000 */
.L_x_1217:
[----:B------:R-:W-:Y:S05]  /*2250*/  BSYNC.RECONVERGENT B6 ;  /* 0x0000000000067941 */ /* 0x000fea0003800200 */
.L_x_1211:
[----:B------:R-:W1:Y:S01]  /*2260*/  LDCU.64 UR6, c[0x0][0x580] ;  /* 0x0000b000ff0677ac */ /* 0x000e620008000a00 */
[----:B0--3-5:R-:W0:Y:S01]  /*2270*/  MUFU.TANH R4, R4 ;  /* 0x0000000400047308 */ /* 0x029e220000002400 */
[----:B------:R-:W-:-:S04]  /*2280*/  UPRMT UR4, UR42, 0x9910, URZ ;  /* 0x000099102a047896 */ /* 0x000fc800080000ff */
[----:B------:R-:W-:Y:S01]  /*2290*/  UISETP.GT.AND UP0, UPT, UR4, 0x9, UPT ;  /* 0x000000090400788c */ /* 0x000fe2000bf04270 */
[----:B-12-4-:R-:W-:-:S04]  /*22a0*/  IADD3 R2, P0, PT, R16, UR6, RZ ;  /* 0x0000000610027c10 */ /* 0x016fc8000ff1e0ff */
[----:B------:R-:W-:-:S04]  /*22b0*/  IADD3.X R3, PT, PT, RZ, UR7, RZ, P0, !PT ;  /* 0x00000007ff037c10 */ /* 0x000fc800087fe4ff */
[----:B0-----:R-:W-:Y:S05]  /*22c0*/  BRA.U UP0, `(.L_x_1240) ;  /* 0x0000000100e87547 */ /* 0x001fea000b800000 */
        /* <DEDUP_REMOVED lines=8> */
[----:B------:R-:W0:Y:S02]  /*2350*/  F2I.FTZ.TRUNC.NTZ R5, R4 ;  /* 0x0000000400057305 */ /* 0x000e24000021f100 */
[----:B0-----:R0:W-:Y:S01]  /*2360*/  STG.E.U8 desc[UR36][R2.64], R5 ;  /* 0x0000000502007986 */ /* 0x0011e2000c101124 */
[----:B------:R-:W-:Y:S05]  /*2370*/  BRA `(.L_x_1245) ;  /* 0x0000000c003c7947 */ /* 0x000fea0003800000 */
.L_x_1243:
[----:B------:R-:W0:Y:S02]  /*2380*/  F2I.S64.TRUNC R4, R4 ;  /* 0x0000000400047311 */ /* 0x000e24000020d900 */
[----:B0-----:R-:W-:-:S05]  /*2390*/  IMAD.MOV.U32 R7, RZ, RZ, R4 ;  /* 0x000000ffff077224 */ /* 0x001fca00078e0004 */
[----:B------:R0:W-:Y:S01]  /*23a0*/  STG.E.U8 desc[UR36][R2.64], R7 ;  /* 0x0000000702007986 */ /* 0x0001e2000c101124 */
[----:B------:R-:W-:Y:S05]  /*23b0*/  BRA `(.L_x_1245) ;  /* 0x0000000c002c7947 */ /* 0x000fea0003800000 */
.L_x_1242:
[----:B------:R-:W-:-:S09]  /*23c0*/  UISETP.NE.AND UP0, UPT, UR4, 0x2, UPT ;  /* 0x000000020400788c */ /* 0x000fd2000bf05270 */
[----:B------:R-:W-:Y:S05]  /*23d0*/  BRA.U !UP0, `(.L_x_1246) ;  /* 0x0000000108287547 */ /* 0x000fea000b800000 */
[----:B------:R-:W-:-:S09]  /*23e0*/  UISETP.NE.AND UP0, UPT, UR4, 0x3, UPT ;  /* 0x000000030400788c */ /* 0x000fd2000bf05270 */
[----:B------:R-:W-:Y:S05]  /*23f0*/  BRA.U !UP0, `(.L_x_1247) ;  /* 0x0000000108147547 */ /* 0x000fea000b800000 */
[----:B------:R-:W-:-:S09]  /*2400*/  UISETP.NE.AND UP0, UPT, UR4, 0x4, UPT ;  /* 0x000000040400788c */ /* 0x000fd2000bf05270 */
[----:B------:R-:W-:Y:S05]  /*2410*/  BRA.U UP0, `(.L_x_1244) ;  /* 0x0000000900807547 */ /* 0x000fea000b800000 */
[----:B------:R-:W0:Y:S02]  /*2420*/  F2I.S64.TRUNC R4, R4 ;  /* 0x0000000400047311 */ /* 0x000e24000020d900 */
[----:B0-----:R0:W-:Y:S01]  /*2430*/  STG.E.64 desc[UR36][R2.64], R4 ;  /* 0x0000000402007986 */ /* 0x0011e2000c101b24 */
[----:B------:R-:W-:Y:S05]  /*2440*/  BRA `(.L_x_1245) ;  /* 0x0000000c00087947 */ /* 0x000fea0003800000 */
.L_x_1247:
[----:B------:R-:W0:Y:S02]  /*2450*/  F2I.FTZ.TRUNC.NTZ R5, R4 ;  /* 0x0000000400057305 */ /* 0x000e24000021f100 */
[----:B0-----:R0:W-:Y:S01]  /*2460*/  STG.E desc[UR36][R2.64], R5 ;  /* 0x0000000502007986 */ /* 0x0011e2000c101924 */
[----:B------:R-:W-:Y:S05]  /*2470*/  BRA `(.L_x_1245) ;  /* 0x0000000800fc7947 */ /* 0x000fea0003800000 */
.L_x_1246:
[----:B------:R-:W0:Y:S02]  /*2480*/  F2I.FTZ.TRUNC.NTZ R5, R4 ;  /* 0x0000000400057305 */ /* 0x000e24000021f100 */
[----:B0-----:R0:W-:Y:S01]  /*2490*/  STG.E.U16 desc[UR36][R2.64], R5 ;  /* 0x0000000502007986 */ /* 0x0011e2000c101524 */
[----:B------:R-:W-:Y:S05]  /*24a0*/  BRA `(.L_x_1245) ;  /* 0x0000000800f07947 */ /* 0x000fea0003800000 */
.L_x_1241:
[----:B------:R-:W-:-:S09]  /*24b0*/  UISETP.GT.AND UP0, UPT, UR4, 0x6, UPT ;  /* 0x000000060400788c */ /* 0x000fd2000bf04270 */
[----:B------:R-:W-:Y:S05]  /*24c0*/  BRA.U UP0, `(.L_x_1248) ;  /* 0x0000000100247547 */ /* 0x000fea000b800000 */
[----:B------:R-:W-:-:S09]  /*24d0*/  UISETP.NE.AND UP0, UPT, UR4, 0x5, UPT ;  /* 0x000000050400788c */ /* 0x000fd2000bf05270 */
[----:B------:R-:W-:Y:S05]  /*24e0*/  BRA.U !UP0, `(.L_x_1249) ;  /* 0x0000000108107547 */ /* 0x000fea000b800000 */
[----:B------:R-:W-:-:S09]  /*24f0*/  UISETP.NE.AND UP0, UPT, UR4, 0x6, UPT ;  /* 0x000000060400788c */ /* 0x000fd2000bf05270 */
[----:B------:R-:W-:Y:S05]  /*2500*/  BRA.U UP0, `(.L_x_1244) ;  /* 0x0000000900447547 */ /* 0x000fea000b800000 */
[----:B------:R0:W-:Y:S01]  /*2510*/  STG.E desc[UR36][R2.64], R4 ;  /* 0x0000000402007986 */ /* 0x0001e2000c101924 */
[----:B------:R-:W-:Y:S05]  /*2520*/  BRA `(.L_x_1245) ;  /* 0x0000000800d07947 */ /* 0x000fea0003800000 */
.L_x_1249:
[----:B------:R-:W-:-:S05]  /*2530*/  F2FP.F16.F32.PACK_AB R4, RZ, R4 ;  /* 0x00000004ff04723e */ /* 0x000fca00000000ff */
[----:B------:R0:W-:Y:S01]  /*2540*/  STG.E.U16 desc[UR36][R2.64], R4 ;  /* 0x0000000402007986 */ /* 0x0001e2000c101524 */
[----:B------:R-:W-:Y:S05]  /*2550*/  BRA `(.L_x_1245) ;  /* 0x0000000800c47947 */ /* 0x000fea0003800000 */
.L_x_1248:
[----:B------:R-:W-:-:S09]  /*2560*/  UISETP.NE.AND UP0, UPT, UR4, 0x7, UPT ;  /* 0x000000070400788c */ /* 0x000fd2000bf05270 */
[----:B------:R-:W-:Y:S05]  /*2570*/  BRA.U !UP0, `(.L_x_1250) ;  /* 0x00000001082c7547 */ /* 0x000fea000b800000 */
[----:B------:R-:W-:-:S09]  /*2580*/  UISETP.NE.AND UP0, UPT, UR4, 0x8, UPT ;  /* 0x000000080400788c */ /* 0x000fd2000bf05270 */
[----:B------:R-:W-:Y:S05]  /*2590*/  BRA.U !UP0, `(.L_x_1251) ;  /* 0x0000000108147547 */ /* 0x000fea000b800000 */
[----:B------:R-:W-:-:S09]  /*25a0*/  UISETP.NE.AND UP0, UPT, UR4, 0x9, UPT ;  /* 0x000000090400788c */ /* 0x000fd2000bf05270 */
[----:B------:R-:W-:Y:S05]  /*25b0*/  BRA.U UP0, `(.L_x_1244) ;  /* 0x0000000900187547 */ /* 0x000fea000b800000 */
[----:B------:R-:W-:-:S05]  /*25c0*/  IMAD.MOV.U32 R5, RZ, RZ, RZ ;  /* 0x000000ffff057224 */ /* 0x000fca00078e00ff */
[----:B------:R0:W-:Y:S01]  /*25d0*/  STG.E.64 desc[UR36][R2.64], R4 ;  /* 0x0000000402007986 */ /* 0x0001e2000c101b24 */
[----:B------:R-:W-:Y:S05]  /*25e0*/  BRA `(.L_x_1245) ;  /* 0x0000000800a07947 */ /* 0x000fea0003800000 */
.L_x_1251:
[----:B------:R-:W-:-:S04]  /*25f0*/  F2FP.F16.F32.PACK_AB R5, RZ, R4 ;  /* 0x00000004ff05723e */ /* 0x000fc800000000ff */
[----:B------:R-:W-:-:S05]  /*2600*/  PRMT R5, R5, 0x5410, RZ ;  /* 0x0000541005057816 */ /* 0x000fca00000000ff */
[----:B------:R0:W-:Y:S01]  /*2610*/  STG.E desc[UR36][R2.64], R5 ;  /* 0x0000000502007986 */ /* 0x0001e2000c101924 */
[----:B------:R-:W-:Y:S05]  /*2620*/  BRA `(.L_x_1245) ;  /* 0x0000000800907947 */ /* 0x000fea0003800000 */
.L_x_1250:
[----:B------:R-:W-:-:S06]  /*2630*/  FMUL.FTZ R4, R4, 1 ;  /* 0x3f80000004047820 */ /* 0x000fcc0000410000 */
[----:B------:R-:W0:Y:S02]  /*2640*/  F2F.F64.F32 R4, R4 ;  /* 0x0000000400047310 */ /* 0x000e240000201800 */
[----:B0-----:R0:W-:Y:S01]  /*2650*/  STG.E.64 desc[UR36][R2.64], R4 ;  /* 0x0000000402007986 */ /* 0x0011e2000c101b24 */
[----:B------:R-:W-:Y:S05]  /*2660*/  BRA `(.L_x_1245) ;  /* 0x0000000800807947 */ /* 0x000fea0003800000 */
.L_x_1240:
        /* <DEDUP_REMOVED lines=8> */
[----:B------:R-:W-:-:S04]  /*26f0*/  FSETP.NEU.FTZ.AND P0, PT, R4, RZ, PT ;  /* 0x000000ff0400720b */ /* 0x000fc80003f1d000 */
[----:B------:R-:W-:-:S05]  /*2700*/  SEL R5, RZ, 0x1, !P0 ;  /* 0x00000001ff057807 */ /* 0x000fca0004000000 */
[----:B------:R0:W-:Y:S01]  /*2710*/  STG.E.U8 desc[UR36][R2.64], R5 ;  /* 0x0000000502007986 */ /* 0x0001e2000c101124 */
[----:B------:R-:W-:Y:S05]  /*2720*/  BRA `(.L_x_1245) ;  /* 0x0000000800507947 */ /* 0x000fea0003800000 */
.L_x_1254:
[----:B------:R-:W-:Y:S01]  /*2730*/  FMUL.FTZ R4, R4, 1 ;  /* 0x3f80000004047820 */ /* 0x000fe20000410000 */
[----:B------:R-:W-:-:S05]  /*2740*/  CS2R R6, SRZ ;  /* 0x0000000000067805 */ /* 0x000fca000001ff00 */
[----:B------:R-:W0:Y:S02]  /*2750*/  F2F.F64.F32 R4, R4 ;  /* 0x0000000400047310 */ /* 0x000e240000201800 */
[----:B0-----:R0:W-:Y:S01]  /*2760*/  STG.E.128 desc[UR36][R2.64], R4 ;  /* 0x0000000402007986 */ /* 0x0011e2000c101d24 */
[----:B------:R-:W-:Y:S05]  /*2770*/  BRA `(.L_x_1245) ;  /* 0x00000008003c7947 */ /* 0x000fea0003800000 */
.L_x_1253:
[----:B------:R-:W-:-:S09]  /*2780*/  UISETP.NE.AND UP0, UPT, UR4, 0xf, UPT ;  /* 0x0000000f0400788c */ /* 0x000fd2000bf05270 */
[----:B------:R-:W-:Y:S05]  /*2790*/  BRA.U !UP0, `(.L_x_1255) ;  /* 0x0000000108987547 */ /* 0x000fea000b800000 */
[----:B------:R-:W-:-:S09]  /*27a0*/  UISETP.NE.AND UP0, UPT, UR4, 0x17, UPT ;  /* 0x000000170400788c */ /* 0x000fd2000bf05270 */
[----:B------:R-:W-:Y:S05]  /*27b0*/  BRA.U !UP0, `(.L_x_1256) ;  /* 0x0000000108487547 */ /* 0x000fea000b800000 */
[----:B------:R-:W-:-:S09]  /*27c0*/  UISETP.NE.AND UP0, UPT, UR4, 0x18, UPT ;  /* 0x000000180400788c */ /* 0x000fd2000bf05270 */
[----:B------:R-:W-:Y:S05]  /*27d0*/  BRA.U UP0, `(.L_x_1244) ;  /* 0x0000000500907547 */ /* 0x000fea000b800000 */
[----:B------:R-:W-:Y:S01]  /*27e0*/  LOP3.LUT R6, R4, 0x7fffffff, RZ, 0xc0, !PT ;  /* 0x7fffffff04067812 */ /* 0x000fe200078ec0ff */
[----:B------:R-:W-:Y:S01]  /*27f0*/  BSSY.RECONVERGENT B0, `(.L_x_1257) ;  /* 0x000000b000007945 */ /* 0x000fe20003800200 */
[----:B------:R-:W-:Y:S01]  /*2800*/  HFMA2 R0, -RZ, RZ, 0, 7.569789886474609375e-06 ;  /* 0x0000007fff007431 */ /* 0x000fe200000001ff */
        /* <DEDUP_REMOVED lines=9> */
.L_x_1258:
[----:B------:R-:W-:Y:S05]  /*28a0*/  BSYNC.RECONVERGENT B0 ;  /* 0x0000000000007941 */ /* 0x000fea0003800200 */
.L_x_1257:
[----:B------:R-:W-:-:S05]  /*28b0*/  LOP3.LUT R7, R0, 0x80, R7, 0xf8, !PT ;  /* 0x0000008000077812 */ /* 0x000fca00078ef807 */
[----:B------:R0:W-:Y:S01]  /*28c0*/  STG.E.U8 desc[UR36][R2.64], R7 ;  /* 0x0000000702007986 */ /* 0x0001e2000c101124 */
[----:B------:R-:W-:Y:S05]  /*28d0*/  BRA `(.L_x_1245) ;  /* 0x0000000400e47947 */ /* 0x000fea0003800000 */
.L_x_1256:
[----:B------:R-:W-:Y:S01]  /*28e0*/  LOP3.LUT R6, R4, 0x7fffffff, RZ, 0xc0, !PT ;  /* 0x7fffffff04067812 */ /* 0x000fe200078ec0ff */
[----:B------:R-:W-:Y:S01]  /*28f0*/  BSSY.RECONVERGENT B0, `(.L_x_1259) ;  /* 0x000000d000007945 */ /* 0x000fe20003800200 */
        /* <DEDUP_REMOVED lines=12> */
.L_x_1260:
[----:B------:R-:W-:Y:S05]  /*29c0*/  BSYNC.RECONVERGENT B0 ;  /* 0x0000000000007941 */ /* 0x000fea0003800200 */
.L_x_1259:
[----:B------:R-:W-:-:S05]  /*29d0*/  LOP3.LUT R5, R0, 0x80, R7, 0xf8, !PT ;  /* 0x0000008000057812 */ /* 0x000fca00078ef807 */
[----:B------:R0:W-:Y:S01]  /*29e0*/  STG.E.U8 desc[UR36][R2.64], R5 ;  /* 0x0000000502007986 */ /* 0x0001e2000c101124 */
[----:B------:R-:W-:Y:S05]  /*29f0*/  BRA `(.L_x_1245) ;  /* 0x00000004009c7947 */ /* 0x000fea0003800000 */
.L_x_1255:
[----:B------:R-:W-:-:S05]  /*2a00*/  F2FP.BF16.F32.PACK_AB R4, RZ, R4 ;  /* 0x00000004ff04723e */ /* 0x000fca00000010ff */
[----:B------:R0:W-:Y:S01]  /*2a10*/  STG.E.U16 desc[UR36][R2.64], R4 ;  /* 0x0000000402007986 */ /* 0x0001e2000c101524 */
[----:B------:R-:W-:Y:S05]  /*2a20*/  BRA `(.L_x_1245) ;  /* 0x0000000400907947 */ /* 0x000fea0003800000 */
.L_x_1252:
        /* <DEDUP_REMOVED lines=8> */
[----:B------:R-:W0:Y:S02]  /*2ab0*/  F2I.FTZ.U32.TRUNC.NTZ R5, R4 ;  /* 0x0000000400057305 */ /* 0x000e24000021f000 */
[----:B0-----:R0:W-:Y:S01]  /*2ac0*/  STG.E.U16 desc[UR36][R2.64], R5 ;  /* 0x0000000502007986 */ /* 0x0011e2000c101524 */
[----:B------:R-:W-:Y:S05]  /*2ad0*/  BRA `(.L_x_1245) ;  /* 0x0000000400647947 */ /* 0x000fea0003800000 */
.L_x_1263:
[----:B------:R-:W-:Y:S01]  /*2ae0*/  LOP3.LUT R5, R4, 0x7fffffff, RZ, 0xc0, !PT ;  /* 0x7fffffff04057812 */ /* 0x000fe200078ec0ff */
[----:B------:R-:W-:Y:S01]  /*2af0*/  BSSY.RECONVERGENT B0, `(.L_x_1264) ;  /* 0x0000013000007945 */ /* 0x000fe20003800200 */
[----:B------:R-:W-:Y:S02]  /*2b00*/  IMAD.MOV.U32 R0, RZ, RZ, 0x80 ;  /* 0x00000080ff007424 */ /* 0x000fe400078e00ff */
        /* <DEDUP_REMOVED lines=9> */
.L_x_1266:
[----:B------:R-:W-:-:S04]  /*2ba0*/  SHF.R.U32.HI R0, RZ, 0x14, R4 ;  /* 0x00000014ff007819 */ /* 0x000fc80000011604 */
[----:B------:R-:W-:-:S04]  /*2bb0*/  LOP3.LUT R5, R0, 0x1, RZ, 0xc0, !PT ;  /* 0x0000000100057812 */ /* 0x000fc800078ec0ff */
[----:B------:R-:W-:-:S04]  /*2bc0*/  IADD3 R0, PT, PT, R4, 0x487ffff, R5 ;  /* 0x0487ffff04007810 */ /* 0x000fc80007ffe005 */
[----:B------:R-:W-:-:S04]  /*2bd0*/  SHF.R.U32.HI R0, RZ, 0x14, R0 ;  /* 0x00000014ff007819 */ /* 0x000fc80000011600 */
[----:B------:R-:W-:-:S07]  /*2be0*/  LOP3.LUT R5, R0, 0xff, RZ, 0xc0, !PT ;  /* 0x000000ff00057812 */ /* 0x000fce00078ec0ff */
.L_x_1267:
[----:B------:R-:W-:-:S04]  /*2bf0*/  SHF.R.U32.HI R4, RZ, 0x18, R4 ;  /* 0x00000018ff047819 */ /* 0x000fc80000011604 */
[----:B------:R-:W-:-:S04]  /*2c00*/  LOP3.LUT R5, R5, 0x80, R4, 0xf8, !PT ;  /* 0x0000008005057812 */ /* 0x000fc800078ef804 */
[----:B------:R-:W-:-:S07]  /*2c10*/  PRMT R0, R5, 0x7610, R0 ;  /* 0x0000761005007816 */ /* 0x000fce0000000000 */
.L_x_1265:
[----:B------:R-:W-:Y:S05]  /*2c20*/  BSYNC.RECONVERGENT B0 ;  /* 0x0000000000007941 */ /* 0x000fea0003800200 */
.L_x_1264:
[----:B------:R4:W-:Y:S01]  /*2c30*/  STG.E.U8 desc[UR36][R2.64], R0 ;  /* 0x0000000002007986 */ /* 0x0009e2000c101124 */
[----:B------:R-:W-:Y:S05]  /*2c40*/  BRA `(.L_x_1245) ;  /* 0x0000000400087947 */ /* 0x000fea0003800000 */
.L_x_1262:
[----:B------:R-:W-:Y:S01]  /*2c50*/  LOP3.LUT R5, R4, 0x7fffffff, RZ, 0xc0, !PT ;  /* 0x7fffffff04057812 */ /* 0x000fe200078ec0ff */
[----:B------:R-:W-:Y:S01]  /*2c60*/  BSSY.RECONVERGENT B0, `(.L_x_1268) ;  /* 0x0000013000007945 */ /* 0x000fe20003800200 */
[----:B------:R-:W-:Y:S02]  /*2c70*/  MOV R0, 0x80 ;  /* 0x0000008000007802 */ /* 0x000fe40000000f00 */
        /* <DEDUP_REMOVED lines=9> */
.L_x_1270:
[----:B------:R-:W-:-:S04]  /*2d10*/  SHF.R.U32.HI R0, RZ, 0x15, R4 ;  /* 0x00000015ff007819 */ /* 0x000fc80000011604 */
[----:B------:R-:W-:-:S04]  /*2d20*/  LOP3.LUT R5, R0, 0x1, RZ, 0xc0, !PT ;  /* 0x0000000100057812 */ /* 0x000fc800078ec0ff */
[----:B------:R-:W-:-:S04]  /*2d30*/  IADD3 R0, PT, PT, R4, 0x88fffff, R5 ;  /* 0x088fffff04007810 */ /* 0x000fc80007ffe005 */
[----:B------:R-:W-:-:S04]  /*2d40*/  SHF.R.U32.HI R0, RZ, 0x15, R0 ;  /* 0x00000015ff007819 */ /* 0x000fc80000011600 */
[----:B------:R-:W-:-:S07]  /*2d50*/  LOP3.LUT R5, R0, 0xff, RZ, 0xc0, !PT ;  /* 0x000000ff00057812 */ /* 0x000fce00078ec0ff */
.L_x_1271:
[----:B------:R-:W-:-:S04]  /*2d60*/  SHF.R.U32.HI R4, RZ, 0x18, R4 ;  /* 0x00000018ff047819 */ /* 0x000fc80000011604 */
[----:B------:R-:W-:-:S04]  /*2d70*/  LOP3.LUT R5, R5, 0x80, R4, 0xf8, !PT ;  /* 0x0000008005057812 */ /* 0x000fc800078ef804 */
[----:B------:R-:W-:-:S07]  /*2d80*/  PRMT R0, R5, 0x7610, R0 ;  /* 0x0000761005007816 */ /* 0x000fce0000000000 */
.L_x_1269:
[----:B------:R-:W-:Y:S05]  /*2d90*/  BSYNC.RECONVERGENT B0 ;  /* 0x0000000000007941 */ /* 0x000fea0003800200 */
.L_x_1268:
[----:B------:R3:W-:Y:S01]  /*2da0*/  STG.E.U8 desc[UR36][R2.64], R0 ;  /* 0x0000000002007986 */ /* 0x0007e2000c101124 */
[----:B------:R-:W-:Y:S05]  /*2db0*/  BRA `(.L_x_1245) ;  /* 0x0000000000ac7947 */ /* 0x000fea0003800000 */
.L_x_1261:
[----:B------:R-:W-:-:S09]  /*2dc0*/  UISETP.NE.AND UP0, UPT, UR4, 0x1c, UPT ;  /* 0x0000001c0400788c */ /* 0x000fd2000bf05270 */
[----:B------:R-:W-:Y:S05]  /*2dd0*/  BRA.U !UP0, `(.L_x_1272) ;  /* 0x00000001089c7547 */ /* 0x000fea000b800000 */
[----:B------:R-:W-:-:S09]  /*2de0*/  UISETP.NE.AND UP0, UPT, UR4, 0x1d, UPT ;  /* 0x0000001d0400788c */ /* 0x000fd2000bf05270 */
[----:B------:R-:W-:Y:S05]  /*2df0*/  BRA.U !UP0, `(.L_x_1273) ;  /* 0x0000000108887547 */ /* 0x000fea000b800000 */
[----:B------:R-:W-:-:S09]  /*2e00*/  UISETP.NE.AND UP0, UPT, UR4, 0x2c, UPT ;  /* 0x0000002c0400788c */ /* 0x000fd2000bf05270 */
[----:B------:R-:W-:Y:S05]  /*2e10*/  BRA.U !UP0, `(.L_x_1274) ;  /* 0x0000000108447547 */ /* 0x000fea000b800000 */
.L_x_1244:
[----:B------:R-:W-:Y:S01]  /*2e20*/  MOV R0, 0x0 ;  /* 0x0000000000007802 */ /* 0x000fe20000000f00 */
[----:B------:R-:W0:Y:S01]  /*2e30*/  LDCU.64 UR6, c[0x4][0x158] ;  /* 0x01002b00ff0677ac */ /* 0x000e220008000a00 */
[----:B------:R-:W-:Y:S02]  /*2e40*/  HFMA2 R13, -RZ, RZ, 0, 0 ;  /* 0x00000000ff0d7431 */ /* 0x000fe400000001ff */
[----:B------:R-:W-:Y:S01]  /*2e50*/  IMAD.MOV.U32 R8, RZ, RZ, 0x65 ;  /* 0x00000065ff087424 */ /* 0x000fe200078e00ff */
[----:B------:R1:W2:Y:S01]  /*2e60*/  LDC.64 R2, c[0x4][R0] ;  /* 0x0100000000027b82 */ /* 0x0002a20000000a00 */
        /* <DEDUP_REMOVED lines=11> */
.L_x_1275:
[----:B------:R-:W-:Y:S05]  /*2f20*/  BRA `(.L_x_1245) ;  /* 0x0000000000507947 */ /* 0x000fea0003800000 */
.L_x_1274:
        /* <DEDUP_REMOVED lines=15> */
.L_x_1273:
[----:B------:R-:W0:Y:S02]  /*3020*/  F2I.U64.TRUNC R4, R4 ;  /* 0x0000000400047311 */ /* 0x000e24000020d800 */
[----:B0-----:R1:W-:Y:S01]  /*3030*/  STG.E.64 desc[UR36][R2.64], R4 ;  /* 0x0000000402007986 */ /* 0x0013e2000c101b24 */
[----:B------:R-:W-:Y:S05]  /*3040*/  BRA `(.L_x_1245) ;  /* 0x0000000000087947 */ /* 0x000fea0003800000 */
.L_x_1272:
[----:B------:R-:W0:Y:S02]  /*3050*/  F2I.FTZ.U32.TRUNC.NTZ R5, R4 ;  /* 0x0000000400057305 */ /* 0x000e24000021f000 */
[----:B0-----:R0:W-:Y:S02]  /*3060*/  STG.E desc[UR36][R2.64], R5 ;  /* 0x0000000502007986 */ /* 0x0011e4000c101924 */
.L_x_1245:
[----:B------:R-:W-:-:S07]  /*3070*/  VIADD R17, R17, 0x80 ;  /* 0x0000008011117836 */ /* 0x000fce0000000000 */
.L_x_1209:
[----:B------:R-:W-:Y:S05]  /*3080*/  BSYNC.RECONVERGENT B7 ;  /* 0x0000000000077941 */ /* 0x000fea0003800200 */
.L_x_1208:
[----:B------:R-:W5:Y:S01]  /*3090*/  LDCU UR4, c[0x0][0x380] ;  /* 0x00007000ff0477ac */ /* 0x000f620008000800 */
[----:B------:R-:W-:Y:S01]  /*30a0*/  BSSY.RECONVERGENT B7, `(.L_x_1276) ;  /* 0x00002fa000077945 */ /* 0x000fe20003800200 */
[----:B-----5:R-:W-:-:S13]  /*30b0*/  ISETP.GE.AND P0, PT, R17, UR4, PT ;  /* 0x0000000411007c0c */ /* 0x020fda000bf06270 */
[----:B------:R-:W-:Y:S05]  /*30c0*/  @P0 BRA `(.L_x_1277) ;  /* 0x0000002c00dc0947 */ /* 0x000fea0003800000 */
[----:B------:R-:W5:Y:S01]  /*30d0*/  LDCU UR4, c[0x0][0x388] ;  /* 0x00007100ff0477ac */ /* 0x000f620008000800 */
[----:B---34-:R-:W-:Y:S02]  /*30e0*/  HFMA2 R0, -RZ, RZ, 0, 0 ;  /* 0x00000000ff007431 */ /* 0x018fe400000001ff */
[----:B------:R-:W-:Y:S01]  /*30f0*/  IMAD.MOV.U32 R16, RZ, RZ, RZ ;  /* 0x000000ffff107224 */ /* 0x000fe200078e00ff */
[----:B-----5:R-:W-:-:S09]  /*3100*/  UISETP.NE.AND UP0, UPT, UR4, URZ, UPT ;  /* 0x000000ff0400728c */ /* 0x020fd2000bf05270 */
[----:B------:R-:W-:Y:S05]  /*3110*/  BRA.U !UP0, `(.L_x_1278) ;  /* 0x0000001108a87547 */ /* 0x000fea000b800000 */
[----:B------:R-:W0:Y:S01]  /*3120*/  LDCU.64 UR4, c[0x0][0x390] ;  /* 0x00007200ff0477ac */ /* 0x000e220008000a00 */
[----:B------:R-:W-:Y:S01]  /*3130*/  IMAD.MOV.U32 R16, RZ, RZ, RZ ;  /* 0x000000ffff107224 */ /* 0x000fe200078e00ff */
[----:B------:R-:W3:Y:S01]  /*3140*/  LDCU UR6, c[0x0][0x38c] ;  /* 0x00007180ff0677ac */ /* 0x000ee20008000800 */
[----:B------:R-:W4:Y:S01]  /*3150*/  LDCU.64 UR8, c[0x0][0x4b8] ;  /* 0x00009700ff0877ac */ /* 0x000f220008000a00 */
[----:B------:R-:W-:Y:S01]  /*3160*/  UISETP.NE.AND UP0, UPT, UR40, URZ, UPT ;  /* 0x000000ff2800728c */ /* 0x000fe2000bf05270 */
[----:B012---:R-:W-:-:S05]  /*3170*/  IMAD.HI.U32 R2, R17, UR4, R16 ;  /* 0x0000000411027c27 */ /* 0x007fca000f8e0010 */
[----:B------:R-:W-:-:S04]  /*3180*/  SHF.R.U32.HI R3, RZ, UR5, R2 ;  /* 0x00000005ff037c19 */ /* 0x000fc80008011602 */
[----:B------:R-:W-:-:S05]  /*3190*/  IADD3 R0, PT, PT, -R3, RZ, RZ ;  /* 0x000000ff03007210 */ /* 0x000fca0007ffe1ff */
[----:B---3--:R-:W-:-:S04]  /*31a0*/  IMAD R0, R0, UR6, R17 ;  /* 0x0000000600007c24 */ /* 0x008fc8000f8e0211 */
[C---:B----4-:R-:W-:Y:S02]  /*31b0*/  IMAD R16, R0.reuse, UR8, RZ ;  /* 0x0000000800107c24 */ /* 0x050fe4000f8e02ff */
        /* <DEDUP_REMOVED lines=288> */
.L_x_1278:
[----:B------:R-:W0:Y:S01]  /*43c0*/  LDCU.64 UR6, c[0x0][0x588] ;  /* 0x0000b100ff0677ac */ /* 0x000e220008000a00 */
[----:B------:R-:W-:Y:S01]  /*43d0*/  BSSY.RECONVERGENT B6, `(.L_x_1279) ;  /* 0x00000e5000067945 */ /* 0x000fe20003800200 */
[----:B------:R-:W-:-:S04]  /*43e0*/  UPRMT UR4, UR41, 0x9910, URZ ;  /* 0x0000991029047896 */ /* 0x000fc800080000ff */
[----:B------:R-:W-:Y:S01]  /*43f0*/  UISETP.GT.AND UP0, UPT, UR4, 0x9, UPT ;  /* 0x000000090400788c */ /* 0x000fe2000bf04270 */
[----:B012---:R-:W-:-:S05]  /*4400*/  IADD3 R2, P0, PT, R0, UR6, RZ ;  /* 0x0000000600027c10 */ /* 0x007fca000ff1e0ff */
        /* <DEDUP_REMOVED lines=13> */
.L_x_1283:
[----:B------:R-:W2:Y:S02]  /*44e0*/  LDG.E.U8 R2, desc[UR36][R2.64] ;  /* 0x0000002402027981 */ /* 0x000ea4000c1e1100 */
[----:B--2---:R-:W-:Y:S01]  /*44f0*/  I2FP.F32.U32 R4, R2 ;  /* 0x0000000200047245 */ /* 0x004fe20000201000 */
[----:B------:R-:W-:Y:S06]  /*4500*/  BRA `(.L_x_1285) ;  /* 0x0000000c00447947 */ /* 0x000fec0003800000 */
.L_x_1282:
        /* <DEDUP_REMOVED lines=9> */
.L_x_1287:
[----:B------:R-:W2:Y:S02]  /*45a0*/  LDG.E R2, desc[UR36][R2.64] ;  /* 0x0000002402027981 */ /* 0x000ea4000c1e1900 */
[----:B--2---:R-:W-:Y:S01]  /*45b0*/  I2FP.F32.S32 R4, R2 ;  /* 0x0000000200047245 */ /* 0x004fe20000201400 */
[----:B------:R-:W-:Y:S06]  /*45c0*/  BRA `(.L_x_1285) ;  /* 0x0000000c00147947 */ /* 0x000fec0003800000 */
.L_x_1286:
[----:B------:R-:W2:Y:S02]  /*45d0*/  LDG.E.U16 R2, desc[UR36][R2.64] ;  /* 0x0000002402027981 */ /* 0x000ea4000c1e1500 */
[----:B--2---:R2:W3:Y:S01]  /*45e0*/  I2F.S16 R4, R2 ;  /* 0x0000000200047306 */ /* 0x0044e20000101400 */
[----:B------:R-:W-:Y:S05]  /*45f0*/  BRA `(.L_x_1285) ;  /* 0x0000000c00087947 */ /* 0x000fea0003800000 */
.L_x_1281:
        /* <DEDUP_REMOVED lines=8> */
.L_x_1289:
[----:B------:R-:W2:Y:S02]  /*4680*/  LDG.E.U16 R2, desc[UR36][R2.64] ;  /* 0x0000002402027981 */ /* 0x000ea4000c1e1500 */
[----:B--2---:R-:W-:Y:S01]  /*4690*/  HADD2.F32 R4, -RZ, R2.H0_H0 ;  /* 0x20000002ff047230 */ /* 0x004fe20000004100 */
[----:B------:R-:W-:Y:S06]  /*46a0*/  BRA `(.L_x_1285) ;  /* 0x0000000800dc7947 */ /* 0x000fec0003800000 */
.L_x_1288:
        /* <DEDUP_REMOVED lines=8> */
.L_x_1291:
[----:B------:R-:W2:Y:S02]  /*4730*/  LDG.E.U16 R2, desc[UR36][R2.64] ;  /* 0x0000002402027981 */ /* 0x000ea4000c1e1500 */
[----:B--2---:R-:W-:Y:S01]  /*4740*/  HADD2.F32 R4, -RZ, R2.H0_H0 ;  /* 0x20000002ff047230 */ /* 0x004fe20000004100 */
[----:B------:R-:W-:Y:S06]  /*4750*/  BRA `(.L_x_1285) ;  /* 0x0000000800b07947 */ /* 0x000fec0003800000 */
.L_x_1290:
        /* <DEDUP_REMOVED lines=11> */
.L_x_1280:
        /* <DEDUP_REMOVED lines=12> */
.L_x_1294:
        /* <DEDUP_REMOVED lines=11> */
.L_x_1293:
        /* <DEDUP_REMOVED lines=23> */
[----:B------:R-:W-:Y:S01]  /*4af0*/  LOP3.LUT R4, R5, 0x80000000, R4, 0xf8, !PT ;  /* 0x8000000005047812 */ /* 0x000fe200078ef804 */
[----:B------:R-:W-:Y:S06]  /*4b00*/  BRA `(.L_x_1285) ;  /* 0x0000000400c47947 */ /* 0x000fec0003800000 */
.L_x_1296:
        /* <DEDUP_REMOVED lines=10> */
[----:B------:R-:W-:Y:S01]  /*4bb0*/  LOP3.LUT R4, R0, 0x80000000, R5, 0xf8, !PT ;  /* 0x8000000000047812 */ /* 0x000fe200078ef805 */
[----:B------:R-:W-:Y:S06]  /*4bc0*/  BRA `(.L_x_1285) ;  /* 0x0000000400947947 */ /* 0x000fec0003800000 */
.L_x_1295:
[----:B------:R-:W2:Y:S02]  /*4bd0*/  LDG.E.U16 R2, desc[UR36][R2.64] ;  /* 0x0000002402027981 */ /* 0x000ea4000c1e1500 */
[----:B--2---:R-:W-:Y:S01]  /*4be0*/  IMAD.U32 R4, R2, 0x10000, RZ ;  /* 0x0001000002047824 */ /* 0x004fe200078e00ff */
[----:B------:R-:W-:Y:S06]  /*4bf0*/  BRA `(.L_x_1285) ;  /* 0x0000000400887947 */ /* 0x000fec0003800000 */
.L_x_1292:
        /* <DEDUP_REMOVED lines=11> */
.L_x_1299:
[----:B------:R-:W2:Y:S01]  /*4cb0*/  LDG.E.U8 R3, desc[UR36][R2.64] ;  /* 0x0000002402037981 */ /* 0x000ea2000c1e1100 */
        /* <DEDUP_REMOVED lines=19> */
.L_x_1301:
[----:B------:R-:W-:Y:S05]  /*4df0*/  BSYNC.RECONVERGENT B0 ;  /* 0x0000000000007941 */ /* 0x000fea0003800200 */
.L_x_1300:
[----:B------:R-:W-:Y:S01]  /*4e00*/  IMAD.SHL.U32 R0, R0, 0x100000, RZ ;  /* 0x0010000000007824 */ /* 0x000fe200078e00ff */
[----:B------:R-:W-:-:S04]  /*4e10*/  LEA R2, R2, 0x3b800000, 0x17 ;  /* 0x3b80000002027811 */ /* 0x000fc800078eb8ff */
[----:B------:R-:W-:Y:S01]  /*4e20*/  LOP3.LUT R4, R2, R0, R7, 0xfe, !PT ;  /* 0x0000000002047212 */ /* 0x000fe200078efe07 */
[----:B------:R-:W-:Y:S06]  /*4e30*/  BRA `(.L_x_1285) ;  /* 0x0000000000f87947 */ /* 0x000fec0003800000 */
.L_x_1298:
[----:B------:R-:W2:Y:S01]  /*4e40*/  LDG.E.U8 R3, desc[UR36][R2.64] ;  /* 0x0000002402037981 */ /* 0x000ea2000c1e1100 */
        /* <DEDUP_REMOVED lines=19> */
.L_x_1303:
[----:B------:R-:W-:Y:S05]  /*4f80*/  BSYNC.RECONVERGENT B0 ;  /* 0x0000000000007941 */ /* 0x000fea0003800200 */
.L_x_1302:
[----:B------:R-:W-:Y:S02]  /*4f90*/  SHF.L.U32 R0, R0, 0x15, RZ ;  /* 0x0000001500007819 */ /* 0x000fe400000006ff */
[----:B------:R-:W-:-:S04]  /*4fa0*/  LEA R2, R2, 0x37800000, 0x17 ;  /* 0x3780000002027811 */ /* 0x000fc800078eb8ff */
[----:B------:R-:W-:Y:S01]  /*4fb0*/  LOP3.LUT R4, R2, R0, R7, 0xfe, !PT ;  /* 0x0000000002047212 */ /* 0x000fe200078efe07 */
[----:B------:R-:W-:Y:S06]  /*4fc0*/  BRA `(.L_x_1285) ;  /* 0x0000000000947947 */ /* 0x000fec0003800000 */
.L_x_1297:
        /* <DEDUP_REMOVED lines=8> */
[----:B--2---:R-:W-:-:S13]  /*5050*/  ISETP.NE.AND P0, PT, R2, RZ, PT ;  /* 0x000000ff0200720c */ /* 0x004fda0003f05270 */
[----:B------:R-:W-:Y:S05]  /*5060*/  @!P0 BRA `(.L_x_1285) ;  /* 0x00000000006c8947 */ /* 0x000fea0003800000 */
[----:B------:R-:W-:-:S13]  /*5070*/  ISETP.NE.AND P0, PT, R2, 0xff, PT ;  /* 0x000000ff0200780c */ /* 0x000fda0003f05270 */
[----:B------:R-:W-:Y:S01]  /*5080*/  @!P0 IMAD.MOV.U32 R4, RZ, RZ, 0x7f800001 ;  /* 0x7f800001ff048424 */ /* 0x000fe200078e00ff */
[----:B------:R-:W-:Y:S01]  /*5090*/  @P0 SHF.L.U32 R4, R2, 0x17, RZ ;  /* 0x0000001702040819 */ /* 0x000fe200000006ff */
[----:B------:R-:W-:Y:S06]  /*50a0*/  BRA `(.L_x_1285) ;  /* 0x00000000005c7947 */ /* 0x000fec0003800000 */
.L_x_1284:
        /* <DEDUP_REMOVED lines=16> */
.L_x_1306:
[----:B------:R-:W-:Y:S01]  /*51b0*/  IMAD.MOV.U32 R4, RZ, RZ, RZ ;  /* 0x000000ffff047224 */ /* 0x000fe200078e00ff */
[----:B------:R-:W-:Y:S06]  /*51c0*/  BRA `(.L_x_1285) ;  /* 0x0000000000147947 */ /* 0x000fec0003800000 */
.L_x_1305:
[----:B------:R-:W2:Y:S02]  /*51d0*/  LDG.E.64 R2, desc[UR36][R2.64] ;  /* 0x0000002402027981 */ /* 0x000ea4000c1e1b00 */
[----:B--2---:R0:W1:Y:S02]  /*51e0*/  I2F.U64 R4, R2 ;  /* 0x0000000200047312 */ /* 0x0040640000301000 */
[----:B01----:R-:W-:Y:S05]  /*51f0*/  BRA `(.L_x_1285) ;  /* 0x0000000000087947 */ /* 0x003fea0003800000 */
.L_x_1304:
[----:B------:R-:W2:Y:S02]  /*5200*/  LDG.E R2, desc[UR36][R2.64] ;  /* 0x0000002402027981 */ /* 0x000ea4000c1e1900 */
[----:B--2---:R-:W-:-:S07]  /*5210*/  I2FP.F32.U32 R4, R2 ;  /* 0x0000000200047245 */ /* 0x004fce0000201000 */
.L_x_1285:
[----:B------:R-:W-:Y:S05]  /*5220*/  BSYNC.RECONVERGENT B6 ;  /* 0x0000000000067941 */ /* 0x000fea0003800200 */
.L_x_1279:
[----:B------:R-:W1:Y:S01]  /*5230*/  LDCU.64 UR6, c[0x0][0x580] ;  /* 0x0000b000ff0677ac */ /* 0x000e620008000a00 */
[----:B0--3-5:R-:W0:Y:S01]  /*5240*/  MUFU.TANH R4, R4 ;  /* 0x0000000400047308 */ /* 0x029e220000002400 */
[----:B------:R-:W-:-:S04]  /*5250*/  UPRMT UR4, UR42, 0x9910, URZ ;  /* 0x000099102a047896 */ /* 0x000fc800080000ff */
[----:B------:R-:W-:Y:S01]  /*5260*/  UISETP.GT.AND UP0, UPT, UR4, 0x9, UPT ;  /* 0x000000090400788c */ /* 0x000fe2000bf04270 */
[----:B-12-4-:R-:W-:-:S05]  /*5270*/  IADD3 R2, P0, PT, R16, UR6, RZ ;  /* 0x0000000610027c10 */ /* 0x016fca000ff1e0ff */
[----:B------:R-:W-:-:S03]  /*5280*/  IMAD.X R3, RZ, RZ, UR7, P0 ;  /* 0x00000007ff037e24 */ /* 0x000fc600080e06ff */
        /* <DEDUP_REMOVED lines=12> */
.L_x_1310:
[----:B------:R-:W0:Y:S02]  /*5350*/  F2I.S64.TRUNC R4, R4 ;  /* 0x0000000400047311 */ /* 0x000e24000020d900 */
[----:B0-----:R-:W-:-:S05]  /*5360*/  MOV R7, R4 ;  /* 0x0000000400077202 */ /* 0x001fca0000000f00 */
[----:B------:R3:W-:Y:S01]  /*5370*/  STG.E.U8 desc[UR36][R2.64], R7 ;  /* 0x0000000702007986 */ /* 0x0007e2000c101124 */
[----:B------:R-:W-:Y:S05]  /*5380*/  BRA `(.L_x_1312) ;  /* 0x0000000c00287947 */ /* 0x000fea0003800000 */
.L_x_1309:
        /* <DEDUP_REMOVED lines=9> */
.L_x_1314:
[----:B------:R-:W0:Y:S02]  /*5420*/  F2I.FTZ.TRUNC.NTZ R5, R4 ;  /* 0x0000000400057305 */ /* 0x000e24000021f100 */
[----:B0-----:R2:W-:Y:S01]  /*5430*/  STG.E desc[UR36][R2.64], R5 ;  /* 0x0000000502007986 */ /* 0x0015e2000c101924 */
[----:B------:R-:W-:Y:S05]  /*5440*/  BRA `(.L_x_1312) ;  /* 0x0000000800f87947 */ /* 0x000fea0003800000 */
.L_x_1313:
[----:B------:R-:W0:Y:S02]  /*5450*/  F2I.FTZ.TRUNC.NTZ R5, R4 ;  /* 0x0000000400057305 */ /* 0x000e24000021f100 */
[----:B0-----:R0:W-:Y:S01]  /*5460*/  STG.E.U16 desc[UR36][R2.64], R5 ;  /* 0x0000000502007986 */ /* 0x0011e2000c101524 */
[----:B------:R-:W-:Y:S05]  /*5470*/  BRA `(.L_x_1312) ;  /* 0x0000000800ec7947 */ /* 0x000fea0003800000 */
.L_x_1308:
        /* <DEDUP_REMOVED lines=8> */
.L_x_1316:
[----:B------:R-:W-:-:S05]  /*5500*/  F2FP.F16.F32.PACK_AB R4, RZ, R4 ;  /* 0x00000004ff04723e */ /* 0x000fca00000000ff */
[----:B------:R0:W-:Y:S01]  /*5510*/  STG.E.U16 desc[UR36][R2.64], R4 ;  /* 0x0000000402007986 */ /* 0x0001e2000c101524 */
[----:B------:R-:W-:Y:S05]  /*5520*/  BRA `(.L_x_1312) ;  /* 0x0000000800c07947 */ /* 0x000fea0003800000 */
.L_x_1315:
        /* <DEDUP_REMOVED lines=9> */
.L_x_1318:
[----:B------:R-:W-:-:S04]  /*55c0*/  F2FP.F16.F32.PACK_AB R5, RZ, R4 ;  /* 0x00000004ff05723e */ /* 0x000fc800000000ff */
[----:B------:R-:W-:-:S05]  /*55d0*/  PRMT R5, R5, 0x5410, RZ ;  /* 0x0000541005057816 */ /* 0x000fca00000000ff */
[----:B------:R0:W-:Y:S01]  /*55e0*/  STG.E desc[UR36][R2.64], R5 ;  /* 0x0000000502007986 */ /* 0x0001e2000c101924 */
[----:B------:R-:W-:Y:S05]  /*55f0*/  BRA `(.L_x_1312) ;  /* 0x00000008008c7947 */ /* 0x000fea0003800000 */
.L_x_1317:
[----:B------:R-:W-:-:S06]  /*5600*/  FMUL.FTZ R4, R4, 1 ;  /* 0x3f80000004047820 */ /* 0x000fcc0000410000 */
[----:B------:R-:W0:Y:S02]  /*5610*/  F2F.F64.F32 R4, R4 ;  /* 0x0000000400047310 */ /* 0x000e240000201800 */
[----:B0-----:R0:W-:Y:S01]  /*5620*/  STG.E.64 desc[UR36][R2.64], R4 ;  /* 0x0000000402007986 */ /* 0x0011e2000c101b24 */
[----:B------:R-:W-:Y:S05]  /*5630*/  BRA `(.L_x_1312) ;  /* 0x00000008007c7947 */ /* 0x000fea0003800000 */
.L_x_1307:
        /* <DEDUP_REMOVED lines=13> */
.L_x_1322:
[----:B------:R-:W-:Y:S01]  /*5710*/  LOP3.LUT R6, R4, 0x7fffffff, RZ, 0xc0, !PT ;  /* 0x7fffffff04067812 */ /* 0x000fe200078ec0ff */
[----:B------:R-:W-:Y:S01]  /*5720*/  BSSY.RECONVERGENT B0, `(.L_x_1323) ;  /* 0x0000012000007945 */ /* 0x000fe20003800200 */
[----:B------:R-:W-:Y:S02]  /*5730*/  IMAD.MOV.U32 R0, RZ, RZ, 0x80 ;  /* 0x00000080ff007424 */ /* 0x000fe400078e00ff */
        /* <DEDUP_REMOVED lines=13> */
.L_x_1325:
[----:B------:R-:W-:-:S04]  /*5810*/  SHF.R.U32.HI R4, RZ, 0x18, R4 ;  /* 0x00000018ff047819 */ /* 0x000fc80000011604 */
[----:B------:R-:W-:-:S04]  /*5820*/  LOP3.LUT R4, R5, 0x80, R4, 0xf8, !PT ;  /* 0x0000008005047812 */ /* 0x000fc800078ef804 */
[----:B------:R-:W-:-:S07]  /*5830*/  PRMT R0, R4, 0x7610, R0 ;  /* 0x0000761004007816 */ /* 0x000fce0000000000 */
.L_x_1324:
[----:B------:R-:W-:Y:S05]  /*5840*/  BSYNC.RECONVERGENT B0 ;  /* 0x0000000000007941 */ /* 0x000fea0003800200 */
.L_x_1323:
[----:B------:R0:W-:Y:S01]  /*5850*/  STG.E.U8 desc[UR36][R2.64], R0 ;  /* 0x0000000002007986 */ /* 0x0001e2000c101124 */
[----:B------:R-:W-:Y:S05]  /*5860*/  BRA `(.L_x_1312) ;  /* 0x0000000400f07947 */ /* 0x000fea0003800000 */
.L_x_1321:
[----:B------:R-:W-:Y:S01]  /*5870*/  LOP3.LUT R6, R4, 0x7fffffff, RZ, 0xc0, !PT ;  /* 0x7fffffff04067812 */ /* 0x000fe200078ec0ff */
[----:B------:R-:W-:Y:S01]  /*5880*/  BSSY.RECONVERGENT B0, `(.L_x_1326) ;  /* 0x0000012000007945 */ /* 0x000fe20003800200 */
[----:B------:R-:W-:Y:S02]  /*5890*/  HFMA2 R0, -RZ, RZ, 0, 7.62939453125e-06 ;  /* 0x00000080ff007431 */ /* 0x000fe400000001ff */
        /* <DEDUP_REMOVED lines=13> */
.L_x_1328:
[----:B------:R-:W-:-:S04]  /*5970*/  SHF.R.U32.HI R4, RZ, 0x18, R4 ;  /* 0x00000018ff047819 */ /* 0x000fc80000011604 */
[----:B------:R-:W-:-:S04]  /*5980*/  LOP3.LUT R5, R5, 0x80, R4, 0xf8, !PT ;  /* 0x0000008005057812 */ /* 0x000fc800078ef804 */
[----:B------:R-:W-:-:S07]  /*5990*/  PRMT R0, R5, 0x7610, R0 ;  /* 0x0000761005007816 */ /* 0x000fce0000000000 */
.L_x_1327:
[----:B------:R-:W-:Y:S05]  /*59a0*/  BSYNC.RECONVERGENT B0 ;  /* 0x0000000000007941 */ /* 0x000fea0003800200 */
.L_x_1326:
[----:B------:R0:W-:Y:S01]  /*59b0*/  STG.E.U8 desc[UR36][R2.64], R0 ;  /* 0x0000000002007986 */ /* 0x0001e2000c101124 */
[----:B------:R-:W-:Y:S05]  /*59c0*/  BRA `(.L_x_1312) ;  /* 0x0000000400987947 */ /* 0x000fea0003800000 */
.L_x_1320:
[----:B------:R-:W-:-:S09]  /*59d0*/  UISETP.NE.AND UP0, UPT, UR4, 0x1c, UPT ;  /* 0x0000001c0400788c */ /* 0x000fd2000bf05270 */
[----:B------:R-:W-:Y:S05]  /*59e0*/  BRA.U !UP0, `(.L_x_1329) ;  /* 0x0000000108587547 */ /* 0x000fea000b800000 */
[----:B------:R-:W-:-:S09]  /*59f0*/  UISETP.NE.AND UP0, UPT, UR4, 0x1d, UPT ;  /* 0x0000001d0400788c */ /* 0x000fd2000bf05270 */
[----:B------:R-:W-:Y:S05]  /*5a00*/  BRA.U !UP0, `(.L_x_1330) ;  /* 0x0000000108447547 */ /* 0x000fea000b800000 */
[----:B------:R-:W-:-:S09]  /*5a10*/  UISETP.NE.AND UP0, UPT, UR4, 0x2c, UPT ;  /* 0x0000002c0400788c */ /* 0x000fd2000bf05270 */
[----:B------:R-:W-:Y:S05]  /*5a20*/  BRA.U UP0, `(.L_x_1311) ;  /* 0x0000000100a87547 */ /* 0x000fea000b800000 */
        /* <DEDUP_REMOVED lines=15> */
.L_x_1330:
[----:B------:R-:W0:Y:S02]  /*5b20*/  F2I.U64.TRUNC R4, R4 ;  /* 0x0000000400047311 */ /* 0x000e24000020d800 */
[----:B0-----:R0:W-:Y:S01]  /*5b30*/  STG.E.64 desc[UR36][R2.64], R4 ;  /* 0x0000000402007986 */ /* 0x0011e2000c101b24 */
[----:B------:R-:W-:Y:S05]  /*5b40*/  BRA `(.L_x_1312) ;  /* 0x0000000400387947 */ /* 0x000fea0003800000 */
.L_x_1329:
[----:B------:R-:W0:Y:S02]  /*5b50*/  F2I.FTZ.U32.TRUNC.NTZ R5, R4 ;  /* 0x0000000400057305 */ /* 0x000e24000021f000 */
[----:B0-----:R0:W-:Y:S01]  /*5b60*/  STG.E desc[UR36][R2.64], R5 ;  /* 0x0000000502007986 */ /* 0x0011e2000c101924 */
[----:B------:R-:W-:Y:S05]  /*5b70*/  BRA `(.L_x_1312) ;  /* 0x00000004002c7947 */ /* 0x000fea0003800000 */
.L_x_1319:
        /* <DEDUP_REMOVED lines=10> */
.L_x_1332:
[----:B------:R-:W-:Y:S01]  /*5c20*/  FMUL.FTZ R4, R4, 1 ;  /* 0x3f80000004047820 */ /* 0x000fe20000410000 */
[----:B------:R-:W-:-:S05]  /*5c30*/  CS2R R6, SRZ ;  /* 0x0000000000067805 */ /* 0x000fca000001ff00 */
[----:B------:R-:W0:Y:S02]  /*5c40*/  F2F.F64.F32 R4, R4 ;  /* 0x0000000400047310 */ /* 0x000e240000201800 */
[----:B0-----:R0:W-:Y:S01]  /*5c50*/  STG.E.128 desc[UR36][R2.64], R4 ;  /* 0x0000000402007986 */ /* 0x0011e2000c101d24 */
[----:B------:R-:W-:Y:S05]  /*5c60*/  BRA `(.L_x_1312) ;  /* 0x0000000000f07947 */ /* 0x000fea0003800000 */
.L_x_1331:
[----:B------:R-:W-:-:S09]  /*5c70*/  UISETP.NE.AND UP0, UPT, UR4, 0xf, UPT ;  /* 0x0000000f0400788c */ /* 0x000fd2000bf05270 */
[----:B------:R-:W-:Y:S05]  /*5c80*/  BRA.U !UP0, `(.L_x_1333) ;  /* 0x0000000108e07547 */ /* 0x000fea000b800000 */
[----:B------:R-:W-:-:S09]  /*5c90*/  UISETP.NE.AND UP0, UPT, UR4, 0x17, UPT ;  /* 0x000000170400788c */ /* 0x000fd2000bf05270 */
[----:B------:R-:W-:Y:S05]  /*5ca0*/  BRA.U !UP0, `(.L_x_1334) ;  /* 0x00000001088c7547 */ /* 0x000fea000b800000 */
[----:B------:R-:W-:-:S09]  /*5cb0*/  UISETP.NE.AND UP0, UPT, UR4, 0x18, UPT ;  /* 0x000000180400788c */ /* 0x000fd2000bf05270 */
[----:B------:R-:W-:Y:S05]  /*5cc0*/  BRA.U !UP0, `(.L_x_1335) ;  /* 0x0000000108447547 */ /* 0x000fea000b800000 */
.L_x_1311:
        /* <DEDUP_REMOVED lines=16> */
.L_x_1336:
[----:B------:R-:W-:Y:S05]  /*5dd0*/  BRA `(.L_x_1312) ;  /* 0x0000000000947947 */ /* 0x000fea0003800000 */
.L_x_1335:
[----:B------:R-:W-:Y:S01]  /*5de0*/  LOP3.LUT R6, R4, 0x7fffffff, RZ, 0xc0, !PT ;  /* 0x7fffffff04067812 */ /* 0x000fe200078ec0ff */
[----:B------:R-:W-:Y:S01]  /*5df0*/  BSSY.RECONVERGENT B0, `(.L_x_1337) ;  /* 0x000000b000007945 */ /* 0x000fe20003800200 */
[----:B------:R-:W-:Y:S01]  /*5e00*/  SHF.R.U32.HI R7, RZ, 0x18, R4 ;  /* 0x00000018ff077819 */ /* 0x000fe20000011604 */
[----:B------:R-:W-:Y:S01]  /*5e10*/  IMAD.MOV.U32 R0, RZ, RZ, 0x7f ;  /* 0x0000007fff007424 */ /* 0x000fe200078e00ff */
        /* <DEDUP_REMOVED lines=8> */
.L_x_1338:
[----:B------:R-:W-:Y:S05]  /*5ea0*/  BSYNC.RECONVERGENT B0 ;  /* 0x0000000000007941 */ /* 0x000fea0003800200 */
.L_x_1337:
[----:B------:R-:W-:-:S05]  /*5eb0*/  LOP3.LUT R5, R0, 0x80, R7, 0xf8, !PT ;  /* 0x0000008000057812 */ /* 0x000fca00078ef807 */
[----:B------:R0:W-:Y:S01]  /*5ec0*/  STG.E.U8 desc[UR36][R2.64], R5 ;  /* 0x0000000502007986 */ /* 0x0001e2000c101124 */
[----:B------:R-:W-:Y:S05]  /*5ed0*/  BRA `(.L_x_1312) ;  /* 0x0000000000547947 */ /* 0x000fea0003800000 */
.L_x_1334:
[----:B------:R-:W-:Y:S01]  /*5ee0*/  LOP3.LUT R6, R4, 0x7fffffff, RZ, 0xc0, !PT ;  /* 0x7fffffff04067812 */ /* 0x000fe200078ec0ff */
[----:B------:R-:W-:Y:S03]  /*5ef0*/  BSSY.RECONVERGENT B0, `(.L_x_1339) ;  /* 0x000000d000007945 */ /* 0x000fe60003800200 */
        /* <DEDUP_REMOVED lines=9> */
.L_x_1340:
[----:B------:R-:W-:Y:S02]  /*5f90*/  ISETP.GT.U32.AND P0, PT, R6, 0x7f800000, PT ;  /* 0x7f8000000600780c */ /* 0x000fe40003f04070 */
[----:B------:R-:W-:-:S04]  /*5fa0*/  MOV R0, 0x7f ;  /* 0x0000007f00007802 */ /* 0x000fc80000000f00 */
[----:B------:R-:W-:-:S07]  /*5fb0*/  SEL R0, R0, 0x7c, P0 ;  /* 0x0000007c00007807 */ /* 0x000fce0000000000 */
.L_x_1341:
[----:B------:R-:W-:Y:S05]  /*5fc0*/  BSYNC.RECONVERGENT B0 ;  /* 0x0000000000007941 */ /* 0x000fea0003800200 */
.L_x_1339:
[----:B------:R-:W-:-:S04]  /*5fd0*/  SHF.R.U32.HI R5, RZ, 0x18, R4 ;  /* 0x00000018ff057819 */ /* 0x000fc80000011604 */
[----:B------:R-:W-:-:S05]  /*5fe0*/  LOP3.LUT R5, R0, 0x80, R5, 0xf8, !PT ;  /* 0x0000008000057812 */ /* 0x000fca00078ef805 */
[----:B------:R0:W-:Y:S01]  /*5ff0*/  STG.E.U8 desc[UR36][R2.64], R5 ;  /* 0x0000000502007986 */ /* 0x0001e2000c101124 */
[----:B------:R-:W-:Y:S05]  /*6000*/  BRA `(.L_x_1312) ;  /* 0x0000000000087947 */ /* 0x000fea0003800000 */
.L_x_1333:
[----:B------:R-:W-:-:S05]  /*6010*/  F2FP.BF16.F32.PACK_AB R4, RZ, R4 ;  /* 0x00000004ff04723e */ /* 0x000fca00000010ff */
[----:B------:R0:W-:Y:S02]  /*6020*/  STG.E.U16 desc[UR36][R2.64], R4 ;  /* 0x0000000402007986 */ /* 0x0001e4000c101524 */
.L_x_1312:
[----:B------:R-:W-:-:S07]  /*6030*/  VIADD R17, R17, 0x80 ;  /* 0x0000008011117836 */ /* 0x000fce0000000000 */
.L_x_1277:
[----:B------:R-:W-:Y:S05]  /*6040*/  BSYNC.RECONVERGENT B7 ;  /* 0x0000000000077941 */ /* 0x000fea0003800200 */
.L_x_1276:
[----:B------:R-:W5:Y:S01]  /*6050*/  LDCU UR4, c[0x0][0x380] ;  /* 0x00007000ff0477ac */ /* 0x000f620008000800 */
[----:B------:R-:W-:Y:S01]  /*6060*/  BSSY.RECONVERGENT B7, `(.L_x_1342) ;  /* 0x00002fa000077945 */ /* 0x000fe20003800200 */
[----:B-----5:R-:W-:-:S13]  /*6070*/  ISETP.GE.AND P0, PT, R17, UR4, PT ;  /* 0x0000000411007c0c */ /* 0x020fda000bf06270 */
[----:B------:R-:W-:Y:S05]  /*6080*/  @P0 BRA `(.L_x_1343) ;  /* 0x0000002c00dc0947 */ /* 0x000fea0003800000 */
[----:B------:R-:W5:Y:S01]  /*6090*/  LDCU UR4, c[0x0][0x388] ;  /* 0x00007100ff0477ac */ /* 0x000f620008000800 */
[----:B------:R-:W-:Y:S02]  /*60a0*/  HFMA2 R16, -RZ, RZ, 0, 0 ;  /* 0x00000000ff107431 */ /* 0x000fe400000001ff */
[----:B0--34-:R-:W-:Y:S01]  /*60b0*/  IMAD.MOV.U32 R0, RZ, RZ, RZ ;  /* 0x000000ffff007224 */ /* 0x019fe200078e00ff */
[----:B-----5:R-:W-:-:S09]  /*60c0*/  UISETP.NE.AND UP0, UPT, UR4, URZ, UPT ;  /* 0x000000ff0400728c */ /* 0x020fd2000bf05270 */
[----:B------:R-:W-:Y:S05]  /*60d0*/  BRA.U !UP0, `(.L_x_1344) ;  /* 0x0000001108a87547 */ /* 0x000fea000b800000 */
[----:B------:R-:W1:Y:S01]  /*60e0*/  LDCU.64 UR4, c[0x0][0x390] ;  /* 0x00007200ff0477ac */ /* 0x000e620008000a00 */
[----:B------:R-:W-:Y:S01]  /*60f0*/  IMAD.MOV.U32 R16, RZ, RZ, RZ ;  /* 0x000000ffff107224 */ /* 0x000fe200078e00ff */
[----:B------:R-:W0:Y:S01]  /*6100*/  LDCU UR6, c[0x0][0x38c] ;  /* 0x00007180ff0677ac */ /* 0x000e220008000800 */
[----:B------:R-:W3:Y:S01]  /*6110*/  LDCU.64 UR8, c[0x0][0x4b8] ;  /* 0x00009700ff0877ac */ /* 0x000ee20008000a00 */
[----:B------:R-:W-:Y:S01]  /*6120*/  UISETP.NE.AND UP0, UPT, UR40, URZ, UPT ;  /* 0x000000ff2800728c */ /* 0x000fe2000bf05270 */
[----:B-12---:R-:W-:-:S05]  /*6130*/  IMAD.HI.U32 R2, R17, UR4, R16 ;  /* 0x0000000411027c27 */ /* 0x006fca000f8e0010 */
[----:B------:R-:W-:-:S05]  /*6140*/  SHF.R.U32.HI R3, RZ, UR5, R2 ;  /* 0x00000005ff037c19 */ /* 0x000fca0008011602 */
[----:B------:R-:W-:-:S04]  /*6150*/  IMAD.MOV R0, RZ, RZ, -R3 ;  /* 0x000000ffff007224 */ /* 0x000fc800078e0a03 */
[----:B0-----:R-:W-:-:S04]  /*6160*/  IMAD R0, R0, UR6, R17 ;  /* 0x0000000600007c24 */ /* 0x001fc8000f8e0211 */
[C---:B---3--:R-:W-:Y:S02]  /*6170*/  IMAD R16, R0.reuse, UR8, RZ ;  /* 0x0000000800107c24 */ /* 0x048fe4000f8e02ff */
        /* <DEDUP_REMOVED lines=288> */
.L_x_1344:
[----:B------:R-:W1:Y:S01]  /*7380*/  LDCU.64 UR6, c[0x0][0x588] ;  /* 0x0000b100ff0677ac */ /* 0x000e620008000a00 */
[----:B------:R-:W-:Y:S01]  /*7390*/  BSSY.RECONVERGENT B6, `(.L_x_1345) ;  /* 0x00000e5000067945 */ /* 0x000fe20003800200 */
[----:B------:R-:W-:-:S04]  /*73a0*/  UPRMT UR4, UR41, 0x9910, URZ ;  /* 0x0000991029047896 */ /* 0x000fc800080000ff */
[----:B------:R-:W-:Y:S01]  /*73b0*/  UISETP.GT.AND UP0, UPT, UR4, 0x9, UPT ;  /* 0x000000090400788c */ /* 0x000fe2000bf04270 */
[----:B-12---:R-:W-:-:S04]  /*73c0*/  IADD3 R2, P0, PT, R0, UR6, RZ ;  /* 0x0000000600027c10 */ /* 0x006fc8000ff1e0ff */
        /* <DEDUP_REMOVED lines=11> */
[----:B--2---:R0:W1:Y:S01]  /*7480*/  I2F.S16 R4, R2 ;  /* 0x0000000200047306 */ /* 0x0040620000101400 */
[----:B------:R-:W-:Y:S05]  /*7490*/  BRA `(.L_x_1351) ;  /* 0x0000000c00507947 */ /* 0x000fea0003800000 */
.L_x_1349:
[----:B------:R-:W2:Y:S02]  /*74a0*/  LDG.E.U8 R2, desc[UR36][R2.64] ;  /* 0x0000002402027981 */ /* 0x000ea4000c1e1100 */
[----:B--2---:R-:W-:Y:S01]  /*74b0*/  I2FP.F32.U32 R4, R2 ;  /* 0x0000000200047245 */ /* 0x004fe20000201000 */
[----:B------:R-:W-:Y:S06]  /*74c0*/  BRA `(.L_x_1351) ;  /* 0x0000000c00447947 */ /* 0x000fec0003800000 */
.L_x_1348:
[----:B------:R-:W-:-:S09]  /*74d0*/  UISETP.NE.AND UP0, UPT, UR4, 0x2, UPT ;  /* 0x000000020400788c */ /* 0x000fd2000bf05270 */
[----:B------:R-:W-:Y:S05]  /*74e0*/  BRA.U !UP0, `(.L_x_1352) ;  /* 0x0000000108287547 */ /* 0x000fea000b800000 */
[----:B------:R-:W-:-:S09]  /*74f0*/  UISETP.NE.AND UP0, UPT, UR4, 0x3, UPT ;  /* 0x000000030400788c */ /* 0x000fd2000bf05270 */
[----:B------:R-:W-:Y:S05]  /*7500*/  BRA.U !UP0, `(.L_x_1353) ;  /* 0x0000000108147547 */ /* 0x000fea000b800000 */
[----:B------:R-:W-:-:S09]  /*7510*/  UISETP.NE.AND UP0, UPT, UR4, 0x4, UPT ;  /* 0x000000040400788c */ /* 0x000fd2000bf05270 */
[----:B------:R-:W-:Y:S05]  /*7520*/  BRA.U UP0, `(.L_x_1350) ;  /* 0x0000000900d07547 */ /* 0x000fea000b800000 */
[----:B------:R-:W2:Y:S02]  /*7530*/  LDG.E.64 R2, desc[UR36][R2.64] ;  /* 0x0000002402027981 */ /* 0x000ea4000c1e1b00 */
[----:B--2---:R4:W0:Y:S02]  /*7540*/  I2F.S64 R4, R2 ;  /* 0x0000000200047312 */ /* 0x0048240000301400 */
[----:B0---4-:R-:W-:Y:S05]  /*7550*/  BRA `(.L_x_1351) ;  /* 0x0000000c00207947 */ /* 0x011fea0003800000 */
.L_x_1353:
[----:B------:R-:W2:Y:S02]  /*7560*/  LDG.E R2, desc[UR36][R2.64] ;  /* 0x0000002402027981 */ /* 0x000ea4000c1e1900 */
[----:B--2---:R-:W-:Y:S01]  /*7570*/  I2FP.F32.S32 R4, R2 ;  /* 0x0000000200047245 */ /* 0x004fe20000201400 */
[----:B------:R-:W-:Y:S06]  /*7580*/  BRA `(.L_x_1351) ;  /* 0x0000000c00147947 */ /* 0x000fec0003800000 */
.L_x_1352:
[----:B------:R-:W2:Y:S02]  /*7590*/  LDG.E.U16 R2, desc[UR36][R2.64] ;  /* 0x0000002402027981 */ /* 0x000ea4000c1e1500 */
[----:B--2---:R2:W3:Y:S01]  /*75a0*/  I2F.S16 R4, R2 ;  /* 0x0000000200047306 */ /* 0x0044e20000101400 */
[----:B------:R-:W-:Y:S05]  /*75b0*/  BRA `(.L_x_1351) ;  /* 0x0000000c00087947 */ /* 0x000fea0003800000 */
.L_x_1347:
        /* <DEDUP_REMOVED lines=8> */
.L_x_1355:
[----:B------:R-:W2:Y:S02]  /*7640*/  LDG.E.U16 R2, desc[UR36][R2.64] ;  /* 0x0000002402027981 */ /* 0x000ea4000c1e1500 */
[----:B--2---:R-:W-:Y:S01]  /*7650*/  HADD2.F32 R4, -RZ, R2.H0_H0 ;  /* 0x20000002ff047230 */ /* 0x004fe20000004100 */
[----:B------:R-:W-:Y:S06]  /*7660*/  BRA `(.L_x_1351) ;  /* 0x0000000800dc7947 */ /* 0x000fec0003800000 */
.L_x_1354:
        /* <DEDUP_REMOVED lines=8> */
.L_x_1357:
[----:B------:R-:W2:Y:S02]  /*76f0*/  LDG.E.U16 R2, desc[UR36][R2.64] ;  /* 0x0000002402027981 */ /* 0x000ea4000c1e1500 */
[----:B--2---:R-:W-:Y:S01]  /*7700*/  HADD2.F32 R4, -RZ, R2.H0_H0 ;  /* 0x20000002ff047230 */ /* 0x004fe20000004100 */
[----:B------:R-:W-:Y:S06]  /*7710*/  BRA `(.L_x_1351) ;  /* 0x0000000800b07947 */ /* 0x000fec0003800000 */
.L_x_1356:
        /* <DEDUP_REMOVED lines=11> */
.L_x_1346:
        /* <DEDUP_REMOVED lines=12> */
.L_x_1360:
        /* <DEDUP_REMOVED lines=11> */
.L_x_1359:
        /* <DEDUP_REMOVED lines=23> */
[----:B------:R-:W-:Y:S01]  /*7ab0*/  LOP3.LUT R4, R5, 0x80000000, R4, 0xf8, !PT ;  /* 0x8000000005047812 */ /* 0x000fe200078ef804 */
[----:B------:R-:W-:Y:S06]  /*7ac0*/  BRA `(.L_x_1351) ;  /* 0x0000000400c47947 */ /* 0x000fec0003800000 */
.L_x_1362:
        /* <DEDUP_REMOVED lines=12> */
.L_x_1361:
[----:B------:R-:W2:Y:S02]  /*7b90*/  LDG.E.U16 R2, desc[UR36][R2.64] ;  /* 0x0000002402027981 */ /* 0x000ea4000c1e1500 */
[----:B--2---:R-:W-:Y:S01]  /*7ba0*/  IMAD.U32 R4, R2, 0x10000, RZ ;  /* 0x0001000002047824 */ /* 0x004fe200078e00ff */
[----:B------:R-:W-:Y:S06]  /*7bb0*/  BRA `(.L_x_1351) ;  /* 0x0000000400887947 */ /* 0x000fec0003800000 */
.L_x_1358:
        /* <DEDUP_REMOVED lines=11> */
.L_x_1365:
        /* <DEDUP_REMOVED lines=20> */
.L_x_1367:
[----:B------:R-:W-:Y:S05]  /*7db0*/  BSYNC.RECONVERGENT B0 ;  /* 0x0000000000007941 */ /* 0x000fea0003800200 */
.L_x_1366:
[----:B------:R-:W-:Y:S02]  /*7dc0*/  SHF.L.U32 R0, R0, 0x14, RZ ;  /* 0x0000001400007819 */ /* 0x000fe400000006ff */
[----:B------:R-:W-:-:S04]  /*7dd0*/  LEA R2, R2, 0x3b800000, 0x17 ;  /* 0x3b80000002027811 */ /* 0x000fc800078eb8ff */
[----:B------:R-:W-:Y:S01]  /*7de0*/  LOP3.LUT R4, R2, R0, R7, 0xfe, !PT ;  /* 0x0000000002047212 */ /* 0x000fe200078efe07 */
[----:B------:R-:W-:Y:S06]  /*7df0*/  BRA `(.L_x_1351) ;  /* 0x0000000000f87947 */ /* 0x000fec0003800000 */
.L_x_1364:
        /* <DEDUP_REMOVED lines=20> */
.L_x_1369:
[----:B------:R-:W-:Y:S05]  /*7f40*/  BSYNC.RECONVERGENT B0 ;  /* 0x0000000000007941 */ /* 0x000fea0003800200 */
.L_x_1368:
[----:B------:R-:W-:Y:S01]  /*7f50*/  IMAD.SHL.U32 R0, R0, 0x200000, RZ ;  /* 0x0020000000007824 */ /* 0x000fe200078e00ff */
[----:B------:R-:W-:-:S04]  /*7f60*/  LEA R2, R2, 0x37800000, 0x17 ;  /* 0x3780000002027811 */ /* 0x000fc800078eb8ff */
[----:B------:R-:W-:Y:S01]  /*7f70*/  LOP3.LUT R4, R2, R0, R7, 0xfe, !PT ;  /* 0x0000000002047212 */ /* 0x000fe200078efe07 */
[----:B------:R-:W-:Y:S06]  /*7f80*/  BRA `(.L_x_1351) ;  /* 0x0000000000947947 */ /* 0x000fec0003800000 */
.L_x_1363:
[----:B------:R-:W-:-:S09]  /*7f90*/  UISETP.NE.AND UP0, UPT, UR4, 0x1c, UPT ;  /* 0x0000001c0400788c */ /* 0x000fd2000bf05270 */
[----:B------:R-:W-:Y:S05]  /*7fa0*/  BRA.U !UP0, `(.L_x_1370) ;  /* 0x0000000108847547 */ /* 0x000fea000b800000 */
[----:B------:R-:W-:-:S09]  /*7fb0*/  UISETP.NE.AND UP0, UPT, UR4, 0x1d, UPT ;  /* 0x0000001d0400788c */ /* 0x000fd2000bf05270 */
[----:B------:R-:W-:Y:S05]  /*7fc0*/  BRA.U !UP0, `(.L_x_1371) ;  /* 0x0000000108707547 */ /* 0x000fea000b800000 */
[----:B------:R-:W-:-:S09]  /*7fd0*/  UISETP.NE.AND UP0, UPT, UR4, 0x2c, UPT ;  /* 0x0000002c0400788c */ /* 0x000fd2000bf05270 */
[----:B------:R-:W-:Y:S05]  /*7fe0*/  BRA.U UP0, `(.L_x_1350) ;  /* 0x0000000100207547 */ /* 0x000fea000b800000 */
[----:B------:R-:W2:Y:S01]  /*7ff0*/  LDG.E.U8 R2, desc[UR36][R2.64] ;  /* 0x0000002402027981 */ /* 0x000ea2000c1e1100 */
[----:B------:R-:W-:Y:S01]  /*8000*/  HFMA2 R4, -RZ, RZ, 3.814697265625e-06, 0 ;  /* 0x00400000ff047431 */ /* 0x000fe200000001ff */
[----:B--2---:R-:W-:-:S13]  /*8010*/  ISETP.NE.AND P0, PT, R2, RZ, PT ;  /* 0x000000ff0200720c */ /* 0x004fda0003f05270 */
[----:B------:R-:W-:Y:S05]  /*8020*/  @!P0 BRA `(.L_x_1351) ;  /* 0x00000000006c8947 */ /* 0x000fea0003800000 */
[----:B------:R-:W-:-:S13]  /*8030*/  ISETP.NE.AND P0, PT, R2, 0xff, PT ;  /* 0x000000ff0200780c */ /* 0x000fda0003f05270 */
[----:B------:R-:W-:Y:S02]  /*8040*/  @!P0 IMAD.MOV.U32 R4, RZ, RZ, 0x7f800001 ;  /* 0x7f800001ff048424 */ /* 0x000fe400078e00ff */
[----:B------:R-:W-:Y:S01]  /*8050*/  @P0 IMAD.SHL.U32 R4, R2, 0x800000, RZ ;  /* 0x0080000002040824 */ /* 0x000fe200078e00ff */
[----:B------:R-:W-:Y:S06]  /*8060*/  BRA `(.L_x_1351) ;  /* 0x00000000005c7947 */ /* 0x000fec0003800000 */
.L_x_1350:
        /* <DEDUP_REMOVED lines=16> */
.L_x_1372:
[----:B------:R-:W-:Y:S01]  /*8170*/  MOV R4, RZ ;  /* 0x000000ff00047202 */ /* 0x000fe20000000f00 */
[----:B------:R-:W-:Y:S06]  /*8180*/  BRA `(.L_x_1351) ;  /* 0x0000000000147947 */ /* 0x000fec0003800000 */
.L_x_1371:
[----:B------:R-:W2:Y:S02]  /*8190*/  LDG.E.64 R2, desc[UR36][R2.64] ;  /* 0x0000002402027981 */ /* 0x000ea4000c1e1b00 */
[----:B--2---:R0:W1:Y:S02]  /*81a0*/  I2F.U64 R4, R2 ;  /* 0x0000000200047312 */ /* 0x0040640000301000 */
[----:B01----:R-:W-:Y:S05]  /*81b0*/  BRA `(.L_x_1351) ;  /* 0x0000000000087947 */ /* 0x003fea0003800000 */
.L_x_1370:
[----:B------:R-:W2:Y:S02]  /*81c0*/  LDG.E R2, desc[UR36][R2.64] ;  /* 0x0000002402027981 */ /* 0x000ea4000c1e1900 */
[----:B--2---:R-:W-:-:S07]  /*81d0*/  I2FP.F32.U32 R4, R2 ;  /* 0x0000000200047245 */ /* 0x004fce0000201000 */
.L_x_1351:
[----:B------:R-:W-:Y:S05]  /*81e0*/  BSYNC.RECONVERGENT B6 ;  /* 0x0000000000067941 */ /* 0x000fea0003800200 */
.L_x_1345:
[----:B------:R-:W0:Y:S01]  /*81f0*/  LDCU.64 UR6, c[0x0][0x580] ;  /* 0x0000b000ff0677ac */ /* 0x000e220008000a00 */
[----:B-1-3-5:R-:W1:Y:S01]  /*8200*/  MUFU.TANH R4, R4 ;  /* 0x0000000400047308 */ /* 0x02ae620000002400 */
[----:B------:R-:W-:-:S04]  /*8210*/  UPRMT UR4, UR42, 0x9910, URZ ;  /* 0x000099102a047896 */ /* 0x000fc800080000ff */
[----:B------:R-:W-:Y:S01]  /*8220*/  UISETP.GT.AND UP0, UPT, UR4, 0x9, UPT ;  /* 0x000000090400788c */ /* 0x000fe2000bf04270 */
[----:B0-2-4-:R-:W-:-:S05]  /*8230*/  IADD3 R2, P0, PT, R16, UR6, RZ ;  /* 0x0000000610027c10 */ /* 0x015fca000ff1e0ff */
[----:B------:R-:W-:-:S03]  /*8240*/  IMAD.X R3, RZ, RZ, UR7, P0 ;  /* 0x00000007ff037e24 */ /* 0x000fc600080e06ff */
[----:B-1----:R-:W-:Y:S05]  /*8250*/  BRA.U UP0, `(.L_x_1373) ;  /* 0x0000000100e87547 */ /* 0x002fea000b800000 */
        /* <DEDUP_REMOVED lines=11> */
.L_x_1376:
[----:B------:R-:W0:Y:S02]  /*8310*/  F2I.S64.TRUNC R4, R4 ;  /* 0x0000000400047311 */ /* 0x000e24000020d900 */
[----:B0-----:R-:W-:-:S05]  /*8320*/  IMAD.MOV.U32 R7, RZ, RZ, R4 ;  /* 0x000000ffff077224 */ /* 0x001fca00078e0004 */
[----:B------:R0:W-:Y:S01]  /*8330*/  STG.E.U8 desc[UR36][R2.64], R7 ;  /* 0x0000000702007986 */ /* 0x0001e2000c101124 */
[----:B------:R-:W-:Y:S05]  /*8340*/  BRA `(.L_x_1378) ;  /* 0x0000000c00287947 */ /* 0x000fea0003800000 */
.L_x_1375:
        /* <DEDUP_REMOVED lines=9> */
.L_x_1380:
[----:B------:R-:W0:Y:S02]  /*83e0*/  F2I.FTZ.TRUNC.NTZ R5, R4 ;  /* 0x0000000400057305 */ /* 0x000e24000021f100 */
[----:B0-----:R0:W-:Y:S01]  /*83f0*/  STG.E desc[UR36][R2.64], R5 ;  /* 0x0000000502007986 */ /* 0x0011e2000c101924 */
[----:B------:R-:W-:Y:S05]  /*8400*/  BRA `(.L_x_1378) ;  /* 0x0000000800f87947 */ /* 0x000fea0003800000 */
.L_x_1379:
[----:B------:R-:W0:Y:S02]  /*8410*/  F2I.FTZ.TRUNC.NTZ R5, R4 ;  /* 0x0000000400057305 */ /* 0x000e24000021f100 */
[----:B0-----:R0:W-:Y:S01]  /*8420*/  STG.E.U16 desc[UR36][R2.64], R5 ;  /* 0x0000000502007986 */ /* 0x0011e2000c101524 */
[----:B------:R-:W-:Y:S05]  /*8430*/  BRA `(.L_x_1378) ;  /* 0x0000000800ec7947 */ /* 0x000fea0003800000 */
.L_x_1374:
        /* <DEDUP_REMOVED lines=8> */
.L_x_1382:
[----:B------:R-:W-:-:S05]  /*84c0*/  F2FP.F16.F32.PACK_AB R4, RZ, R4 ;  /* 0x00000004ff04723e */ /* 0x000fca00000000ff */
[----:B------:R0:W-:Y:S01]  /*84d0*/  STG.E.U16 desc[UR36][R2.64], R4 ;  /* 0x0000000402007986 */ /* 0x0001e2000c101524 */
[----:B------:R-:W-:Y:S05]  /*84e0*/  BRA `(.L_x_1378) ;  /* 0x0000000800c07947 */ /* 0x000fea0003800000 */
.L_x_1381:
[----:B------:R-:W-:-:S09]  /*84f0*/  UISETP.NE.AND UP0, UPT, UR4, 0x7, UPT ;  /* 0x000000070400788c */ /* 0x000fd2000bf05270 */
[----:B------:R-:W-:Y:S05]  /*8500*/  BRA.U !UP0, `(.L_x_1383) ;  /* 0x00000001082c7547 */ /* 0x000fea000b800000 */
[----:B------:R-:W-:-:S09]  /*8510*/  UISETP.NE.AND UP0, UPT, UR4, 0x8, UPT ;  /* 0x000000080400788c */ /* 0x000fd2000bf05270 */
[----:B------:R-:W-:Y:S05]  /*8520*/  BRA.U !UP0, `(.L_x_1384) ;  /* 0x0000000108147547 */ /* 0x000fea000b800000 */
[----:B------:R-:W-:-:S09]  /*8530*/  UISETP.NE.AND UP0, UPT, UR4, 0x9, UPT ;  /* 0x000000090400788c */ /* 0x000fd2000bf05270 */
[----:B------:R-:W-:Y:S05]  /*8540*/  BRA.U UP0, `(.L_x_1377) ;  /* 0x0000000500d07547 */ /* 0x000fea000b800000 */
[----:B------:R-:W-:-:S05]  /*8550*/  HFMA2 R5, -RZ, RZ, 0, 0 ;  /* 0x00000000ff057431 */ /* 0x000fca00000001ff */
[----:B------:R0:W-:Y:S01]  /*8560*/  STG.E.64 desc[UR36][R2.64], R4 ;  /* 0x0000000402007986 */ /* 0x0001e2000c101b24 */
[----:B------:R-:W-:Y:S05]  /*8570*/  BRA `(.L_x_1378) ;  /* 0x00000008009c7947 */ /* 0x000fea0003800000 */
.L_x_1384:
[----:B------:R-:W-:-:S04]  /*8580*/  F2FP.F16.F32.PACK_AB R5, RZ, R4 ;  /* 0x00000004ff05723e */ /* 0x000fc800000000ff */
[----:B------:R-:W-:-:S05]  /*8590*/  PRMT R5, R5, 0x5410, RZ ;  /* 0x0000541005057816 */ /* 0x000fca00000000ff */
[----:B------:R0:W-:Y:S01]  /*85a0*/  STG.E desc[UR36][R2.64], R5 ;  /* 0x0000000502007986 */ /* 0x0001e2000c101924 */
[----:B------:R-:W-:Y:S05]  /*85b0*/  BRA `(.L_x_1378) ;  /* 0x00000008008c7947 */ /* 0x000fea0003800000 */
.L_x_1383:
[----:B------:R-:W-:-:S06]  /*85c0*/  FMUL.FTZ R4, R4, 1 ;  /* 0x3f80000004047820 */ /* 0x000fcc0000410000 */
[----:B------:R-:W0:Y:S02]  /*85d0*/  F2F.F64.F32 R4, R4 ;  /* 0x0000000400047310 */ /* 0x000e240000201800 */
[----:B0-----:R0:W-:Y:S01]  /*85e0*/  STG.E.64 desc[UR36][R2.64], R4 ;  /* 0x0000000402007986 */ /* 0x0011e2000c101b24 */
[----:B------:R-:W-:Y:S05]  /*85f0*/  BRA `(.L_x_1378) ;  /* 0x00000008007c7947 */ /* 0x000fea0003800000 */
.L_x_1373:
        /* <DEDUP_REMOVED lines=13> */
.L_x_1388:
        /* <DEDUP_REMOVED lines=16> */
.L_x_1391:
[----:B------:R-:W-:-:S04]  /*87d0*/  SHF.R.U32.HI R4, RZ, 0x18, R4 ;  /* 0x00000018ff047819 */ /* 0x000fc80000011604 */
[----:B------:R-:W-:-:S04]  /*87e0*/  LOP3.LUT R4, R5, 0x80, R4, 0xf8, !PT ;  /* 0x0000008005047812 */ /* 0x000fc800078ef804 */
[----:B------:R-:W-:-:S07]  /*87f0*/  PRMT R0, R4, 0x7610, R0 ;  /* 0x0000761004007816 */ /* 0x000fce0000000000 */
.L_x_1390:
[----:B------:R-:W-:Y:S05]  /*8800*/  BSYNC.RECONVERGENT B0 ;  /* 0x0000000000007941 */ /* 0x000fea0003800200 */
.L_x_1389:
[----:B------:R0:W-:Y:S01]  /*8810*/  STG.E.U8 desc[UR36][R2.64], R0 ;  /* 0x0000000002007986 */ /* 0x0001e2000c101124 */
[----:B------:R-:W-:Y:S05]  /*8820*/  BRA `(.L_x_1378) ;  /* 0x0000000400f07947 */ /* 0x000fea0003800000 */
.L_x_1387:
        /* <DEDUP_REMOVED lines=16> */
.L_x_1394:
[----:B------:R-:W-:-:S04]  /*8930*/  SHF.R.U32.HI R4, RZ, 0x18, R4 ;  /* 0x00000018ff047819 */ /* 0x000fc80000011604 */
[----:B------:R-:W-:-:S04]  /*8940*/  LOP3.LUT R5, R5, 0x80, R4, 0xf8, !PT ;  /* 0x0000008005057812 */ /* 0x000fc800078ef804 */
[----:B------:R-:W-:-:S07]  /*8950*/  PRMT R0, R5, 0x7610, R0 ;  /* 0x0000761005007816 */ /* 0x000fce0000000000 */
.L_x_1393:
[----:B------:R-:W-:Y:S05]  /*8960*/  BSYNC.RECONVERGENT B0 ;  /* 0x0000000000007941 */ /* 0x000fea0003800200 */
.L_x_1392:
[----:B------:R0:W-:Y:S01]  /*8970*/  STG.E.U8 desc[UR36][R2.64], R0 ;  /* 0x0000000002007986 */ /* 0x0001e2000c101124 */
[----:B------:R-:W-:Y:S05]  /*8980*/  BRA `(.L_x_1378) ;  /* 0x0000000400987947 */ /* 0x000fea0003800000 */
.L_x_1386:
        /* <DEDUP_REMOVED lines=21> */
.L_x_1396:
[----:B------:R-:W0:Y:S02]  /*8ae0*/  F2I.U64.TRUNC R4, R4 ;  /* 0x0000000400047311 */ /* 0x000e24000020d800 */
[----:B0-----:R0:W-:Y:S01]  /*8af0*/  STG.E.64 desc[UR36][R2.64], R4 ;  /* 0x0000000402007986 */ /* 0x0011e2000c101b24 */
[----:B------:R-:W-:Y:S05]  /*8b00*/  BRA `(.L_x_1378) ;  /* 0x0000000400387947 */ /* 0x000fea0003800000 */
.L_x_1395:
[----:B------:R-:W0:Y:S02]  /*8b10*/  F2I.FTZ.U32.TRUNC.NTZ R5, R4 ;  /* 0x0000000400057305 */ /* 0x000e24000021f000 */
[----:B0-----:R0:W-:Y:S01]  /*8b20*/  STG.E desc[UR36][R2.64], R5 ;  /* 0x0000000502007986 */ /* 0x0011e2000c101924 */
[----:B------:R-:W-:Y:S05]  /*8b30*/  BRA `(.L_x_1378) ;  /* 0x00000004002c7947 */ /* 0x000fea0003800000 */
.L_x_1385:
        /* <DEDUP_REMOVED lines=10> */
.L_x_1398:
[----:B------:R-:W-:Y:S01]  /*8be0*/  FMUL.FTZ R4, R4, 1 ;  /* 0x3f80000004047820 */ /* 0x000fe20000410000 */
[----:B------:R-:W-:-:S05]  /*8bf0*/  CS2R R6, SRZ ;  /* 0x0000000000067805 */ /* 0x000fca000001ff00 */
[----:B------:R-:W0:Y:S02]  /*8c00*/  F2F.F64.F32 R4, R4 ;  /* 0x0000000400047310 */ /* 0x000e240000201800 */
[----:B0-----:R4:W-:Y:S01]  /*8c10*/  STG.E.128 desc[UR36][R2.64], R4 ;  /* 0x0000000402007986 */ /* 0x0019e2000c101d24 */
[----:B------:R-:W-:Y:S05]  /*8c20*/  BRA `(.L_x_1378) ;  /* 0x0000000000f07947 */ /* 0x000fea0003800000 */
.L_x_1397:
[----:B------:R-:W-:-:S09]  /*8c30*/  UISETP.NE.AND UP0, UPT, UR4, 0xf, UPT ;  /* 0x0000000f0400788c */ /* 0x000fd2000bf05270 */
[----:B------:R-:W-:Y:S05]  /*8c40*/  BRA.U !UP0, `(.L_x_1399) ;  /* 0x0000000108e07547 */ /* 0x000fea000b800000 */
[----:B------:R-:W-:-:S09]  /*8c50*/  UISETP.NE.AND UP0, UPT, UR4, 0x17, UPT ;  /* 0x000000170400788c */ /* 0x000fd2000bf05270 */
[----:B------:R-:W-:Y:S05]  /*8c60*/  BRA.U !UP0, `(.L_x_1400) ;  /* 0x00000001088c7547 */ /* 0x000fea000b800000 */
[----:B------:R-:W-:-:S09]  /*8c70*/  UISETP.NE.AND UP0, UPT, UR4, 0x18, UPT ;  /* 0x000000180400788c */ /* 0x000fd2000bf05270 */
[----:B------:R-:W-:Y:S05]  /*8c80*/  BRA.U !UP0, `(.L_x_1401) ;  /* 0x0000000108447547 */ /* 0x000fea000b800000 */
.L_x_1377:
        /* <DEDUP_REMOVED lines=16> */
.L_x_1402:
[----:B------:R-:W-:Y:S05]  /*8d90*/  BRA `(.L_x_1378) ;  /* 0x0000000000947947 */ /* 0x000fea0003800000 */
.L_x_1401:
        /* <DEDUP_REMOVED lines=12> */
.L_x_1404:
[----:B------:R-:W-:Y:S05]  /*8e60*/  BSYNC.RECONVERGENT B0 ;  /* 0x0000000000007941 */ /* 0x000fea0003800200 */
.L_x_1403:
[----:B------:R-:W-:-:S05]  /*8e70*/  LOP3.LUT R5, R0, 0x80, R7, 0xf8, !PT ;  /* 0x0000008000057812 */ /* 0x000fca00078ef807 */
[----:B------:R2:W-:Y:S01]  /*8e80*/  STG.E.U8 desc[UR36][R2.64], R5 ;  /* 0x0000000502007986 */ /* 0x0005e2000c101124 */
[----:B------:R-:W-:Y:S05]  /*8e90*/  BRA `(.L_x_1378) ;  /* 0x0000000000547947 */ /* 0x000fea0003800000 */
.L_x_1400:
        /* <DEDUP_REMOVED lines=11> */
.L_x_1406:
[----:B------:R-:W-:Y:S01]  /*8f50*/  IMAD.MOV.U32 R0, RZ, RZ, 0x7f ;  /* 0x0000007fff007424 */ /* 0x000fe200078e00ff */
[----:B------:R-:W-:-:S04]  /*8f60*/  ISETP.GT.U32.AND P0, PT, R6, 0x7f800000, PT ;  /* 0x7f8000000600780c */ /* 0x000fc80003f04070 */
[----:B------:R-:W-:-:S09]  /*8f70*/  SEL R0, R0, 0x7c, P0 ;  /* 0x0000007c00007807 */ /* 0x000fd20000000000 */
.L_x_1407:
[----:B------:R-:W-:Y:S05]  /*8f80*/  BSYNC.RECONVERGENT B0 ;  /* 0x0000000000007941 */ /* 0x000fea0003800200 */
.L_x_1405:
[----:B------:R-:W-:-:S04]  /*8f90*/  SHF.R.U32.HI R5, RZ, 0x18, R4 ;  /* 0x00000018ff057819 */ /* 0x000fc80000011604 */
[----:B------:R-:W-:-:S05]  /*8fa0*/  LOP3.LUT R5, R0, 0x80, R5, 0xf8, !PT ;  /* 0x0000008000057812 */ /* 0x000fca00078ef805 */
[----:B------:R1:W-:Y:S01]  /*8fb0*/  STG.E.U8 desc[UR36][R2.64], R5 ;  /* 0x0000000502007986 */ /* 0x0003e2000c101124 */
[----:B------:R-:W-:Y:S05]  /*8fc0*/  BRA `(.L_x_1378) ;  /* 0x0000000000087947 */ /* 0x000fea0003800000 */
.L_x_1399:
[----:B------:R-:W-:-:S05]  /*8fd0*/  F2FP.BF16.F32.PACK_AB R4, RZ, R4 ;  /* 0x00000004ff04723e */ /* 0x000fca00000010ff */
[----:B------:R0:W-:Y:S02]  /*8fe0*/  STG.E.U16 desc[UR36][R2.64], R4 ;  /* 0x0000000402007986 */ /* 0x0001e4000c101524 */
.L_x_1378:
[----:B------:R-:W-:-:S07]  /*8ff0*/  IADD3 R17, PT, PT, R17, 0x80, RZ ;  /* 0x0000008011117810 */ /* 0x000fce0007ffe0ff */
.L_x_1343:
[----:B------:R-:W-:Y:S05]  /*9000*/  BSYNC.RECONVERGENT B7 ;  /* 0x0000000000077941 */ /* 0x000fea0003800200 */
.L_x_1342:
[----:B------:R-:W5:Y:S02]  /*9010*/  LDCU UR4, c[0x0][0x380] ;  /* 0x00007000ff0477ac */ /* 0x000f640008000800 */
[----:B-----5:R-:W-:-:S13]  /*9020*/  ISETP.GE.AND P0, PT, R17, UR4, PT ;  /* 0x0000000411007c0c */ /* 0x020fda000bf06270 */
[----:B------:R-:W-:Y:S05]  /*9030*/  @P0 EXIT ;  /* 0x000000000000094d */ /* 0x000fea0003800000 */
[----:B------:R-:W5:Y:S01]  /*9040*/  LDCU UR4, c[0x0][0x388] ;  /* 0x00007100ff0477ac */ /* 0x000f620008000800 */
[----:B0--34-:R-:W-:Y:S02]  /*9050*/  IMAD.MOV.U32 R0, RZ, RZ, RZ ;  /* 0x000000ffff007224 */ /* 0x019fe400078e00ff */
[----:B------:R-:W-:Y:S01]  /*9060*/  IMAD.MOV.U32 R16, RZ, RZ, RZ ;  /* 0x000000ffff107224 */ /* 0x000fe200078e00ff */
[----:B-----5:R-:W-:-:S09]  /*9070*/  UISETP.NE.AND UP0, UPT, UR4, URZ, UPT ;  /* 0x000000ff0400728c */ /* 0x020fd2000bf05270 */
[----:B------:R-:W-:Y:S05]  /*9080*/  BRA.U !UP0, `(.L_x_1408) ;  /* 0x0000001108a87547 */ /* 0x000fea000b800000 */
[----:B------:R-:W1:Y:S01]  /*9090*/  LDCU.64 UR4, c[0x0][0x390] ;  /* 0x00007200ff0477ac */ /* 0x000e620008000a00 */
[----:B------:R-:W-:Y:S01]  /*90a0*/  MOV R16, RZ ;  /* 0x000000ff00107202 */ /* 0x000fe20000000f00 */
[----:B------:R-:W0:Y:S01]  /*90b0*/  LDCU UR6, c[0x0][0x38c] ;  /* 0x00007180ff0677ac */ /* 0x000e220008000800 */
[----:B------:R-:W3:Y:S01]  /*90c0*/  LDCU.64 UR8, c[0x0][0x4b8] ;  /* 0x00009700ff0877ac */ /* 0x000ee20008000a00 */
[----:B------:R-:W-:Y:S02]  /*90d0*/  UISETP.NE.AND UP0, UPT, UR40, URZ, UPT ;  /* 0x000000ff2800728c */ /* 0x000fe4000bf05270 */
        /* <DEDUP_REMOVED lines=293> */
.L_x_1408:
[----:B------:R-:W0:Y:S01]  /*a330*/  LDCU.128 UR8, c[0x0][0x580] ;  /* 0x0000b000ff0877ac */ /* 0x000e220008000c00 */
[----:B------:R-:W-:Y:S01]  /*a340*/  BSSY.RECONVERGENT B6, `(.L_x_1409) ;  /* 0x00000e7000067945 */ /* 0x000fe20003800200 */
[----:B------:R-:W-:-:S04]  /*a350*/  UPRMT UR4, UR41, 0x9910, URZ ;  /* 0x0000991029047896 */ /* 0x000fc800080000ff */
[----:B------:R-:W-:Y:S01]  /*a360*/  UISETP.GT.AND UP0, UPT, UR4, 0x9, UPT ;  /* 0x000000090400788c */ /* 0x000fe2000bf04270 */
[----:B0-----:R-:W-:Y:S02]  /*a370*/  IADD3 R16, P0, PT, R16, UR8, RZ ;  /* 0x0000000810107c10 */ /* 0x001fe4000ff1e0ff */
[----:B-12---:R-:W-:-:S03]  /*a380*/  IADD3 R2, P1, PT, R0, UR10, RZ ;  /* 0x0000000a00027c10 */ /* 0x006fc6000ff3e0ff */
        /* <DEDUP_REMOVED lines=12> */
[----:B--2---:R2:W3:Y:S01]  /*a450*/  I2F.S16 R0, R2 ;  /* 0x0000000200007306 */ /* 0x0044e20000101400 */
[----:B------:R-:W-:Y:S05]  /*a460*/  BRA `(.L_x_1415) ;  /* 0x0000000c00507947 */ /* 0x000fea0003800000 */
.L_x_1413:
[----:B------:R-:W2:Y:S02]  /*a470*/  LDG.E.U8 R0, desc[UR36][R2.64] ;  /* 0x0000002402007981 */ /* 0x000ea4000c1e1100 */
[----:B--2---:R-:W-:Y:S01]  /*a480*/  I2FP.F32.U32 R0, R0 ;  /* 0x0000000000007245 */ /* 0x004fe20000201000 */
[----:B------:R-:W-:Y:S06]  /*a490*/  BRA `(.L_x_1415) ;  /* 0x0000000c00447947 */ /* 0x000fec0003800000 */
.L_x_1412:
        /* <DEDUP_REMOVED lines=9> */
.L_x_1417:
[----:B------:R-:W2:Y:S02]  /*a530*/  LDG.E R0, desc[UR36][R2.64] ;  /* 0x0000002402007981 */ /* 0x000ea4000c1e1900 */
[----:B--2---:R-:W-:Y:S01]  /*a540*/  I2FP.F32.S32 R0, R0 ;  /* 0x0000000000007245 */ /* 0x004fe20000201400 */
[----:B------:R-:W-:Y:S06]  /*a550*/  BRA `(.L_x_1415) ;  /* 0x0000000c00147947 */ /* 0x000fec0003800000 */
.L_x_1416:
[----:B------:R-:W2:Y:S02]  /*a560*/  LDG.E.U16 R0, desc[UR36][R2.64] ;  /* 0x0000002402007981 */ /* 0x000ea4000c1e1500 */
[----:B--2---:R-:W4:Y:S01]  /*a570*/  I2F.S16 R0, R0 ;  /* 0x0000000000007306 */ /* 0x004f220000101400 */
[----:B------:R-:W-:Y:S05]  /*a580*/  BRA `(.L_x_1415) ;  /* 0x0000000c00087947 */ /* 0x000fea0003800000 */
.L_x_1411:
        /* <DEDUP_REMOVED lines=8> */
.L_x_1419:
[----:B------:R-:W2:Y:S02]  /*a610*/  LDG.E.U16 R0, desc[UR36][R2.64] ;  /* 0x0000002402007981 */ /* 0x000ea4000c1e1500 */
[----:B--2---:R-:W-:Y:S01]  /*a620*/  HADD2.F32 R0, -RZ, R0.H0_H0 ;  /* 0x20000000ff007230 */ /* 0x004fe20000004100 */
[----:B------:R-:W-:Y:S06]  /*a630*/  BRA `(.L_x_1415) ;  /* 0x0000000800dc7947 */ /* 0x000fec0003800000 */
.L_x_1418:
        /* <DEDUP_REMOVED lines=8> */
.L_x_1421:
[----:B------:R-:W2:Y:S02]  /*a6c0*/  LDG.E.U16 R0, desc[UR36][R2.64] ;  /* 0x0000002402007981 */ /* 0x000ea4000c1e1500 */
[----:B--2---:R-:W-:Y:S01]  /*a6d0*/  HADD2.F32 R0, -RZ, R0.H0_H0 ;  /* 0x20000000ff007230 */ /* 0x004fe20000004100 */
[----:B------:R-:W-:Y:S06]  /*a6e0*/  BRA `(.L_x_1415) ;  /* 0x0000000800b07947 */ /* 0x000fec0003800000 */
.L_x_1420:
        /* <DEDUP_REMOVED lines=11> */
.L_x_1410:
        /* <DEDUP_REMOVED lines=12> */
.L_x_1424:
        /* <DEDUP_REMOVED lines=11> */
.L_x_1423:
        /* <DEDUP_REMOVED lines=23> */
[----:B------:R-:W-:Y:S01]  /*aa80*/  LOP3.LUT R0, R5, 0x80000000, R0, 0xf8, !PT ;  /* 0x8000000005007812 */ /* 0x000fe200078ef800 */
[----:B------:R-:W-:Y:S06]  /*aa90*/  BRA `(.L_x_1415) ;  /* 0x0000000400c47947 */ /* 0x000fec0003800000 */
.L_x_1426:
        /* <DEDUP_REMOVED lines=12> */
.L_x_1425:
[----:B------:R-:W2:Y:S02]  /*ab60*/  LDG.E.U16 R0, desc[UR36][R2.64] ;  /* 0x0000002402007981 */ /* 0x000ea4000c1e1500 */
[----:B--2---:R-:W-:Y:S01]  /*ab70*/  SHF.L.U32 R0, R0, 0x10, RZ ;  /* 0x0000001000007819 */ /* 0x004fe200000006ff */
[----:B------:R-:W-:Y:S06]  /*ab80*/  BRA `(.L_x_1415) ;  /* 0x0000000400887947 */ /* 0x000fec0003800000 */
.L_x_1422:
        /* <DEDUP_REMOVED lines=11> */
.L_x_1429:
        /* <DEDUP_REMOVED lines=20> */
.L_x_1431:
[----:B------:R-:W-:Y:S05]  /*ad80*/  BSYNC.RECONVERGENT B0 ;  /* 0x0000000000007941 */ /* 0x000fea0003800200 */
.L_x_1430:
[----:B------:R-:W-:Y:S01]  /*ad90*/  IMAD.SHL.U32 R0, R0, 0x100000, RZ ;  /* 0x0010000000007824 */ /* 0x000fe200078e00ff */
[----:B------:R-:W-:-:S04]  /*ada0*/  LEA R2, R2, 0x3b800000, 0x17 ;  /* 0x3b80000002027811 */ /* 0x000fc800078eb8ff */
[----:B------:R-:W-:Y:S01]  /*adb0*/  LOP3.LUT R0, R2, R0, R7, 0xfe, !PT ;  /* 0x0000000002007212 */ /* 0x000fe200078efe07 */
[----:B------:R-:W-:Y:S06]  /*adc0*/  BRA `(.L_x_1415) ;  /* 0x0000000000f87947 */ /* 0x000fec0003800000 */
.L_x_1428:
        /* <DEDUP_REMOVED lines=20> */
.L_x_1433:
[----:B------:R-:W-:Y:S05]  /*af10*/  BSYNC.RECONVERGENT B0 ;  /* 0x0000000000007941 */ /* 0x000fea0003800200 */
.L_x_1432:
[----:B------:R-:W-:Y:S02]  /*af20*/  SHF.L.U32 R0, R0, 0x15, RZ ;  /* 0x0000001500007819 */ /* 0x000fe400000006ff */
[----:B------:R-:W-:-:S04]  /*af30*/  LEA R2, R2, 0x37800000, 0x17 ;  /* 0x3780000002027811 */ /* 0x000fc800078eb8ff */
[----:B------:R-:W-:Y:S01]  /*af40*/  LOP3.LUT R0, R2, R0, R7, 0xfe, !PT ;  /* 0x0000000002007212 */ /* 0x000fe200078efe07 */
[----:B------:R-:W-:Y:S06]  /*af50*/  BRA `(.L_x_1415) ;  /* 0x0000000000947947 */ /* 0x000fec0003800000 */
.L_x_1427:
        /* <DEDUP_REMOVED lines=11> */
[----:B------:R-:W-:Y:S01]  /*b010*/  @!P0 MOV R0, 0x7f800001 ;  /* 0x7f80000100008802 */ /* 0x000fe20000000f00 */
[----:B------:R-:W-:Y:S01]  /*b020*/  @P0 IMAD.SHL.U32 R0, R2, 0x800000, RZ ;  /* 0x0080000002000824 */ /* 0x000fe200078e00ff */
[----:B------:R-:W-:Y:S06]  /*b030*/  BRA `(.L_x_1415) ;  /* 0x00000000005c7947 */ /* 0x000fec0003800000 */
.L_x_1414:
        /* <DEDUP_REMOVED lines=16> */
.L_x_1436:
[----:B------:R-:W-:Y:S01]  /*b140*/  IMAD.MOV.U32 R0, RZ, RZ, RZ ;  /* 0x000000ffff007224 */ /* 0x000fe200078e00ff */
[----:B------:R-:W-:Y:S06]  /*b150*/  BRA `(.L_x_1415) ;  /* 0x0000000000147947 */ /* 0x000fec0003800000 */
.L_x_1435:
[----:B------:R-:W2:Y:S02]  /*b160*/  LDG.E.64 R2, desc[UR36][R2.64] ;  /* 0x0000002402027981 */ /* 0x000ea4000c1e1b00 */
[----:B--2---:R0:W1:Y:S02]  /*b170*/  I2F.U64 R0, R2 ;  /* 0x0000000200007312 */ /* 0x0040640000301000 */
[----:B01----:R-:W-:Y:S05]  /*b180*/  BRA `(.L_x_1415) ;  /* 0x0000000000087947 */ /* 0x003fea0003800000 */
.L_x_1434:
[----:B------:R-:W2:Y:S02]  /*b190*/  LDG.E R0, desc[UR36][R2.64] ;  /* 0x0000002402007981 */ /* 0x000ea4000c1e1900 */
[----:B--2---:R-:W-:-:S07]  /*b1a0*/  I2FP.F32.U32 R0, R0 ;  /* 0x0000000000007245 */ /* 0x004fce0000201000 */
.L_x_1415:
[----:B------:R-:W-:Y:S05]  /*b1b0*/  BSYNC.RECONVERGENT B6 ;  /* 0x0000000000067941 */ /* 0x000fea0003800200 */
.L_x_1409:
[----:B------:R-:W-:Y:S01]  /*b1c0*/  UPRMT UR4, UR42, 0x9910, URZ ;  /* 0x000099102a047896 */ /* 0x000fe200080000ff */
[----:B012345:R0:W1:Y:S03]  /*b1d0*/  MUFU.TANH R2, R0 ;  /* 0x0000000000027308 */ /* 0x03f0660000002400 */
[----:B------:R-:W-:-:S09]  /*b1e0*/  UISETP.GT.AND UP0, UPT, UR4, 0x9, UPT ;  /* 0x000000090400788c */ /* 0x000fd2000bf04270 */
        /* <DEDUP_REMOVED lines=9> */
[----:B-1----:R-:W0:Y:S02]  /*b280*/  F2I.FTZ.TRUNC.NTZ R3, R2 ;  /* 0x0000000200037305 */ /* 0x002e24000021f100 */
[----:B0-----:R-:W-:Y:S01]  /*b290*/  STG.E.U8 desc[UR36][R16.64], R3 ;  /* 0x0000000310007986 */ /* 0x001fe2000c101124 */
[----:B------:R-:W-:Y:S05]  /*b2a0*/  EXIT ;  /* 0x000000000000794d */ /* 0x000fea0003800000 */
.L_x_1440:
[----:B-1----:R-:W0:Y:S02]  /*b2b0*/  F2I.S64.TRUNC R2, R2 ;  /* 0x0000000200027311 */ /* 0x002e24000020d900 */
[----:B0-----:R-:W-:-:S05]  /*b2c0*/  MOV R5, R2 ;  /* 0x0000000200057202 */ /* 0x001fca0000000f00 */
[----:B------:R-:W-:Y:S01]  /*b2d0*/  STG.E.U8 desc[UR36][R16.64], R5 ;  /* 0x0000000510007986 */ /* 0x000fe2000c101124 */
[----:B------:R-:W-:Y:S05]  /*b2e0*/  EXIT ;  /* 0x000000000000794d */ /* 0x000fea0003800000 */
.L_x_1439:
[----:B------:R-:W-:-:S09]  /*b2f0*/  UISETP.NE.AND UP0, UPT, UR4, 0x2, UPT ;  /* 0x000000020400788c */ /* 0x000fd2000bf05270 */
[----:B------:R-:W-:Y:S05]  /*b300*/  BRA.U !UP0, `(.L_x_1442) ;  /* 0x0000000108287547 */ /* 0x000fea000b800000 */
[----:B------:R-:W-:-:S09]  /*b310*/  UISETP.NE.AND UP0, UPT, UR4, 0x3, UPT ;  /* 0x000000030400788c */ /* 0x000fd2000bf05270 */
[----:B------:R-:W-:Y:S05]  /*b320*/  BRA.U !UP0, `(.L_x_1443) ;  /* 0x0000000108147547 */ /* 0x000fea000b800000 */
[----:B------:R-:W-:-:S09]  /*b330*/  UISETP.NE.AND UP0, UPT, UR4, 0x4, UPT ;  /* 0x000000040400788c */ /* 0x000fd2000bf05270 */
[----:B------:R-:W-:Y:S05]  /*b340*/  BRA.U UP0, `(.L_x_1441) ;  /* 0x0000000900387547 */ /* 0x000fea000b800000 */
[----:B-1----:R-:W0:Y:S02]  /*b350*/  F2I.S64.TRUNC R2, R2 ;  /* 0x0000000200027311 */ /* 0x002e24000020d900 */
[----:B0-----:R-:W-:Y:S01]  /*b360*/  STG.E.64 desc[UR36][R16.64], R2 ;  /* 0x0000000210007986 */ /* 0x001fe2000c101b24 */
[----:B------:R-:W-:Y:S05]  /*b370*/  EXIT ;  /* 0x000000000000794d */ /* 0x000fea0003800000 */
.L_x_1443:
[----:B-1----:R-:W0:Y:S02]  /*b380*/  F2I.FTZ.TRUNC.NTZ R3, R2 ;  /* 0x0000000200037305 */ /* 0x002e24000021f100 */
[----:B0-----:R-:W-:Y:S01]  /*b390*/  STG.E desc[UR36][R16.64], R3 ;  /* 0x0000000310007986 */ /* 0x001fe2000c101924 */
[----:B------:R-:W-:Y:S05]  /*b3a0*/  EXIT ;  /* 0x000000000000794d */ /* 0x000fea0003800000 */
.L_x_1442:
[----:B-1----:R-:W0:Y:S02]  /*b3b0*/  F2I.FTZ.TRUNC.NTZ R3, R2 ;  /* 0x0000000200037305 */ /* 0x002e24000021f100 */
[----:B0-----:R-:W-:Y:S01]  /*b3c0*/  STG.E.U16 desc[UR36][R16.64], R3 ;  /* 0x0000000310007986 */ /* 0x001fe2000c101524 */
[----:B------:R-:W-:Y:S05]  /*b3d0*/  EXIT ;  /* 0x000000000000794d */ /* 0x000fea0003800000 */
.L_x_1438:
[----:B------:R-:W-:-:S09]  /*b3e0*/  UISETP.GT.AND UP0, UPT, UR4, 0x6, UPT ;  /* 0x000000060400788c */ /* 0x000fd2000bf04270 */
[----:B------:R-:W-:Y:S05]  /*b3f0*/  BRA.U UP0, `(.L_x_1444) ;  /* 0x0000000100247547 */ /* 0x000fea000b800000 */
[----:B------:R-:W-:-:S09]  /*b400*/  UISETP.NE.AND UP0, UPT, UR4, 0x5, UPT ;  /* 0x000000050400788c */ /* 0x000fd2000bf05270 */
[----:B------:R-:W-:Y:S05]  /*b410*/  BRA.U !UP0, `(.L_x_1445) ;  /* 0x0000000108107547 */ /* 0x000fea000b800000 */
[----:B------:R-:W-:-:S09]  /*b420*/  UISETP.NE.AND UP0, UPT, UR4, 0x6, UPT ;  /* 0x000000060400788c */ /* 0x000fd2000bf05270 */
[----:B------:R-:W-:Y:S05]  /*b430*/  BRA.U UP0, `(.L_x_1441) ;  /* 0x0000000500fc7547 */ /* 0x000fea000b800000 */
[----:B-1----:R-:W-:Y:S01]  /*b440*/  STG.E desc[UR36][R16.64], R2 ;  /* 0x0000000210007986 */ /* 0x002fe2000c101924 */
[----:B------:R-:W-:Y:S05]  /*b450*/  EXIT ;  /* 0x000000000000794d */ /* 0x000fea0003800000 */
.L_x_1445:
[----:B-1----:R-:W-:-:S05]  /*b460*/  F2FP.F16.F32.PACK_AB R2, RZ, R2 ;  /* 0x00000002ff02723e */ /* 0x002fca00000000ff */
[----:B------:R-:W-:Y:S01]  /*b470*/  STG.E.U16 desc[UR36][R16.64], R2 ;  /* 0x0000000210007986 */ /* 0x000fe2000c101524 */
[----:B------:R-:W-:Y:S05]  /*b480*/  EXIT ;  /* 0x000000000000794d */ /* 0x000fea0003800000 */
.L_x_1444:
[----:B------:R-:W-:-:S09]  /*b490*/  UISETP.NE.AND UP0, UPT, UR4, 0x7, UPT ;  /* 0x000000070400788c */ /* 0x000fd2000bf05270 */
[----:B------:R-:W-:Y:S05]  /*b4a0*/  BRA.U !UP0, `(.L_x_1446) ;  /* 0x00000001082c7547 */ /* 0x000fea000b800000 */
[----:B------:R-:W-:-:S09]  /*b4b0*/  UISETP.NE.AND UP0, UPT, UR4, 0x8, UPT ;  /* 0x000000080400788c */ /* 0x000fd2000bf05270 */
[----:B------:R-:W-:Y:S05]  /*b4c0*/  BRA.U !UP0, `(.L_x_1447) ;  /* 0x0000000108147547 */ /* 0x000fea000b800000 */
[----:B------:R-:W-:-:S09]  /*b4d0*/  UISETP.NE.AND UP0, UPT, UR4, 0x9, UPT ;  /* 0x000000090400788c */ /* 0x000fd2000bf05270 */
[----:B------:R-:W-:Y:S05]  /*b4e0*/  BRA.U UP0, `(.L_x_1441) ;  /* 0x0000000500d07547 */ /* 0x000fea000b800000 */
[----:B------:R-:W-:-:S05]  /*b4f0*/  IMAD.MOV.U32 R3, RZ, RZ, RZ ;  /* 0x000000ffff037224 */ /* 0x000fca00078e00ff */
[----:B-1----:R-:W-:Y:S01]  /*b500*/  STG.E.64 desc[UR36][R16.64], R2 ;  /* 0x0000000210007986 */ /* 0x002fe2000c101b24 */
[----:B------:R-:W-:Y:S05]  /*b510*/  EXIT ;  /* 0x000000000000794d */ /* 0x000fea0003800000 */
.L_x_1447:
[----:B-1----:R-:W-:-:S04]  /*b520*/  F2FP.F16.F32.PACK_AB R3, RZ, R2 ;  /* 0x00000002ff03723e */ /* 0x002fc800000000ff */
[----:B------:R-:W-:-:S05]  /*b530*/  PRMT R3, R3, 0x5410, RZ ;  /* 0x0000541003037816 */ /* 0x000fca00000000ff */
[----:B------:R-:W-:Y:S01]  /*b540*/  STG.E desc[UR36][R16.64], R3 ;  /* 0x0000000310007986 */ /* 0x000fe2000c101924 */
[----:B------:R-:W-:Y:S05]  /*b550*/  EXIT ;  /* 0x000000000000794d */ /* 0x000fea0003800000 */
.L_x_1446:
[----:B-1----:R-:W-:-:S06]  /*b560*/  FMUL.FTZ R2, R2, 1 ;  /* 0x3f80000002027820 */ /* 0x002fcc0000410000 */
[----:B------:R-:W0:Y:S02]  /*b570*/  F2F.F64.F32 R2, R2 ;  /* 0x0000000200027310 */ /* 0x000e240000201800 */
[----:B0-----:R-:W-:Y:S01]  /*b580*/  STG.E.64 desc[UR36][R16.64], R2 ;  /* 0x0000000210007986 */ /* 0x001fe2000c101b24 */
[----:B------:R-:W-:Y:S05]  /*b590*/  EXIT ;  /* 0x000000000000794d */ /* 0x000fea0003800000 */
.L_x_1437:
        /* <DEDUP_REMOVED lines=10> */
[----:B-1----:R-:W0:Y:S02]  /*b640*/  F2I.FTZ.U32.TRUNC.NTZ R3, R2 ;  /* 0x0000000200037305 */ /* 0x002e24000021f000 */
[----:B0-----:R-:W-:Y:S01]  /*b650*/  STG.E.U16 desc[UR36][R16.64], R3 ;  /* 0x0000000310007986 */ /* 0x001fe2000c101524 */
[----:B------:R-:W-:Y:S05]  /*b660*/  EXIT ;  /* 0x000000000000794d */ /* 0x000fea0003800000 */
.L_x_1451:
[----:B-1----:R-:W-:Y:S01]  /*b670*/  LOP3.LUT R4, R2, 0x7fffffff, RZ, 0xc0, !PT ;  /* 0x7fffffff02047812 */ /* 0x002fe200078ec0ff */
        /* <DEDUP_REMOVED lines=15> */
.L_x_1454:
[----:B------:R-:W-:-:S04]  /*b770*/  SHF.R.U32.HI R2, RZ, 0x18, R2 ;  /* 0x00000018ff027819 */ /* 0x000fc80000011602 */
[----:B------:R-:W-:-:S04]  /*b780*/  LOP3.LUT R2, R3, 0x80, R2, 0xf8, !PT ;  /* 0x0000008003027812 */ /* 0x000fc800078ef802 */
[----:B------:R-:W-:-:S07]  /*b790*/  PRMT R8, R2, 0x7610, R8 ;  /* 0x0000761002087816 */ /* 0x000fce0000000008 */
.L_x_1453:
[----:B------:R-:W-:Y:S05]  /*b7a0*/  BSYNC.RECONVERGENT B0 ;  /* 0x0000000000007941 */ /* 0x000fea0003800200 */
.L_x_1452:
[----:B------:R-:W-:Y:S01]  /*b7b0*/  STG.E.U8 desc[UR36][R16.64], R8 ;  /* 0x0000000810007986 */ /* 0x000fe2000c101124 */
[----:B------:R-:W-:Y:S05]  /*b7c0*/  EXIT ;  /* 0x000000000000794d */ /* 0x000fea0003800000 */
.L_x_1450:
[----:B-1----:R-:W-:Y:S01]  /*b7d0*/  LOP3.LUT R4, R2, 0x7fffffff, RZ, 0xc0, !PT ;  /* 0x7fffffff02047812 */ /* 0x002fe200078ec0ff */
        /* <DEDUP_REMOVED lines=15> */
.L_x_1457:
[----:B------:R-:W-:-:S04]  /*b8d0*/  SHF.R.U32.HI R2, RZ, 0x18, R2 ;  /* 0x00000018ff027819 */ /* 0x000fc80000011602 */
[----:B------:R-:W-:-:S04]  /*b8e0*/  LOP3.LUT R3, R3, 0x80, R2, 0xf8, !PT ;  /* 0x0000008003037812 */ /* 0x000fc800078ef802 */
[----:B------:R-:W-:-:S07]  /*b8f0*/  PRMT R8, R3, 0x7610, R8 ;  /* 0x0000761003087816 */ /* 0x000fce0000000008 */
.L_x_1456:
[----:B------:R-:W-:Y:S05]  /*b900*/  BSYNC.RECONVERGENT B0 ;  /* 0x0000000000007941 */ /* 0x000fea0003800200 */
.L_x_1455:
[----:B------:R-:W-:Y:S01]  /*b910*/  STG.E.U8 desc[UR36][R16.64], R8 ;  /* 0x0000000810007986 */ /* 0x000fe2000c101124 */
[----:B------:R-:W-:Y:S05]  /*b920*/  EXIT ;  /* 0x000000000000794d */ /* 0x000fea0003800000 */
.L_x_1449:
[----:B------:R-:W-:-:S09]  /*b930*/  UISETP.NE.AND UP0, UPT, UR4, 0x1c, UPT ;  /* 0x0000001c0400788c */ /* 0x000fd2000bf05270 */
[----:B------:R-:W-:Y:S05]  /*b940*/  BRA.U !UP0, `(.L_x_1458) ;  /* 0x0000000108587547 */ /* 0x000fea000b800000 */
[----:B------:R-:W-:-:S09]  /*b950*/  UISETP.NE.AND UP0, UPT, UR4, 0x1d, UPT ;  /* 0x0000001d0400788c */ /* 0x000fd2000bf05270 */
[----:B------:R-:W-:Y:S05]  /*b960*/  BRA.U !UP0, `(.L_x_1459) ;  /* 0x0000000108447547 */ /* 0x000fea000b800000 */
[----:B------:R-:W-:-:S09]  /*b970*/  UISETP.NE.AND UP0, UPT, UR4, 0x2c, UPT ;  /* 0x0000002c0400788c */ /* 0x000fd2000bf05270 */
[----:B------:R-:W-:Y:S05]  /*b980*/  BRA.U UP0, `(.L_x_1441) ;  /* 0x0000000100a87547 */ /* 0x000fea000b800000 */
[----:B-1----:R-:W-:-:S04]  /*b990*/  SHF.R.U32.HI R4, RZ, 0x17, R2 ;  /* 0x00000017ff047819 */ /* 0x002fc80000011602 */
        /* <DEDUP_REMOVED lines=14> */
.L_x_1459:
[----:B-1----:R-:W0:Y:S02]  /*ba80*/  F2I.U64.TRUNC R2, R2 ;  /* 0x0000000200027311 */ /* 0x002e24000020d800 */
[----:B0-----:R-:W-:Y:S01]  /*ba90*/  STG.E.64 desc[UR36][R16.64], R2 ;  /* 0x0000000210007986 */ /* 0x001fe2000c101b24 */
[----:B------:R-:W-:Y:S05]  /*baa0*/  EXIT ;  /* 0x000000000000794d */ /* 0x000fea0003800000 */
.L_x_1458:
[----:B-1----:R-:W0:Y:S02]  /*bab0*/  F2I.FTZ.U32.TRUNC.NTZ R3, R2 ;  /* 0x0000000200037305 */ /* 0x002e24000021f000 */
[----:B0-----:R-:W-:Y:S01]  /*bac0*/  STG.E desc[UR36][R16.64], R3 ;  /* 0x0000000310007986 */ /* 0x001fe2000c101924 */
[----:B------:R-:W-:Y:S05]  /*bad0*/  EXIT ;  /* 0x000000000000794d */ /* 0x000fea0003800000 */
.L_x_1448:
[----:B------:R-:W-:-:S09]  /*bae0*/  UISETP.GT.AND UP0, UPT, UR4, 0xe, UPT ;  /* 0x0000000e0400788c */ /* 0x000fd2000bf04270 */
[----:B------:R-:W-:Y:S05]  /*baf0*/  BRA.U UP0, `(.L_x_1460) ;  /* 0x0000000100347547 */ /* 0x000fea000b800000 */
[----:B------:R-:W-:-:S09]  /*bb00*/  UISETP.NE.AND UP0, UPT, UR4, 0xa, UPT ;  /* 0x0000000a0400788c */ /* 0x000fd2000bf05270 */
[----:B------:R-:W-:Y:S05]  /*bb10*/  BRA.U !UP0, `(.L_x_1461) ;  /* 0x0000000108187547 */ /* 0x000fea000b800000 */
[----:B------:R-:W-:-:S09]  /*bb20*/  UISETP.NE.AND UP0, UPT, UR4, 0xb, UPT ;  /* 0x0000000b0400788c */ /* 0x000fd2000bf05270 */
[----:B------:R-:W-:Y:S05]  /*bb30*/  BRA.U UP0, `(.L_x_1441) ;  /* 0x00000001003c7547 */ /* 0x000fea000b800000 */
[----:B-1----:R-:W-:-:S04]  /*bb40*/  FSETP.NEU.FTZ.AND P0, PT, R2, RZ, PT ;  /* 0x000000ff0200720b */ /* 0x002fc80003f1d000 */
[----:B------:R-:W-:-:S05]  /*bb50*/  SEL R3, RZ, 0x1, !P0 ;  /* 0x00000001ff037807 */ /* 0x000fca0004000000 */
[----:B------:R-:W-:Y:S01]  /*bb60*/  STG.E.U8 desc[UR36][R16.64], R3 ;  /* 0x0000000310007986 */ /* 0x000fe2000c101124 */
[----:B------:R-:W-:Y:S05]  /*bb70*/  EXIT ;  /* 0x000000000000794d */ /* 0x000fea0003800000 */
.L_x_1461:
[----:B-1----:R-:W-:Y:S01]  /*bb80*/  FMUL.FTZ R4, R2, 1 ;  /* 0x3f80000002047820 */ /* 0x002fe20000410000 */
[----:B------:R-:W-:-:S05]  /*bb90*/  CS2R R6, SRZ ;  /* 0x0000000000067805 */ /* 0x000fca000001ff00 */
[----:B------:R-:W0:Y:S02]  /*bba0*/  F2F.F64.F32 R4, R4 ;  /* 0x0000000400047310 */ /* 0x000e240000201800 */
[----:B0-----:R-:W-:Y:S01]  /*bbb0*/  STG.E.128 desc[UR36][R16.64], R4 ;  /* 0x0000000410007986 */ /* 0x001fe2000c101d24 */
[----:B------:R-:W-:Y:S05]  /*bbc0*/  EXIT ;  /* 0x000000000000794d */ /* 0x000fea0003800000 */
.L_x_1460:
[----:B------:R-:W-:-:S09]  /*bbd0*/  UISETP.NE.AND UP0, UPT, UR4, 0xf, UPT ;  /* 0x0000000f0400788c */ /* 0x000fd2000bf05270 */
[----:B------:R-:W-:Y:S05]  /*bbe0*/  BRA.U !UP0, `(.L_x_1462) ;  /* 0x0000000108e07547 */ /* 0x000fea000b800000 */
[----:B------:R-:W-:-:S09]  /*bbf0*/  UISETP.NE.AND UP0, UPT, UR4, 0x17, UPT ;  /* 0x000000170400788c */ /* 0x000fd2000bf05270 */
[----:B------:R-:W-:Y:S05]  /*bc00*/  BRA.U !UP0, `(.L_x_1463) ;  /* 0x00000001088c7547 */ /* 0x000fea000b800000 */
[----:B------:R-:W-:-:S09]  /*bc10*/  UISETP.NE.AND UP0, UPT, UR4, 0x18, UPT ;  /* 0x000000180400788c */ /* 0x000fd2000bf05270 */
[----:B------:R-:W-:Y:S05]  /*bc20*/  BRA.U !UP0, `(.L_x_1464) ;  /* 0x0000000108447547 */ /* 0x000fea000b800000 */
.L_x_1441:
[----:B------:R-:W-:Y:S01]  /*bc30*/  MOV R0, 0x0 ;  /* 0x0000000000007802 */ /* 0x000fe20000000f00 */
[----:B------:R-:W0:Y:S01]  /*bc40*/  LDCU.64 UR4, c[0x4][0x158] ;  /* 0x01002b00ff0477ac */ /* 0x000e220008000a00 */
[----:B------:R-:W-:Y:S02]  /*bc50*/  HFMA2 R8, -RZ, RZ, 0, 6.020069122314453125e-06 ;  /* 0x00000065ff087431 */ /* 0x000fe400000001ff */
[----:B------:R-:W-:Y:S01]  /*bc60*/  IMAD.MOV.U32 R12, RZ, RZ, 0x1 ;  /* 0x00000001ff0c7424 */ /* 0x000fe200078e00ff */
[----:B-1----:R1:W2:Y:S01]  /*bc70*/  LDC.64 R2, c[0x4][R0] ;  /* 0x0100000000027b82 */ /* 0x0022a20000000a00 */
        /* <DEDUP_REMOVED lines=11> */
.L_x_1465:
[----:B------:R-:W-:Y:S05]  /*bd30*/  EXIT ;  /* 0x000000000000794d */ /* 0x000fea0003800000 */
.L_x_1464:
[----:B-1----:R-:W-:Y:S01]  /*bd40*/  LOP3.LUT R4, R2, 0x7fffffff, RZ, 0xc0, !PT ;  /* 0x7fffffff02047812 */ /* 0x002fe200078ec0ff */
        /* <DEDUP_REMOVED lines=11> */
.L_x_1467:
[----:B------:R-:W-:Y:S05]  /*be00*/  BSYNC.RECONVERGENT B0 ;  /* 0x0000000000007941 */ /* 0x000fea0003800200 */
.L_x_1466:
[----:B------:R-:W-:-:S05]  /*be10*/  LOP3.LUT R3, R0, 0x80, R5, 0xf8, !PT ;  /* 0x0000008000037812 */ /* 0x000fca00078ef805 */
[----:B------:R-:W-:Y:S01]  /*be20*/  STG.E.U8 desc[UR36][R16.64], R3 ;  /* 0x0000000310007986 */ /* 0x000fe2000c101124 */
[----:B------:R-:W-:Y:S05]  /*be30*/  EXIT ;  /* 0x000000000000794d */ /* 0x000fea0003800000 */
.L_x_1463:
[----:B-1----:R-:W-:Y:S01]  /*be40*/  LOP3.LUT R4, R2, 0x7fffffff, RZ, 0xc0, !PT ;  /* 0x7fffffff02047812 */ /* 0x002fe200078ec0ff */
        /* <DEDUP_REMOVED lines=10> */
.L_x_1469:
[----:B------:R-:W-:Y:S01]  /*bef0*/  HFMA2 R0, -RZ, RZ, 0, 7.569789886474609375e-06 ;  /* 0x0000007fff007431 */ /* 0x000fe200000001ff */
[----:B------:R-:W-:-:S04]  /*bf00*/  ISETP.GT.U32.AND P0, PT, R4, 0x7f800000, PT ;  /* 0x7f8000000400780c */ /* 0x000fc80003f04070 */
[----:B------:R-:W-:-:S09]  /*bf10*/  SEL R0, R0, 0x7c, P0 ;  /* 0x0000007c00007807 */ /* 0x000fd20000000000 */
.L_x_1470:
[----:B------:R-:W-:Y:S05]  /*bf20*/  BSYNC.RECONVERGENT B0 ;  /* 0x0000000000007941 */ /* 0x000fea0003800200 */
.L_x_1468:
[----:B------:R-:W-:-:S04]  /*bf30*/  SHF.R.U32.HI R3, RZ, 0x18, R2 ;  /* 0x00000018ff037819 */ /* 0x000fc80000011602 */
[----:B------:R-:W-:-:S05]  /*bf40*/  LOP3.LUT R3, R0, 0x80, R3, 0xf8, !PT ;  /* 0x0000008000037812 */ /* 0x000fca00078ef803 */
[----:B------:R-:W-:Y:S01]  /*bf50*/  STG.E.U8 desc[UR36][R16.64], R3 ;  /* 0x0000000310007986 */ /* 0x000fe2000c101124 */
[----:B------:R-:W-:Y:S05]  /*bf60*/  EXIT ;  /* 0x000000000000794d */ /* 0x000fea0003800000 */
.L_x_1462:
[----:B-1----:R-:W-:-:S05]  /*bf70*/  F2FP.BF16.F32.PACK_AB R2, RZ, R2 ;  /* 0x00000002ff02723e */ /* 0x002fca00000010ff */
[----:B------:R-:W-:Y:S01]  /*bf80*/  STG.E.U16 desc[UR36][R16.64], R2 ;  /* 0x0000000210007986 */ /* 0x000fe2000c101524 */
[----:B------:R-:W-:Y:S05]  /*bf90*/  EXIT ;  /* 0x000000000000794d */ /* 0x000fea0003800000 */
.L_x_1471:
        /* <DEDUP_REMOVED lines=14> */
.L_x_6234:


//--------------------- .text._ZN2at6native27unrolled_elementwise_kernelIZZZNS0_16tanh_kernel_cudaERNS_18TensorIteratorBaseEENKUlvE0_clEvENKUlvE0_clEvEUlfE_St5arrayIPcLm2EELi4E23TrivialOffsetCalculatorILi1EjESB_NS0_6memory12LoadWithCastILi1EEENSC_13StoreWithCastILi1EEEEEviT_T0_T2_T3_T4_T5_ --------------------------
	.section	.text._ZN2at6native27unrolled_elementwise_kernelIZZZNS0_16tanh_kernel_cudaERNS_18TensorIteratorBaseEENKUlvE0_clEvENKUlvE0_clEvEUlfE_St5arrayIPcLm2EELi4E23TrivialOffsetCalculatorILi1EjESB_NS0_6memory12LoadWithCastILi1EEENSC_13StoreWithCastILi1EEEEEviT_T0_T2_T3_T4_T5_,"ax",@progbits
	.align	128
        .global         _ZN2at6native27unrolled_elementwise_kernelIZZZNS0_16tanh_kernel_cudaERNS_18TensorIteratorBaseEENKUlvE0_clEvENKUlvE0_clEvEUlfE_St5arrayIPcLm2EELi4E23TrivialOffsetCalculatorILi1EjESB_NS0_6memory12LoadWithCastILi1EEENSC_13StoreWithCastILi1EEEEEviT_T0_T2_T3_T4_T5_
        .type           _ZN2at6native27unrolled_elementwise_kernelIZZZNS0_16tanh_kernel_cudaERNS_18TensorIteratorBaseEENKUlvE0_clEvENKUlvE0_clEvEUlfE_St5arrayIPcLm2EELi4E23TrivialOffsetCalculatorILi1EjESB_NS0_6memory12LoadWithCastILi1EEENSC_13StoreWithCastILi1EEEEEviT_T0_T2_T3_T4_T5_,@function
        .size           _ZN2at6native27unrolled_elementwise_kernelIZZZNS0_16tanh_kernel_cudaERNS_18TensorIteratorBaseEENKUlvE0_clEvENKUlvE0_clEvEUlfE_St5arrayIPcLm2EELi4E23TrivialOffsetCalculatorILi1EjESB_NS0_6memory12LoadWithCastILi1EEENSC_13StoreWithCastILi1EEEEEviT_T0_T2_T3_T4_T5_,(.L_x_6235 - _ZN2at6native27unrolled_elementwise_kernelIZZZNS0_16tanh_kernel_cudaERNS_18TensorIteratorBaseEENKUlvE0_clEvENKUlvE0_clEvEUlfE_St5arrayIPcLm2EELi4E23TrivialOffsetCalculatorILi1EjESB_NS0_6memory12LoadWithCastILi1EEENSC_13StoreWithCastILi1EEEEEviT_T0_T2_T3_T4_T5_)
        .other          _ZN2at6native27unrolled_elementwise_kernelIZZZNS0_16tanh_kernel_cudaERNS_18TensorIteratorBaseEENKUlvE0_clEvENKUlvE0_clEvEUlfE_St5arrayIPcLm2EELi4E23TrivialOffsetCalculatorILi1EjESB_NS0_6memory12LoadWithCastILi1EEENSC_13StoreWithCastILi1EEEEEviT_T0_T2_T3_T4_T5_,@"STO_CUDA_ENTRY STV_DEFAULT"
_ZN2at6native27unrolled_elementwise_kernelIZZZNS0_16tanh_kernel_cudaERNS_18TensorIteratorBaseEENKUlvE0_clEvENKUlvE0_clEvEUlfE_St5arrayIPcLm2EELi4E23TrivialOffsetCalculatorILi1EjESB_NS0_6memory12LoadWithCastILi1EEENSC_13StoreWithCastILi1EEEEEviT_T0_T2_T3_T4_T5_:
.text._ZN2at6native27unrolled_elementwise_kernelIZZZNS0_16tanh_kernel_cudaERNS_18TensorIteratorBaseEENKUlvE0_clEvENKUlvE0_clEvEUlfE_St5arrayIPcLm2EELi4E23TrivialOffsetCalculatorILi1EjESB_NS0_6memory12LoadWithCastILi1EEENSC_13StoreWithCastILi1EEEEEviT_T0_T2_T3_T4_T5_:
[----:B------:R-:W0:Y:S01]  /*0000*/  LDC R1, c[0x0][0x37c] ;  /* 0x0000df00ff017b82 */ /* 0x000e220000000800 */
[----:B------:R-:W1:Y:S07]  /*0010*/  S2R R2, SR_CTAID.X ;  /* 0x0000000000027919 */ /* 0x000e6e0000002500 */
[----:B------:R-:W1:Y:S01]  /*0020*/  LDC R17, c[0x0][0x380] ;  /* 0x0000e000ff117b82 */ /* 0x000e620000000800 */
[----:B------:R-:W2:Y:S01]  /*0030*/  LDCU.64 UR36, c[0x0][0x358] ;  /* 0x00006b00ff2477ac */ /* 0x000ea20008000a00 */
[----:B------:R-:W-:Y:S01]  /*0040*/  BSSY.RECONVERGENT B7, `(.L_x_1472) ;  /* 0x00000f3000077945 */ /* 0x000fe20003800200 */
[----:B------:R-:W3:Y:S01]  /*0050*/  S2R R16, SR_TID.X ;  /* 0x0000000000107919 */ /* 0x000ee20000002100 */
[----:B------:R-:W-:Y:S01]  /*0060*/  IMAD.MOV.U32 R19, RZ, RZ, RZ ;  /* 0x000000ffff137224 */ /* 0x000fe200078e00ff */
        /* <DEDUP_REMOVED lines=8> */
[----:B------:R-:W-:Y:S01]  /*00f0*/  BSSY.RECONVERGENT B6, `(.L_x_1474) ;  /* 0x00000e6000067945 */ /* 0x000fe20003800200 */
        /* <DEDUP_REMOVED lines=17> */
.L_x_1478:
[----:B------:R-:W2:Y:S02]  /*0210*/  LDG.E.U8 R4, desc[UR36][R4.64] ;  /* 0x0000002404047981 */ /* 0x000ea4000c1e1100 */
[----:B--2---:R-:W-:Y:S01]  /*0220*/  I2FP.F32.U32 R19, R4 ;  /* 0x0000000400137245 */ /* 0x004fe20000201000 */
[----:B------:R-:W-:Y:S06]  /*0230*/  BRA `(.L_x_1480) ;  /* 0x0000000c00447947 */ /* 0x000fec0003800000 */
.L_x_1477:
[----:B------:R-:W-:-:S09]  /*0240*/  UISETP.NE.AND UP0, UPT, UR4, 0x2, UPT ;  /* 0x000000020400788c */ /* 0x000fd2000bf05270 */
[----:B------:R-:W-:Y:S05]  /*0250*/  BRA.U !UP0, `(.L_x_1481) ;  /* 0x0000000108287547 */ /* 0x000fea000b800000 */
[----:B------:R-:W-:-:S09]  /*0260*/  UISETP.NE.AND UP0, UPT, UR4, 0x3, UPT ;  /* 0x000000030400788c */ /* 0x000fd2000bf05270 */
[----:B------:R-:W-:Y:S05]  /*0270*/  BRA.U !UP0, `(.L_x_1482) ;  /* 0x0000000108147547 */ /* 0x000fea000b800000 */
[----:B------:R-:W-:-:S09]  /*0280*/  UISETP.NE.AND UP0, UPT, UR4, 0x4, UPT ;  /* 0x000000040400788c */ /* 0x000fd2000bf05270 */
[----:B------:R-:W-:Y:S05]  /*0290*/  BRA.U UP0, `(.L_x_1479) ;  /* 0x0000000900b07547 */ /* 0x000fea000b800000 */
[----:B------:R-:W2:Y:S02]  /*02a0*/  LDG.E.64 R4, desc[UR36][R4.64] ;  /* 0x0000002404047981 */ /* 0x000ea4000c1e1b00 */
[----:B--2---:R0:W1:Y:S02]  /*02b0*/  I2F.S64 R19, R4 ;  /* 0x0000000400137312 */ /* 0x0040640000301400 */
[----:B01----:R-:W-:Y:S05]  /*02c0*/  BRA `(.L_x_1480) ;  /* 0x0000000c00207947 */ /* 0x003fea0003800000 */
.L_x_1482:
[----:B------:R-:W2:Y:S02]  /*02d0*/  LDG.E R4, desc[UR36][R4.64] ;  /* 0x0000002404047981 */ /* 0x000ea4000c1e1900 */
[----:B--2---:R-:W-:Y:S01]  /*02e0*/  I2FP.F32.S32 R19, R4 ;  /* 0x0000000400137245 */ /* 0x004fe20000201400 */
[----:B------:R-:W-:Y:S06]  /*02f0*/  BRA `(.L_x_1480) ;  /* 0x0000000c00147947 */ /* 0x000fec0003800000 */
.L_x_1481:
[----:B------:R-:W2:Y:S02]  /*0300*/  LDG.E.U16 R4, desc[UR36][R4.64] ;  /* 0x0000002404047981 */ /* 0x000ea4000c1e1500 */
[----:B--2---:R0:W1:Y:S01]  /*0310*/  I2F.S16 R19, R4 ;  /* 0x0000000400137306 */ /* 0x0040620000101400 */
[----:B------:R-:W-:Y:S05]  /*0320*/  BRA `(.L_x_1480) ;  /* 0x0000000c00087947 */ /* 0x000fea0003800000 */
.L_x_1476:
        /* <DEDUP_REMOVED lines=8> */
.L_x_1484:
[----:B------:R-:W2:Y:S02]  /*03b0*/  LDG.E.U16 R4, desc[UR36][R4.64] ;  /* 0x0000002404047981 */ /* 0x000ea4000c1e1500 */
[----:B--2---:R-:W-:Y:S01]  /*03c0*/  HADD2.F32 R19, -RZ, R4.H0_H0 ;  /* 0x20000004ff137230 */ /* 0x004fe20000004100 */
[----:B------:R-:W-:Y:S06]  /*03d0*/  BRA `(.L_x_1480) ;  /* 0x0000000800dc7947 */ /* 0x000fec0003800000 */
.L_x_1483:
        /* <DEDUP_REMOVED lines=8> */
.L_x_1486:
[----:B------:R-:W2:Y:S02]  /*0460*/  LDG.E.U16 R4, desc[UR36][R4.64] ;  /* 0x0000002404047981 */ /* 0x000ea4000c1e1500 */
[----:B--2---:R-:W-:Y:S01]  /*0470*/  HADD2.F32 R19, -RZ, R4.H0_H0 ;  /* 0x20000004ff137230 */ /* 0x004fe20000004100 */
[----:B------:R-:W-:Y:S06]  /*0480*/  BRA `(.L_x_1480) ;  /* 0x0000000800b07947 */ /* 0x000fec0003800000 */
.L_x_1485:
        /* <DEDUP_REMOVED lines=11> */
.L_x_1475:
        /* <DEDUP_REMOVED lines=12> */
.L_x_1489:
        /* <DEDUP_REMOVED lines=11> */
.L_x_1488:
        /* <DEDUP_REMOVED lines=25> */
.L_x_1491:
[----:B------:R-:W2:Y:S02]  /*0840*/  LDG.E.U8 R4, desc[UR36][R4.64] ;  /* 0x0000002404047981 */ /* 0x000ea4000c1e1100 */
[C---:B--2---:R-:W-:Y:S02]  /*0850*/  IMAD.SHL.U32 R3, R4.reuse, 0x2000000, RZ ;  /* 0x0200000004037824 */ /* 0x044fe400078e00ff */
[----:B------:R-:W-:-:S03]  /*0860*/  IMAD.SHL.U32 R6, R4, 0x100, RZ ;  /* 0x0000010004067824 */ /* 0x000fc600078e00ff */
[----:B------:R-:W-:Y:S02]  /*0870*/  ISETP.GT.U32.AND P0, PT, R3, 0x7ffffff, PT ;  /* 0x07ffffff0300780c */ /* 0x000fe40003f04070 */
[----:B------:R-:W-:-:S11]  /*0880*/  PRMT R19, R6, 0x9910, RZ ;  /* 0x0000991006137816 */ /* 0x000fd600000000ff */
[----:B------:R-:W-:Y:S02]  /*0890*/  @!P0 LOP3.LUT R0, R6, 0x7f00, RZ, 0xc0, !PT ;  /* 0x00007f0006008812 */ /* 0x000fe400078ec0ff */
[----:B------:R-:W-:Y:S02]  /*08a0*/  @P0 LEA.HI R3, R3, 0x70000000, RZ, 0x1c ;  /* 0x7000000003030811 */ /* 0x000fe400078fe0ff */
[----:B------:R-:W-:-:S05]  /*08b0*/  @!P0 LOP3.LUT R0, R0, 0x3f000000, RZ, 0xfc, !PT ;  /* 0x3f00000000008812 */ /* 0x000fca00078efcff */
[----:B------:R-:W-:Y:S01]  /*08c0*/  @!P0 FADD.FTZ R0, R0, -0.5 ;  /* 0xbf00000000008421 */ /* 0x000fe20000010000 */
[----:B------:R-:W-:-:S05]  /*08d0*/  @P0 FMUL.FTZ R0, R3, 1.9259299443872358531e-34 ;  /* 0x0780000003000820 */ /* 0x000fca0000410000 */
[----:B------:R-:W-:Y:S01]  /*08e0*/  LOP3.LUT R19, R0, 0x80000000, R19, 0xf8, !PT ;  /* 0x8000000000137812 */ /* 0x000fe200078ef813 */
[----:B------:R-:W-:Y:S06]  /*08f0*/  BRA `(.L_x_1480) ;  /* 0x0000000400947947 */ /* 0x000fec0003800000 */
.L_x_1490:
[----:B------:R-:W2:Y:S02]  /*0900*/  LDG.E.U16 R4, desc[UR36][R4.64] ;  /* 0x0000002404047981 */ /* 0x000ea4000c1e1500 */
[----:B--2---:R-:W-:Y:S01]  /*0910*/  IMAD.U32 R19, R4, 0x10000, RZ ;  /* 0x0001000004137824 */ /* 0x004fe200078e00ff */
[----:B------:R-:W-:Y:S06]  /*0920*/  BRA `(.L_x_1480) ;  /* 0x0000000400887947 */ /* 0x000fec0003800000 */
.L_x_1487:
        /* <DEDUP_REMOVED lines=11> */
.L_x_1494:
        /* <DEDUP_REMOVED lines=20> */
.L_x_1496:
[----:B------:R-:W-:Y:S05]  /*0b20*/  BSYNC.RECONVERGENT B0 ;  /* 0x0000000000007941 */ /* 0x000fea0003800200 */
.L_x_1495:
[----:B------:R-:W-:Y:S01]  /*0b30*/  IMAD.SHL.U32 R0, R0, 0x100000, RZ ;  /* 0x0010000000007824 */ /* 0x000fe200078e00ff */
[----:B------:R-:W-:-:S04]  /*0b40*/  LEA R3, R3, 0x3b800000, 0x17 ;  /* 0x3b80000003037811 */ /* 0x000fc800078eb8ff */
[----:B------:R-:W-:Y:S01]  /*0b50*/  LOP3.LUT R19, R3, R0, R19, 0xfe, !PT ;  /* 0x0000000003137212 */ /* 0x000fe200078efe13 */
[----:B------:R-:W-:Y:S06]  /*0b60*/  BRA `(.L_x_1480) ;  /* 0x0000000000f87947 */ /* 0x000fec0003800000 */
.L_x_1493:
        /* <DEDUP_REMOVED lines=20> */
.L_x_1498:
[----:B------:R-:W-:Y:S05]  /*0cb0*/  BSYNC.RECONVERGENT B0 ;  /* 0x0000000000007941 */ /* 0x000fea0003800200 */
.L_x_1497:
[----:B------:R-:W-:Y:S01]  /*0cc0*/  IMAD.SHL.U32 R0, R0, 0x200000, RZ ;  /* 0x0020000000007824 */ /* 0x000fe200078e00ff */
[----:B------:R-:W-:-:S04]  /*0cd0*/  LEA R3, R3, 0x37800000, 0x17 ;  /* 0x3780000003037811 */ /* 0x000fc800078eb8ff */
[----:B------:R-:W-:Y:S01]  /*0ce0*/  LOP3.LUT R19, R3, R0, R19, 0xfe, !PT ;  /* 0x0000000003137212 */ /* 0x000fe200078efe13 */
[----:B------:R-:W-:Y:S06]  /*0cf0*/  BRA `(.L_x_1480) ;  /* 0x0000000000947947 */ /* 0x000fec0003800000 */
.L_x_1492:
[----:B------:R-:W-:-:S09]  /*0d00*/  UISETP.NE.AND UP0, UPT, UR4, 0x1c, UPT ;  /* 0x0000001c0400788c */ /* 0x000fd2000bf05270 */
[----:B------:R-:W-:Y:S05]  /*0d10*/  BRA.U !UP0, `(.L_x_1499) ;  /* 0x0000000108847547 */ /* 0x000fea000b800000 */
[----:B------:R-:W-:-:S09]  /*0d20*/  UISETP.NE.AND UP0, UPT, UR4, 0x1d, UPT ;  /* 0x0000001d0400788c */ /* 0x000fd2000bf05270 */
[----:B------:R-:W-:Y:S05]  /*0d30*/  BRA.U !UP0, `(.L_x_1500) ;  /* 0x0000000108707547 */ /* 0x000fea000b800000 */
[----:B------:R-:W-:-:S09]  /*0d40*/  UISETP.NE.AND UP0, UPT, UR4, 0x2c, UPT ;  /* 0x0000002c0400788c */ /* 0x000fd2000bf05270 */
[----:B------:R-:W-:Y:S05]  /*0d50*/  BRA.U !UP0, `(.L_x_1501) ;  /* 0x0000000108487547 */ /* 0x000fea000b800000 */
.L_x_1479:
        /* <DEDUP_REMOVED lines=16> */
.L_x_1502:
[----:B------:R-:W-:Y:S01]  /*0e60*/  IMAD.MOV.U32 R19, RZ, RZ, RZ ;  /* 0x000000ffff137224 */ /* 0x000fe200078e00ff */
[----:B------:R-:W-:Y:S06]  /*0e70*/  BRA `(.L_x_1480) ;  /* 0x0000000000347947 */ /* 0x000fec0003800000 */
.L_x_1501:
[----:B------:R-:W2:Y:S01]  /*0e80*/  LDG.E.U8 R4, desc[UR36][R4.64] ;  /* 0x0000002404047981 */ /* 0x000ea2000c1e1100 */
[----:B------:R-:W-:Y:S01]  /*0e90*/  IMAD.MOV.U32 R19, RZ, RZ, 0x400000 ;  /* 0x00400000ff137424 */ /* 0x000fe200078e00ff */
[----:B--2---:R-:W-:-:S13]  /*0ea0*/  ISETP.NE.AND P0, PT, R4, RZ, PT ;  /* 0x000000ff0400720c */ /* 0x004fda0003f05270 */
[----:B------:R-:W-:Y:S05]  /*0eb0*/  @!P0 BRA `(.L_x_1480) ;  /* 0x0000000000248947 */ /* 0x000fea0003800000 */
[----:B------:R-:W-:-:S13]  /*0ec0*/  ISETP.NE.AND P0, PT, R4, 0xff, PT ;  /* 0x000000ff0400780c */ /* 0x000fda0003f05270 */
[----:B------:R-:W-:Y:S02]  /*0ed0*/  @!P0 IMAD.MOV.U32 R19, RZ, RZ, 0x7f800001 ;  /* 0x7f800001ff138424 */ /* 0x000fe400078e00ff */
[----:B------:R-:W-:Y:S01]  /*0ee0*/  @P0 IMAD.SHL.U32 R19, R4, 0x800000, RZ ;  /* 0x0080000004130824 */ /* 0x000fe200078e00ff */
[----:B------:R-:W-:Y:S06]  /*0ef0*/  BRA `(.L_x_1480) ;  /* 0x0000000000147947 */ /* 0x000fec0003800000 */
.L_x_1500:
[----:B------:R-:W2:Y:S02]  /*0f00*/  LDG.E.64 R4, desc[UR36][R4.64] ;  /* 0x0000002404047981 */ /* 0x000ea4000c1e1b00 */
[----:B--2---:R0:W1:Y:S02]  /*0f10*/  I2F.U64 R19, R4 ;  /* 0x0000000400137312 */ /* 0x0040640000301000 */
[----:B01----:R-:W-:Y:S05]  /*0f20*/  BRA `(.L_x_1480) ;  /* 0x0000000000087947 */ /* 0x003fea0003800000 */
.L_x_1499:
[----:B------:R-:W2:Y:S02]  /*0f30*/  LDG.E R4, desc[UR36][R4.64] ;  /* 0x0000002404047981 */ /* 0x000ea4000c1e1900 */
[----:B--2---:R-:W-:-:S07]  /*0f40*/  I2FP.F32.U32 R19, R4 ;  /* 0x0000000400137245 */ /* 0x004fce0000201000 */
.L_x_1480:
[----:B------:R-:W-:Y:S05]  /*0f50*/  BSYNC.RECONVERGENT B6 ;  /* 0x0000000000067941 */ /* 0x000fea0003800200 */
.L_x_1474:
[----:B------:R-:W-:-:S07]  /*0f60*/  VIADD R16, R25, 0x80 ;  /* 0x0000008019107836 */ /* 0x000fce0000000000 */
.L_x_1473:
[----:B------:R-:W-:Y:S05]  /*0f70*/  BSYNC.RECONVERGENT B7 ;  /* 0x0000000000077941 */ /* 0x000fea0003800200 */
.L_x_1472:
[----:B------:R-:W-:Y:S01]  /*0f80*/  ISETP.GE.AND P0, PT, R16, R17, PT ;  /* 0x000000111000720c */ /* 0x000fe20003f06270 */
[----:B------:R-:W-:Y:S01]  /*0f90*/  BSSY.RECONVERGENT B7, `(.L_x_1503) ;  /* 0x00000ef000077945 */ /* 0x000fe20003800200 */
[----:B------:R-:W-:-:S11]  /*0fa0*/  IMAD.MOV.U32 R18, RZ, RZ, RZ ;  /* 0x000000ffff127224 */ /* 0x000fd600078e00ff */
[----:B------:R-:W-:Y:S05]  /*0fb0*/  @P0 BRA `(.L_x_1504) ;  /* 0x0000000c00b00947 */ /* 0x000fea0003800000 */
[----:B0-2-4-:R-:W0:Y:S01]  /*0fc0*/  LDC.64 R4, c[0x0][0x390] ;  /* 0x0000e400ff047b82 */ /* 0x015e220000000a00 */
[----:B------:R-:W2:Y:S01]  /*0fd0*/  LDCU UR5, c[0x0][0x3a0] ;  /* 0x00007400ff0577ac */ /* 0x000ea20008000800 */
[----:B------:R-:W-:Y:S01]  /*0fe0*/  IMAD R0, R2, 0x200, R16 ;  /* 0x0000020002007824 */ /* 0x000fe200078e0210 */
[----:B------:R-:W-:Y:S01]  /*0ff0*/  BSSY.RECONVERGENT B6, `(.L_x_1505) ;  /* 0x00000e7000067945 */ /* 0x000fe20003800200 */
[----:B------:R-:W-:-:S04]  /*1000*/  UPRMT UR4, UR38, 0x9910, URZ ;  /* 0x0000991026047896 */ /* 0x000fc800080000ff */
[----:B------:R-:W-:Y:S01]  /*1010*/  UISETP.GT.AND UP0, UPT, UR4, 0x9, UPT ;  /* 0x000000090400788c */ /* 0x000fe2000bf04270 */
[----:B--2---:R-:W-:-:S05]  /*1020*/  IMAD R3, R0, UR5, RZ ;  /* 0x0000000500037c24 */ /* 0x004fca000f8e02ff */
        /* <DEDUP_REMOVED lines=14> */
.L_x_1509:
[----:B------:R-:W2:Y:S02]  /*1110*/  LDG.E.U8 R4, desc[UR36][R4.64] ;  /* 0x0000002404047981 */ /* 0x000ea4000c1e1100 */
[----:B--2---:R-:W-:Y:S01]  /*1120*/  I2FP.F32.U32 R18, R4 ;  /* 0x0000000400127245 */ /* 0x004fe20000201000 */
[----:B------:R-:W-:Y:S06]  /*1130*/  BRA `(.L_x_1511) ;  /* 0x0000000c00487947 */ /* 0x000fec0003800000 */
.L_x_1508:
[----:B------:R-:W-:-:S09]  /*1140*/  UISETP.NE.AND UP0, UPT, UR4, 0x2, UPT ;  /* 0x000000020400788c */ /* 0x000fd2000bf05270 */
[----:B------:R-:W-:Y:S05]  /*1150*/  BRA.U !UP0, `(.L_x_1512) ;  /* 0x0000000108287547 */ /* 0x000fea000b800000 */
[----:B------:R-:W-:-:S09]  /*1160*/  UISETP.NE.AND UP0, UPT, UR4, 0x3, UPT ;  /* 0x000000030400788c */ /* 0x000fd2000bf05270 */
[----:B------:R-:W-:Y:S05]  /*1170*/  BRA.U !UP0, `(.L_x_1513) ;  /* 0x0000000108147547 */ /* 0x000fea000b800000 */
[----:B------:R-:W-:-:S09]  /*1180*/  UISETP.NE.AND UP0, UPT, UR4, 0x4, UPT ;  /* 0x000000040400788c */ /* 0x000fd2000bf05270 */
[----:B------:R-:W-:Y:S05]  /*1190*/  BRA.U UP0, `(.L_x_1510) ;  /* 0x0000000900d47547 */ /* 0x000fea000b800000 */
[----:B------:R-:W2:Y:S02]  /*11a0*/  LDG.E.64 R4, desc[UR36][R4.64] ;  /* 0x0000002404047981 */ /* 0x000ea4000c1e1b00 */
[----:B--2---:R0:W2:Y:S02]  /*11b0*/  I2F.S64 R18, R4 ;  /* 0x0000000400127312 */ /* 0x0040a40000301400 */
[----:B0-2---:R-:W-:Y:S05]  /*11c0*/  BRA `(.L_x_1511) ;  /* 0x0000000c00247947 */ /* 0x005fea0003800000 */
.L_x_1513:
[----:B------:R-:W2:Y:S02]  /*11d0*/  LDG.E R4, desc[UR36][R4.64] ;  /* 0x0000002404047981 */ /* 0x000ea4000c1e1900 */
[----:B--2---:R-:W-:Y:S01]  /*11e0*/  I2FP.F32.S32 R18, R4 ;  /* 0x0000000400127245 */ /* 0x004fe20000201400 */
[----:B------:R-:W-:Y:S06]  /*11f0*/  BRA `(.L_x_1511) ;  /* 0x0000000c00187947 */ /* 0x000fec0003800000 */
.L_x_1512:
[----:B------:R-:W2:Y:S02]  /*1200*/  LDG.E.U16 R4, desc[UR36][R4.64] ;  /* 0x0000002404047981 */ /* 0x000ea4000c1e1500 */
[----:B--2---:R0:W2:Y:S01]  /*1210*/  I2F.S16 R18, R4 ;  /* 0x0000000400127306 */ /* 0x0040a20000101400 */
[----:B------:R-:W-:Y:S05]  /*1220*/  BRA `(.L_x_1511) ;  /* 0x0000000c000c7947 */ /* 0x000fea0003800000 */
.L_x_1507:
        /* <DEDUP_REMOVED lines=8> */
.L_x_1515:
[----:B------:R-:W2:Y:S02]  /*12b0*/  LDG.E.U16 R4, desc[UR36][R4.64] ;  /* 0x0000002404047981 */ /* 0x000ea4000c1e1500 */
[----:B--2---:R-:W-:Y:S01]  /*12c0*/  HADD2.F32 R18, -RZ, R4.H0_H0 ;  /* 0x20000004ff127230 */ /* 0x004fe20000004100 */
[----:B------:R-:W-:Y:S06]  /*12d0*/  BRA `(.L_x_1511) ;  /* 0x0000000800e07947 */ /* 0x000fec0003800000 */
.L_x_1514:
        /* <DEDUP_REMOVED lines=8> */
.L_x_1517:
[----:B------:R-:W2:Y:S02]  /*1360*/  LDG.E.U16 R4, desc[UR36][R4.64] ;  /* 0x0000002404047981 */ /* 0x000ea4000c1e1500 */
[----:B--2---:R-:W-:Y:S01]  /*1370*/  HADD2.F32 R18, -RZ, R4.H0_H0 ;  /* 0x20000004ff127230 */ /* 0x004fe20000004100 */
[----:B------:R-:W-:Y:S06]  /*1380*/  BRA `(.L_x_1511) ;  /* 0x0000000800b47947 */ /* 0x000fec0003800000 */
.L_x_1516:
        /* <DEDUP_REMOVED lines=11> */
.L_x_1506:
        /* <DEDUP_REMOVED lines=12> */
.L_x_1520:
        /* <DEDUP_REMOVED lines=11> */
.L_x_1519:
        /* <DEDUP_REMOVED lines=25> */
.L_x_1522:
        /* <DEDUP_REMOVED lines=11> */
[----:B------:R-:W-:Y:S01]  /*17f0*/  LOP3.LUT R18, R0, 0x80000000, R3, 0xf8, !PT ;  /* 0x8000000000127812 */ /* 0x000fe200078ef803 */
[----:B------:R-:W-:Y:S06]  /*1800*/  BRA `(.L_x_1511) ;  /* 0x0000000400947947 */ /* 0x000fec0003800000 */
.L_x_1521:
[----:B------:R-:W2:Y:S02]  /*1810*/  LDG.E.U16 R4, desc[UR36][R4.64] ;  /* 0x0000002404047981 */ /* 0x000ea4000c1e1500 */
[----:B--2---:R-:W-:Y:S01]  /*1820*/  IMAD.U32 R18, R4, 0x10000, RZ ;  /* 0x0001000004127824 */ /* 0x004fe200078e00ff */
[----:B------:R-:W-:Y:S06]  /*1830*/  BRA `(.L_x_1511) ;  /* 0x0000000400887947 */ /* 0x000fec0003800000 */
.L_x_1518:
        /* <DEDUP_REMOVED lines=11> */
.L_x_1525:
        /* <DEDUP_REMOVED lines=20> */
.L_x_1527:
[----:B------:R-:W-:Y:S05]  /*1a30*/  BSYNC.RECONVERGENT B0 ;  /* 0x0000000000007941 */ /* 0x000fea0003800200 */
.L_x_1526:
[----:B------:R-:W-:Y:S01]  /*1a40*/  IMAD.SHL.U32 R0, R0, 0x100000, RZ ;  /* 0x0010000000007824 */ /* 0x000fe200078e00ff */
[----:B------:R-:W-:-:S04]  /*1a50*/  LEA R3, R3, 0x3b800000, 0x17 ;  /* 0x3b80000003037811 */ /* 0x000fc800078eb8ff */
[----:B------:R-:W-:Y:S01]  /*1a60*/  LOP3.LUT R18, R3, R0, R7, 0xfe, !PT ;  /* 0x0000000003127212 */ /* 0x000fe200078efe07 */
[----:B------:R-:W-:Y:S06]  /*1a70*/  BRA `(.L_x_1511) ;  /* 0x0000000000f87947 */ /* 0x000fec0003800000 */
.L_x_1524:
        /* <DEDUP_REMOVED lines=20> */
.L_x_1529:
[----:B------:R-:W-:Y:S05]  /*1bc0*/  BSYNC.RECONVERGENT B0 ;  /* 0x0000000000007941 */ /* 0x000fea0003800200 */
.L_x_1528:
[----:B------:R-:W-:Y:S01]  /*1bd0*/  IMAD.SHL.U32 R0, R0, 0x200000, RZ ;  /* 0x0020000000007824 */ /* 0x000fe200078e00ff */
[----:B------:R-:W-:-:S04]  /*1be0*/  LEA R3, R3, 0x37800000, 0x17 ;  /* 0x3780000003037811 */ /* 0x000fc800078eb8ff */
[----:B------:R-:W-:Y:S01]  /*1bf0*/  LOP3.LUT R18, R3, R0, R7, 0xfe, !PT ;  /* 0x0000000003127212 */ /* 0x000fe200078efe07 */
[----:B------:R-:W-:Y:S06]  /*1c00*/  BRA `(.L_x_1511) ;  /* 0x0000000000947947 */ /* 0x000fec0003800000 */
.L_x_1523:
        /* <DEDUP_REMOVED lines=14> */
.L_x_1510:
[----:B------:R-:W-:Y:S01]  /*1cf0*/  MOV R14, 0x0 ;  /* 0x00000000000e7802 */ /* 0x000fe20000000f00 */
[----:B------:R-:W0:Y:S01]  /*1d00*/  LDCU.64 UR4, c[0x4][0x158] ;  /* 0x01002b00ff0477ac */ /* 0x000e220008000a00 */
[----:B------:R-:W-:Y:S02]  /*1d10*/  IMAD.MOV.U32 R8, RZ, RZ, 0x4e ;  /* 0x0000004eff087424 */ /* 0x000fe400078e00ff */
[----:B------:R-:W-:Y:S01]  /*1d20*/  IMAD.MOV.U32 R12, RZ, RZ, 0x1 ;  /* 0x00000001ff0c7424 */ /* 0x000fe200078e00ff */
[----:B------:R-:W2:Y:S01]  /*1d30*/  LDCU.64 UR6, c[0x4][0x160] ;  /* 0x01002c00ff0677ac */ /* 0x000ea20008000a00 */
[----:B------:R-:W4:Y:S01]  /*1d40*/  LDC.64 R14, c[0x4][R14] ;  /* 0x010000000e0e7b82 */ /* 0x000f220000000a00 */
[----:B------:R-:W-:Y:S01]  /*1d50*/  IMAD.MOV.U32 R13, RZ, RZ, RZ ;  /* 0x000000ffff0d7224 */ /* 0x000fe200078e00ff */
[----:B------:R-:W1:Y:S01]  /*1d60*/  LDCU.64 UR8, c[0x4][0x48] ;  /* 0x01000900ff0877ac */ /* 0x000e620008000a00 */
[----:B0-----:R-:W-:Y:S02]  /*1d70*/  IMAD.U32 R4, RZ, RZ, UR4 ;  /* 0x00000004ff047e24 */ /* 0x001fe4000f8e00ff */
[----:B------:R-:W-:-:S02]  /*1d80*/  IMAD.U32 R5, RZ, RZ, UR5 ;  /* 0x00000005ff057e24 */ /* 0x000fc4000f8e00ff */
[----:B--2---:R-:W-:Y:S02]  /*1d90*/  IMAD.U32 R6, RZ, RZ, UR6 ;  /* 0x00000006ff067e24 */ /* 0x004fe4000f8e00ff */
[----:B------:R-:W-:Y:S02]  /*1da0*/  IMAD.U32 R7, RZ, RZ, UR7 ;  /* 0x00000007ff077e24 */ /* 0x000fe4000f8e00ff */
[----:B-1----:R-:W-:Y:S02]  /*1db0*/  IMAD.U32 R10, RZ, RZ, UR8 ;  /* 0x00000008ff0a7e24 */ /* 0x002fe4000f8e00ff */
[----:B------:R-:W-:-:S07]  /*1dc0*/  IMAD.U32 R11, RZ, RZ, UR9 ;  /* 0x00000009ff0b7e24 */ /* 0x000fce000f8e00ff */
[----:B------:R-:W-:-:S07]  /*1dd0*/  LEPC R20, `(.L_x_1532) ;  /* 0x000000001014794e */ /* 0x000fce0000000000 */
[----:B---345:R-:W-:Y:S05]  /*1de0*/  CALL.ABS.NOINC R14 ;  /* 0x000000000e007343 */ /* 0x038fea0003c00000 */
.L_x_1532:
[----:B------:R-:W-:Y:S01]  /*1df0*/  IMAD.MOV.U32 R18, RZ, RZ, RZ ;  /* 0x000000ffff127224 */ /* 0x000fe200078e00ff */
[----:B------:R-:W-:Y:S06]  /*1e00*/  BRA `(.L_x_1511) ;  /* 0x0000000000147947 */ /* 0x000fec0003800000 */
.L_x_1531:
[----:B------:R-:W2:Y:S02]  /*1e10*/  LDG.E.64 R4, desc[UR36][R4.64] ;  /* 0x0000002404047981 */ /* 0x000ea4000c1e1b00 */
[----:B--2---:R0:W2:Y:S02]  /*1e20*/  I2F.U64 R18, R4 ;  /* 0x0000000400127312 */ /* 0x0040a40000301000 */
[----:B0-2---:R-:W-:Y:S05]  /*1e30*/  BRA `(.L_x_1511) ;  /* 0x0000000000087947 */ /* 0x005fea0003800000 */
.L_x_1530:
[----:B------:R-:W2:Y:S02]  /*1e40*/  LDG.E R4, desc[UR36][R4.64] ;  /* 0x0000002404047981 */ /* 0x000ea4000c1e1900 */
[----:B--2---:R-:W-:-:S07]  /*1e50*/  I2FP.F32.U32 R18, R4 ;  /* 0x0000000400127245 */ /* 0x004fce0000201000 */
.L_x_1511:
[----:B------:R-:W-:Y:S05]  /*1e60*/  BSYNC.RECONVERGENT B6 ;  /* 0x0000000000067941 */ /* 0x000fea0003800200 */
.L_x_1505:
[----:B------:R-:W-:-:S07]  /*1e70*/  VIADD R16, R16, 0x80 ;  /* 0x0000008010107836 */ /* 0x000fce0000000000 */
.L_x_1504:
[----:B------:R-:W-:Y:S05]  /*1e80*/  BSYNC.RECONVERGENT B7 ;  /* 0x0000000000077941 */ /* 0x000fea0003800200 */
.L_x_1503:
        /* <DEDUP_REMOVED lines=25> */
.L_x_1539:
[----:B------:R-:W2:Y:S02]  /*2020*/  LDG.E.U8 R4, desc[UR36][R4.64] ;  /* 0x0000002404047981 */ /* 0x000ea4000c1e1100 */
[----:B--2---:R-:W-:Y:S01]  /*2030*/  I2FP.F32.U32 R22, R4 ;  /* 0x0000000400167245 */ /* 0x004fe20000201000 */
[----:B------:R-:W-:Y:S06]  /*2040*/  BRA `(.L_x_1541) ;  /* 0x0000000c00487947 */ /* 0x000fec0003800000 */
.L_x_1538:
        /* <DEDUP_REMOVED lines=9> */
.L_x_1543:
[----:B------:R-:W2:Y:S02]  /*20e0*/  LDG.E R4, desc[UR36][R4.64] ;  /* 0x0000002404047981 */ /* 0x000ea4000c1e1900 */
[----:B--2---:R-:W-:Y:S01]  /*20f0*/  I2FP.F32.S32 R22, R4 ;  /* 0x0000000400167245 */ /* 0x004fe20000201400 */
[----:B------:R-:W-:Y:S06]  /*2100*/  BRA `(.L_x_1541) ;  /* 0x0000000c00187947 */ /* 0x000fec0003800000 */
.L_x_1542:
[----:B------:R-:W2:Y:S02]  /*2110*/  LDG.E.U16 R4, desc[UR36][R4.64] ;  /* 0x0000002404047981 */ /* 0x000ea4000c1e1500 */
[----:B--2---:R0:W2:Y:S01]  /*2120*/  I2F.S16 R22, R4 ;  /* 0x0000000400167306 */ /* 0x0040a20000101400 */
[----:B------:R-:W-:Y:S05]  /*2130*/  BRA `(.L_x_1541) ;  /* 0x0000000c000c7947 */ /* 0x000fea0003800000 */
.L_x_1537:
        /* <DEDUP_REMOVED lines=8> */
.L_x_1545:
[----:B------:R-:W2:Y:S02]  /*21c0*/  LDG.E.U16 R4, desc[UR36][R4.64] ;  /* 0x0000002404047981 */ /* 0x000ea4000c1e1500 */
[----:B--2---:R-:W-:Y:S01]  /*21d0*/  HADD2.F32 R22, -RZ, R4.H0_H0 ;  /* 0x20000004ff167230 */ /* 0x004fe20000004100 */
[----:B------:R-:W-:Y:S06]  /*21e0*/  BRA `(.L_x_1541) ;  /* 0x0000000800e07947 */ /* 0x000fec0003800000 */
.L_x_1544:
        /* <DEDUP_REMOVED lines=8> */
.L_x_1547:
[----:B------:R-:W2:Y:S02]  /*2270*/  LDG.E.U16 R4, desc[UR36][R4.64] ;  /* 0x0000002404047981 */ /* 0x000ea4000c1e1500 */
[----:B--2---:R-:W-:Y:S01]  /*2280*/  HADD2.F32 R22, -RZ, R4.H0_H0 ;  /* 0x20000004ff167230 */ /* 0x004fe20000004100 */
[----:B------:R-:W-:Y:S06]  /*2290*/  BRA `(.L_x_1541) ;  /* 0x0000000800b47947 */ /* 0x000fec0003800000 */
.L_x_1546:
        /* <DEDUP_REMOVED lines=11> */
.L_x_1536:
        /* <DEDUP_REMOVED lines=12> */
.L_x_1550:
        /* <DEDUP_REMOVED lines=11> */
.L_x_1549:
        /* <DEDUP_REMOVED lines=25> */
.L_x_1552:
        /* <DEDUP_REMOVED lines=13> */
.L_x_1551:
[----:B------:R-:W2:Y:S02]  /*2720*/  LDG.E.U16 R4, desc[UR36][R4.64] ;  /* 0x0000002404047981 */ /* 0x000ea4000c1e1500 */
[----:B--2---:R-:W-:Y:S01]  /*2730*/  IMAD.U32 R22, R4, 0x10000, RZ ;  /* 0x0001000004167824 */ /* 0x004fe200078e00ff */
[----:B------:R-:W-:Y:S06]  /*2740*/  BRA `(.L_x_1541) ;  /* 0x0000000400887947 */ /* 0x000fec0003800000 */
.L_x_1548:
        /* <DEDUP_REMOVED lines=11> */
.L_x_1555:
        /* <DEDUP_REMOVED lines=20> */
.L_x_1557:
[----:B------:R-:W-:Y:S05]  /*2940*/  BSYNC.RECONVERGENT B0 ;  /* 0x0000000000007941 */ /* 0x000fea0003800200 */
.L_x_1556:
[----:B------:R-:W-:Y:S01]  /*2950*/  IMAD.SHL.U32 R0, R0, 0x100000, RZ ;  /* 0x0010000000007824 */ /* 0x000fe200078e00ff */
[----:B------:R-:W-:-:S04]  /*2960*/  LEA R3, R3, 0x3b800000, 0x17 ;  /* 0x3b80000003037811 */ /* 0x000fc800078eb8ff */
[----:B------:R-:W-:Y:S01]  /*2970*/  LOP3.LUT R22, R3, R0, R7, 0xfe, !PT ;  /* 0x0000000003167212 */ /* 0x000fe200078efe07 */
[----:B------:R-:W-:Y:S06]  /*2980*/  BRA `(.L_x_1541) ;  /* 0x0000000000f87947 */ /* 0x000fec0003800000 */
.L_x_1554:
        /* <DEDUP_REMOVED lines=20> */
.L_x_1559:
[----:B------:R-:W-:Y:S05]  /*2ad0*/  BSYNC.RECONVERGENT B0 ;  /* 0x0000000000007941 */ /* 0x000fea0003800200 */
.L_x_1558:
[----:B------:R-:W-:Y:S01]  /*2ae0*/  IMAD.SHL.U32 R0, R0, 0x200000, RZ ;  /* 0x0020000000007824 */ /* 0x000fe200078e00ff */
[----:B------:R-:W-:-:S04]  /*2af0*/  LEA R3, R3, 0x37800000, 0x17 ;  /* 0x3780000003037811 */ /* 0x000fc800078eb8ff */
[----:B------:R-:W-:Y:S01]  /*2b00*/  LOP3.LUT R22, R3, R0, R7, 0xfe, !PT ;  /* 0x0000000003167212 */ /* 0x000fe200078efe07 */
[----:B------:R-:W-:Y:S06]  /*2b10*/  BRA `(.L_x_1541) ;  /* 0x0000000000947947 */ /* 0x000fec0003800000 */
.L_x_1553:
        /* <DEDUP_REMOVED lines=14> */
.L_x_1540:
        /* <DEDUP_REMOVED lines=16> */
.L_x_1562:
[----:B------:R-:W-:Y:S01]  /*2d00*/  IMAD.MOV.U32 R22, RZ, RZ, RZ ;  /* 0x000000ffff167224 */ /* 0x000fe200078e00ff */
[----:B------:R-:W-:Y:S06]  /*2d10*/  BRA `(.L_x_1541) ;  /* 0x0000000000147947 */ /* 0x000fec0003800000 */
.L_x_1561:
[----:B------:R-:W2:Y:S02]  /*2d20*/  LDG.E.64 R22, desc[UR36][R4.64] ;  /* 0x0000002404167981 */ /* 0x000ea4000c1e1b00 */
[----:B--2---:R0:W2:Y:S02]  /*2d30*/  I2F.U64 R22, R22 ;  /* 0x0000001600167312 */ /* 0x0040a40000301000 */
[----:B0-2---:R-:W-:Y:S05]  /*2d40*/  BRA `(.L_x_1541) ;  /* 0x0000000000087947 */ /* 0x005fea0003800000 */
.L_x_1560:
[----:B------:R-:W2:Y:S02]  /*2d50*/  LDG.E R4, desc[UR36][R4.64] ;  /* 0x0000002404047981 */ /* 0x000ea4000c1e1900 */
[----:B--2---:R-:W-:-:S07]  /*2d60*/  I2FP.F32.U32 R22, R4 ;  /* 0x0000000400167245 */ /* 0x004fce0000201000 */
.L_x_1541:
[----:B------:R-:W-:Y:S05]  /*2d70*/  BSYNC.RECONVERGENT B6 ;  /* 0x0000000000067941 */ /* 0x000fea0003800200 */
.L_x_1535:
[----:B------:R-:W-:-:S07]  /*2d80*/  VIADD R16, R16, 0x80 ;  /* 0x0000008010107836 */ /* 0x000fce0000000000 */
.L_x_1534:
[----:B------:R-:W-:Y:S05]  /*2d90*/  BSYNC.RECONVERGENT B7 ;  /* 0x0000000000077941 */ /* 0x000fea0003800200 */
.L_x_1533:
[----:B------:R-:W-:Y:S01]  /*2da0*/  ISETP.GE.AND P0, PT, R16, R17, PT ;  /* 0x000000111000720c */ /* 0x000fe20003f06270 */
[----:B------:R-:W-:Y:S01]  /*2db0*/  BSSY.RECONVERGENT B6, `(.L_x_1563) ;  /* 0x00000e9000067945 */ /* 0x000fe20003800200 */
[----:B------:R-:W-:-:S11]  /*2dc0*/  IMAD.MOV.U32 R24, RZ, RZ, RZ ;  /* 0x000000ffff187224 */ /* 0x000fd600078e00ff */
[----:B------:R-:W-:Y:S05]  /*2dd0*/  @P0 BRA `(.L_x_1564) ;  /* 0x0000000c00980947 */ /* 0x000fea0003800000 */
[----:B0-2-4-:R-:W0:Y:S01]  /*2de0*/  LDC.64 R4, c[0x0][0x390] ;  /* 0x0000e400ff047b82 */ /* 0x015e220000000a00 */
[----:B------:R-:W2:Y:S01]  /*2df0*/  LDCU UR5, c[0x0][0x3a0] ;  /* 0x00007400ff0577ac */ /* 0x000ea20008000800 */
[----:B------:R-:W-:Y:S01]  /*2e00*/  IMAD R0, R2, 0x200, R16 ;  /* 0x0000020002007824 */ /* 0x000fe200078e0210 */
        /* <DEDUP_REMOVED lines=15> */
[----:B--2---:R0:W2:Y:S01]  /*2f00*/  I2F.S16 R24, R4 ;  /* 0x0000000400187306 */ /* 0x0040a20000101400 */
[----:B------:R-:W-:Y:S05]  /*2f10*/  BRA `(.L_x_1564) ;  /* 0x0000000c00487947 */ /* 0x000fea0003800000 */
.L_x_1568:
[----:B------:R-:W2:Y:S02]  /*2f20*/  LDG.E.U8 R4, desc[UR36][R4.64] ;  /* 0x0000002404047981 */ /* 0x000ea4000c1e1100 */
[----:B--2---:R-:W-:Y:S01]  /*2f30*/  I2FP.F32.U32 R24, R4 ;  /* 0x0000000400187245 */ /* 0x004fe20000201000 */
[----:B------:R-:W-:Y:S06]  /*2f40*/  BRA `(.L_x_1564) ;  /* 0x0000000c003c7947 */ /* 0x000fec0003800000 */
.L_x_1567:
        /* <DEDUP_REMOVED lines=9> */
.L_x_1571:
[----:B------:R-:W2:Y:S02]  /*2fe0*/  LDG.E R4, desc[UR36][R4.64] ;  /* 0x0000002404047981 */ /* 0x000ea4000c1e1900 */
[----:B--2---:R-:W-:Y:S01]  /*2ff0*/  I2FP.F32.S32 R24, R4 ;  /* 0x0000000400187245 */ /* 0x004fe20000201400 */
[----:B------:R-:W-:Y:S06]  /*3000*/  BRA `(.L_x_1564) ;  /* 0x0000000c000c7947 */ /* 0x000fec0003800000 */
.L_x_1570:
[----:B------:R-:W2:Y:S02]  /*3010*/  LDG.E.U16 R4, desc[UR36][R4.64] ;  /* 0x0000002404047981 */ /* 0x000ea4000c1e1500 */
[----:B--2---:R0:W2:Y:S01]  /*3020*/  I2F.S16 R24, R4 ;  /* 0x0000000400187306 */ /* 0x0040a20000101400 */
[----:B------:R-:W-:Y:S05]  /*3030*/  BRA `(.L_x_1564) ;  /* 0x0000000c00007947 */ /* 0x000fea0003800000 */
.L_x_1566:
        /* <DEDUP_REMOVED lines=8> */
.L_x_1573:
[----:B------:R-:W2:Y:S02]  /*30c0*/  LDG.E.U16 R4, desc[UR36][R4.64] ;  /* 0x0000002404047981 */ /* 0x000ea4000c1e1500 */
[----:B--2---:R-:W-:Y:S01]  /*30d0*/  HADD2.F32 R24, -RZ, R4.H0_H0 ;  /* 0x20000004ff187230 */ /* 0x004fe20000004100 */
[----:B------:R-:W-:Y:S06]  /*30e0*/  BRA `(.L_x_1564) ;  /* 0x0000000800d47947 */ /* 0x000fec0003800000 */
.L_x_1572:
        /* <DEDUP_REMOVED lines=8> */
.L_x_1575:
[----:B------:R-:W2:Y:S02]  /*3170*/  LDG.E.U16 R4, desc[UR36][R4.64] ;  /* 0x0000002404047981 */ /* 0x000ea4000c1e1500 */
[----:B--2---:R-:W-:Y:S01]  /*3180*/  HADD2.F32 R24, -RZ, R4.H0_H0 ;  /* 0x20000004ff187230 */ /* 0x004fe20000004100 */
[----:B------:R-:W-:Y:S06]  /*3190*/  BRA `(.L_x_1564) ;  /* 0x0000000800a87947 */ /* 0x000fec0003800000 */
.L_x_1574:
        /* <DEDUP_REMOVED lines=11> */
.L_x_1565:
        /* <DEDUP_REMOVED lines=12> */
.L_x_1578:
        /* <DEDUP_REMOVED lines=11> */
.L_x_1577:
        /* <DEDUP_REMOVED lines=25> */
.L_x_1580:
        /* <DEDUP_REMOVED lines=13> */
.L_x_1579:
[----:B------:R-:W2:Y:S02]  /*3620*/  LDG.E.U16 R4, desc[UR36][R4.64] ;  /* 0x0000002404047981 */ /* 0x000ea4000c1e1500 */
[----:B--2---:R-:W-:Y:S01]  /*3630*/  IMAD.U32 R24, R4, 0x10000, RZ ;  /* 0x0001000004187824 */ /* 0x004fe200078e00ff */
[----:B------:R-:W-:Y:S06]  /*3640*/  BRA `(.L_x_1564) ;  /* 0x00000004007c7947 */ /* 0x000fec0003800000 */
.L_x_1576:
        /* <DEDUP_REMOVED lines=11> */
.L_x_1583:
[----:B------:R-:W2:Y:S02]  /*3700*/  LDG.E.U8 R4, desc[UR36][R4.64] ;  /* 0x0000002404047981 */ /* 0x000ea4000c1e1100 */
        /* <DEDUP_REMOVED lines=18> */
.L_x_1585:
[----:B------:R-:W-:Y:S05]  /*3830*/  BSYNC.RECONVERGENT B0 ;  /* 0x0000000000007941 */ /* 0x000fea0003800200 */
.L_x_1584:
[----:B------:R-:W-:Y:S01]  /*3840*/  IMAD.SHL.U32 R0, R0, 0x100000, RZ ;  /* 0x0010000000007824 */ /* 0x000fe200078e00ff */
[----:B------:R-:W-:-:S04]  /*3850*/  LEA R3, R3, 0x3b800000, 0x17 ;  /* 0x3b80000003037811 */ /* 0x000fc800078eb8ff */
[----:B------:R-:W-:Y:S01]  /*3860*/  LOP3.LUT R24, R3, R0, R7, 0xfe, !PT ;  /* 0x0000000003187212 */ /* 0x000fe200078efe07 */
[----:B------:R-:W-:Y:S06]  /*3870*/  BRA `(.L_x_1564) ;  /* 0x0000000000f07947 */ /* 0x000fec0003800000 */
.L_x_1582:
        /* <DEDUP_REMOVED lines=19> */
.L_x_1587:
[----:B------:R-:W-:Y:S05]  /*39b0*/  BSYNC.RECONVERGENT B0 ;  /* 0x0000000000007941 */ /* 0x000fea0003800200 */
.L_x_1586:
[----:B------:R-:W-:Y:S01]  /*39c0*/  IMAD.SHL.U32 R0, R0, 0x200000, RZ ;  /* 0x0020000000007824 */ /* 0x000fe200078e00ff */
[----:B------:R-:W-:-:S04]  /*39d0*/  LEA R3, R3, 0x37800000, 0x17 ;  /* 0x3780000003037811 */ /* 0x000fc800078eb8ff */
[----:B------:R-:W-:Y:S01]  /*39e0*/  LOP3.LUT R24, R3, R0, R7, 0xfe, !PT ;  /* 0x0000000003187212 */ /* 0x000fe200078efe07 */
[----:B------:R-:W-:Y:S06]  /*39f0*/  BRA `(.L_x_1564) ;  /* 0x0000000000907947 */ /* 0x000fec0003800000 */
.L_x_1581:
        /* <DEDUP_REMOVED lines=14> */
.L_x_1569:
        /* <DEDUP_REMOVED lines=16> */
.L_x_1590:
[----:B------:R-:W-:Y:S05]  /*3be0*/  BRA `(.L_x_1564) ;  /* 0x0000000000147947 */ /* 0x000fea0003800000 */
.L_x_1589:
[----:B------:R-:W2:Y:S02]  /*3bf0*/  LDG.E.64 R4, desc[UR36][R4.64] ;  /* 0x0000002404047981 */ /* 0x000ea4000c1e1b00 */
[----:B--2---:R0:W2:Y:S02]  /*3c00*/  I2F.U64 R24, R4 ;  /* 0x0000000400187312 */ /* 0x0040a40000301000 */
[----:B0-2---:R-:W-:Y:S05]  /*3c10*/  BRA `(.L_x_1564) ;  /* 0x0000000000087947 */ /* 0x005fea0003800000 */
.L_x_1588:
[----:B------:R-:W2:Y:S02]  /*3c20*/  LDG.E R4, desc[UR36][R4.64] ;  /* 0x0000002404047981 */ /* 0x000ea4000c1e1900 */
[----:B--2---:R-:W-:-:S07]  /*3c30*/  I2FP.F32.U32 R24, R4 ;  /* 0x0000000400187245 */ /* 0x004fce0000201000 */
.L_x_1564:
[----:B------:R-:W-:Y:S05]  /*3c40*/  BSYNC.RECONVERGENT B6 ;  /* 0x0000000000067941 */ /* 0x000fea0003800200 */
.L_x_1563:
[----:B------:R-:W1:Y:S01]  /*3c50*/  LDC.U8 R16, c[0x0][0x3a4] ;  /* 0x0000e900ff107b82 */ /* 0x000e620000000000 */
[----:B------:R-:W-:Y:S01]  /*3c60*/  ISETP.GE.AND P0, PT, R25, R17, PT ;  /* 0x000000111900720c */ /* 0x000fe20003f06270 */
[----:B0-2--5:R-:W0:Y:S01]  /*3c70*/  MUFU.TANH R22, R22 ;  /* 0x0000001600167308 */ /* 0x025e220000002400 */
[----:B------:R-:W-:Y:S04]  /*3c80*/  BSSY.RECONVERGENT B7, `(.L_x_1591) ;  /* 0x00002ba000077945 */ /* 0x000fe80003800200 */
[----:B------:R-:W-:Y:S03]  /*3c90*/  BSSY.RELIABLE B6, `(.L_x_1592) ;  /* 0x00001d4000067945 */ /* 0x000fe60003800100 */
[----:B------:R-:W2:Y:S04]  /*3ca0*/  MUFU.TANH R24, R24 ;  /* 0x0000001800187308 */ /* 0x000ea80000002400 */
[----:B------:R-:W-:Y:S05]  /*3cb0*/  @P0 BRA `(.L_x_1593) ;  /* 0x0000001c00380947 */ /* 0x000fea0003800000 */
[----:B------:R-:W5:Y:S01]  /*3cc0*/  LDCU UR4, c[0x0][0x3a8] ;  /* 0x00007500ff0477ac */ /* 0x000f620008000800 */
[----:B------:R-:W0:Y:S01]  /*3cd0*/  LDC.64 R8, c[0x0][0x388] ;  /* 0x0000e200ff087b82 */ /* 0x000e220000000a00 */
[----:B------:R-:W-:Y:S01]  /*3ce0*/  IMAD R0, R2, 0x200, R25 ;  /* 0x0000020002007824 */ /* 0x000fe200078e0219 */
[----:B-1--4-:R-:W-:Y:S01]  /*3cf0*/  PRMT R5, R16, 0x9910, RZ ;  /* 0x0000991010057816 */ /* 0x012fe200000000ff */
[----:B---3--:R1:W3:Y:S01]  /*3d00*/  MUFU.TANH R4, R19 ;  /* 0x0000001300047308 */ /* 0x0082e20000002400 */
[----:B------:R-:W-:-:S07]  /*3d10*/  VIADD R25, R25, 0x80 ;  /* 0x0000008019197836 */ /* 0x000fce0000000000 */
[----:B------:R-:W4:Y:S01]  /*3d20*/  MUFU.TANH R18, R18 ;  /* 0x0000001200127308 */ /* 0x000f220000002400 */
[----:B-----5:R-:W-:Y:S02]  /*3d30*/  IMAD R3, R0, UR4, RZ ;  /* 0x0000000400037c24 */ /* 0x020fe4000f8e02ff */
[----:B------:R-:W-:-:S05]  /*3d40*/  IMAD.MOV.U32 R0, RZ, RZ, R5 ;  /* 0x000000ffff007224 */ /* 0x000fca00078e0005 */
[----:B------:R-:W-:Y:S02]  /*3d50*/  ISETP.GT.AND P0, PT, R0, 0x9, PT ;  /* 0x000000090000780c */ /* 0x000fe40003f04270 */
[----:B0-----:R-:W-:-:S05]  /*3d60*/  IADD3 R8, P1, PT, R3, R8, RZ ;  /* 0x0000000803087210 */ /* 0x001fca0007f3e0ff */
[----:B------:R-:W-:-:S06]  /*3d70*/  IMAD.X R9, RZ, RZ, R9, P1 ;  /* 0x000000ffff097224 */ /* 0x000fcc00008e0609 */
[----:B-1-34-:R-:W-:Y:S05]  /*3d80*/  @P0 BRA `(.L_x_1594) ;  /* 0x0000000000e80947 */ /* 0x01afea0003800000 */
        /* <DEDUP_REMOVED lines=8> */
[----:B------:R-:W0:Y:S02]  /*3e10*/  F2I.FTZ.TRUNC.NTZ R3, R4 ;  /* 0x0000000400037305 */ /* 0x000e24000021f100 */
[----:B0-----:R0:W-:Y:S01]  /*3e20*/  STG.E.U8 desc[UR36][R8.64], R3 ;  /* 0x0000000308007986 */ /* 0x0011e2000c101124 */
[----:B------:R-:W-:Y:S05]  /*3e30*/  BRA `(.L_x_1599) ;  /* 0x0000000c003c7947 */ /* 0x000fea0003800000 */
.L_x_1597:
[----:B------:R-:W0:Y:S02]  /*3e40*/  F2I.S64.TRUNC R4, R4 ;  /* 0x0000000400047311 */ /* 0x000e24000020d900 */
[----:B0-----:R-:W-:-:S05]  /*3e50*/  IMAD.MOV.U32 R3, RZ, RZ, R4 ;  /* 0x000000ffff037224 */ /* 0x001fca00078e0004 */
[----:B------:R0:W-:Y:S01]  /*3e60*/  STG.E.U8 desc[UR36][R8.64], R3 ;  /* 0x0000000308007986 */ /* 0x0001e2000c101124 */
[----:B------:R-:W-:Y:S05]  /*3e70*/  BRA `(.L_x_1599) ;  /* 0x0000000c002c7947 */ /* 0x000fea0003800000 */
.L_x_1596:
[----:B------:R-:W-:-:S13]  /*3e80*/  ISETP.NE.AND P0, PT, R0, 0x2, PT ;  /* 0x000000020000780c */ /* 0x000fda0003f05270 */
[----:B------:R-:W-:Y:S05]  /*3e90*/  @!P0 BRA `(.L_x_1600) ;  /* 0x0000000000288947 */ /* 0x000fea0003800000 */
[----:B------:R-:W-:-:S13]  /*3ea0*/  ISETP.NE.AND P0, PT, R0, 0x3, PT ;  /* 0x000000030000780c */ /* 0x000fda0003f05270 */
[----:B------:R-:W-:Y:S05]  /*3eb0*/  @!P0 BRA `(.L_x_1601) ;  /* 0x0000000000148947 */ /* 0x000fea0003800000 */
[----:B------:R-:W-:-:S13]  /*3ec0*/  ISETP.NE.AND P0, PT, R0, 0x4, PT ;  /* 0x000000040000780c */ /* 0x000fda0003f05270 */
[----:B------:R-:W-:Y:S05]  /*3ed0*/  @P0 BRA `(.L_x_1598) ;  /* 0x0000000800800947 */ /* 0x000fea0003800000 */
[----:B------:R-:W0:Y:S02]  /*3ee0*/  F2I.S64.TRUNC R4, R4 ;  /* 0x0000000400047311 */ /* 0x000e24000020d900 */
[----:B0-----:R0:W-:Y:S01]  /*3ef0*/  STG.E.64 desc[UR36][R8.64], R4 ;  /* 0x0000000408007986 */ /* 0x0011e2000c101b24 */
[----:B------:R-:W-:Y:S05]  /*3f00*/  BRA `(.L_x_1599) ;  /* 0x0000000c00087947 */ /* 0x000fea0003800000 */
.L_x_1601:
[----:B------:R-:W0:Y:S02]  /*3f10*/  F2I.FTZ.TRUNC.NTZ R3, R4 ;  /* 0x0000000400037305 */ /* 0x000e24000021f100 */
[----:B0-----:R0:W-:Y:S01]  /*3f20*/  STG.E desc[UR36][R8.64], R3 ;  /* 0x0000000308007986 */ /* 0x0011e2000c101924 */
[----:B------:R-:W-:Y:S05]  /*3f30*/  BRA `(.L_x_1599) ;  /* 0x0000000800fc7947 */ /* 0x000fea0003800000 */
.L_x_1600:
[----:B------:R-:W0:Y:S02]  /*3f40*/  F2I.FTZ.TRUNC.NTZ R3, R4 ;  /* 0x0000000400037305 */ /* 0x000e24000021f100 */
[----:B0-----:R0:W-:Y:S01]  /*3f50*/  STG.E.U16 desc[UR36][R8.64], R3 ;  /* 0x0000000308007986 */ /* 0x0011e2000c101524 */
[----:B------:R-:W-:Y:S05]  /*3f60*/  BRA `(.L_x_1599) ;  /* 0x0000000800f07947 */ /* 0x000fea0003800000 */
.L_x_1595:
[----:B------:R-:W-:-:S13]  /*3f70*/  ISETP.GT.AND P0, PT, R0, 0x6, PT ;  /* 0x000000060000780c */ /* 0x000fda0003f04270 */
[----:B------:R-:W-:Y:S05]  /*3f80*/  @P0 BRA `(.L_x_1602) ;  /* 0x0000000000240947 */ /* 0x000fea0003800000 */
[----:B------:R-:W-:-:S13]  /*3f90*/  ISETP.NE.AND P0, PT, R0, 0x5, PT ;  /* 0x000000050000780c */ /* 0x000fda0003f05270 */
[----:B------:R-:W-:Y:S05]  /*3fa0*/  @!P0 BRA `(.L_x_1603) ;  /* 0x0000000000108947 */ /* 0x000fea0003800000 */
[----:B------:R-:W-:-:S13]  /*3fb0*/  ISETP.NE.AND P0, PT, R0, 0x6, PT ;  /* 0x000000060000780c */ /* 0x000fda0003f05270 */
[----:B------:R-:W-:Y:S05]  /*3fc0*/  @P0 BRA `(.L_x_1598) ;  /* 0x0000000800440947 */ /* 0x000fea0003800000 */
[----:B------:R0:W-:Y:S01]  /*3fd0*/  STG.E desc[UR36][R8.64], R4 ;  /* 0x0000000408007986 */ /* 0x0001e2000c101924 */
[----:B------:R-:W-:Y:S05]  /*3fe0*/  BRA `(.L_x_1599) ;  /* 0x0000000800d07947 */ /* 0x000fea0003800000 */
.L_x_1603:
[----:B------:R-:W-:-:S05]  /*3ff0*/  F2FP.F16.F32.PACK_AB R4, RZ, R4 ;  /* 0x00000004ff04723e */ /* 0x000fca00000000ff */
[----:B------:R0:W-:Y:S01]  /*4000*/  STG.E.U16 desc[UR36][R8.64], R4 ;  /* 0x0000000408007986 */ /* 0x0001e2000c101524 */
[----:B------:R-:W-:Y:S05]  /*4010*/  BRA `(.L_x_1599) ;  /* 0x0000000800c47947 */ /* 0x000fea0003800000 */
.L_x_1602:
[----:B------:R-:W-:-:S13]  /*4020*/  ISETP.NE.AND P0, PT, R0, 0x7, PT ;  /* 0x000000070000780c */ /* 0x000fda0003f05270 */
[----:B------:R-:W-:Y:S05]  /*4030*/  @!P0 BRA `(.L_x_1604) ;  /* 0x00000000002c8947 */ /* 0x000fea0003800000 */
[----:B------:R-:W-:-:S13]  /*4040*/  ISETP.NE.AND P0, PT, R0, 0x8, PT ;  /* 0x000000080000780c */ /* 0x000fda0003f05270 */
[----:B------:R-:W-:Y:S05]  /*4050*/  @!P0 BRA `(.L_x_1605) ;  /* 0x0000000000148947 */ /* 0x000fea0003800000 */
[----:B------:R-:W-:-:S13]  /*4060*/  ISETP.NE.AND P0, PT, R0, 0x9, PT ;  /* 0x000000090000780c */ /* 0x000fda0003f05270 */
[----:B------:R-:W-:Y:S05]  /*4070*/  @P0 BRA `(.L_x_1598) ;  /* 0x0000000800180947 */ /* 0x000fea0003800000 */
[----:B------:R-:W-:-:S05]  /*4080*/  IMAD.MOV.U32 R5, RZ, RZ, RZ ;  /* 0x000000ffff057224 */ /* 0x000fca00078e00ff */
[----:B------:R0:W-:Y:S01]  /*4090*/  STG.E.64 desc[UR36][R8.64], R4 ;  /* 0x0000000408007986 */ /* 0x0001e2000c101b24 */
[----:B------:R-:W-:Y:S05]  /*40a0*/  BRA `(.L_x_1599) ;  /* 0x0000000800a07947 */ /* 0x000fea0003800000 */
.L_x_1605:
[----:B------:R-:W-:-:S04]  /*40b0*/  F2FP.F16.F32.PACK_AB R3, RZ, R4 ;  /* 0x00000004ff03723e */ /* 0x000fc800000000ff */
[----:B------:R-:W-:-:S05]  /*40c0*/  PRMT R3, R3, 0x5410, RZ ;  /* 0x0000541003037816 */ /* 0x000fca00000000ff */
[----:B------:R0:W-:Y:S01]  /*40d0*/  STG.E desc[UR36][R8.64], R3 ;  /* 0x0000000308007986 */ /* 0x0001e2000c101924 */
[----:B------:R-:W-:Y:S05]  /*40e0*/  BRA `(.L_x_1599) ;  /* 0x0000000800907947 */ /* 0x000fea0003800000 */
.L_x_1604:
[----:B------:R-:W-:-:S06]  /*40f0*/  FMUL.FTZ R4, R4, 1 ;  /* 0x3f80000004047820 */ /* 0x000fcc0000410000 */
[----:B------:R-:W0:Y:S02]  /*4100*/  F2F.F64.F32 R4, R4 ;  /* 0x0000000400047310 */ /* 0x000e240000201800 */
[----:B0-----:R0:W-:Y:S01]  /*4110*/  STG.E.64 desc[UR36][R8.64], R4 ;  /* 0x0000000408007986 */ /* 0x0011e2000c101b24 */
[----:B------:R-:W-:Y:S05]  /*4120*/  BRA `(.L_x_1599) ;  /* 0x0000000800807947 */ /* 0x000fea0003800000 */
.L_x_1594:
        /* <DEDUP_REMOVED lines=8> */
[----:B------:R-:W-:-:S04]  /*41b0*/  FSETP.NEU.FTZ.AND P0, PT, R4, RZ, PT ;  /* 0x000000ff0400720b */ /* 0x000fc80003f1d000 */
[----:B------:R-:W-:-:S05]  /*41c0*/  SEL R3, RZ, 0x1, !P0 ;  /* 0x00000001ff037807 */ /* 0x000fca0004000000 */
[----:B------:R0:W-:Y:S01]  /*41d0*/  STG.E.U8 desc[UR36][R8.64], R3 ;  /* 0x0000000308007986 */ /* 0x0001e2000c101124 */
[----:B------:R-:W-:Y:S05]  /*41e0*/  BRA `(.L_x_1599) ;  /* 0x0000000800507947 */ /* 0x000fea0003800000 */
.L_x_1608:
[----:B------:R-:W-:Y:S01]  /*41f0*/  FMUL.FTZ R4, R4, 1 ;  /* 0x3f80000004047820 */ /* 0x000fe20000410000 */
[----:B------:R-:W-:-:S05]  /*4200*/  CS2R R6, SRZ ;  /* 0x0000000000067805 */ /* 0x000fca000001ff00 */
[----:B------:R-:W0:Y:S02]  /*4210*/  F2F.F64.F32 R4, R4 ;  /* 0x0000000400047310 */ /* 0x000e240000201800 */
[----:B0-----:R0:W-:Y:S01]  /*4220*/  STG.E.128 desc[UR36][R8.64], R4 ;  /* 0x0000000408007986 */ /* 0x0011e2000c101d24 */
[----:B------:R-:W-:Y:S05]  /*4230*/  BRA `(.L_x_1599) ;  /* 0x00000008003c7947 */ /* 0x000fea0003800000 */
.L_x_1607:
[----:B------:R-:W-:-:S13]  /*4240*/  ISETP.NE.AND P0, PT, R0, 0xf, PT ;  /* 0x0000000f0000780c */ /* 0x000fda0003f05270 */
[----:B------:R-:W-:Y:S05]  /*4250*/  @!P0 BRA `(.L_x_1609) ;  /* 0x0000000000988947 */ /* 0x000fea0003800000 */
[----:B------:R-:W-:-:S13]  /*4260*/  ISETP.NE.AND P0, PT, R0, 0x17, PT ;  /* 0x000000170000780c */ /* 0x000fda0003f05270 */
[----:B------:R-:W-:Y:S05]  /*4270*/  @!P0 BRA `(.L_x_1610) ;  /* 0x0000000000488947 */ /* 0x000fea0003800000 */
[----:B------:R-:W-:-:S13]  /*4280*/  ISETP.NE.AND P0, PT, R0, 0x18, PT ;  /* 0x000000180000780c */ /* 0x000fda0003f05270 */
[----:B------:R-:W-:Y:S05]  /*4290*/  @P0 BRA `(.L_x_1598) ;  /* 0x0000000400900947 */ /* 0x000fea0003800000 */
[----:B------:R-:W-:Y:S01]  /*42a0*/  LOP3.LUT R6, R4, 0x7fffffff, RZ, 0xc0, !PT ;  /* 0x7fffffff04067812 */ /* 0x000fe200078ec0ff */
[----:B------:R-:W-:Y:S01]  /*42b0*/  BSSY.RECONVERGENT B0, `(.L_x_1611) ;  /* 0x000000b000007945 */ /* 0x000fe20003800200 */
[----:B------:R-:W-:Y:S01]  /*42c0*/  SHF.R.U32.HI R5, RZ, 0x18, R4 ;  /* 0x00000018ff057819 */ /* 0x000fe20000011604 */
[----:B------:R-:W-:Y:S01]  /*42d0*/  IMAD.MOV.U32 R0, RZ, RZ, 0x7f ;  /* 0x0000007fff007424 */ /* 0x000fe200078e00ff */
        /* <DEDUP_REMOVED lines=8> */
.L_x_1612:
[----:B------:R-:W-:Y:S05]  /*4360*/  BSYNC.RECONVERGENT B0 ;  /* 0x0000000000007941 */ /* 0x000fea0003800200 */
.L_x_1611:
[----:B------:R-:W-:-:S05]  /*4370*/  LOP3.LUT R5, R0, 0x80, R5, 0xf8, !PT ;  /* 0x0000008000057812 */ /* 0x000fca00078ef805 */
[----:B------:R0:W-:Y:S01]  /*4380*/  STG.E.U8 desc[UR36][R8.64], R5 ;  /* 0x0000000508007986 */ /* 0x0001e2000c101124 */
[----:B------:R-:W-:Y:S05]  /*4390*/  BRA `(.L_x_1599) ;  /* 0x0000000400e47947 */ /* 0x000fea0003800000 */
.L_x_1610:
        /* <DEDUP_REMOVED lines=14> */
.L_x_1614:
[----:B------:R-:W-:Y:S05]  /*4480*/  BSYNC.RECONVERGENT B0 ;  /* 0x0000000000007941 */ /* 0x000fea0003800200 */
.L_x_1613:
[----:B------:R-:W-:-:S05]  /*4490*/  LOP3.LUT R3, R0, 0x80, R7, 0xf8, !PT ;  /* 0x0000008000037812 */ /* 0x000fca00078ef807 */
[----:B------:R0:W-:Y:S01]  /*44a0*/  STG.E.U8 desc[UR36][R8.64], R3 ;  /* 0x0000000308007986 */ /* 0x0001e2000c101124 */
[----:B------:R-:W-:Y:S05]  /*44b0*/  BRA `(.L_x_1599) ;  /* 0x00000004009c7947 */ /* 0x000fea0003800000 */
.L_x_1609:
[----:B------:R-:W-:-:S05]  /*44c0*/  F2FP.BF16.F32.PACK_AB R4, RZ, R4 ;  /* 0x00000004ff04723e */ /* 0x000fca00000010ff */
[----:B------:R0:W-:Y:S01]  /*44d0*/  STG.E.U16 desc[UR36][R8.64], R4 ;  /* 0x0000000408007986 */ /* 0x0001e2000c101524 */
[----:B------:R-:W-:Y:S05]  /*44e0*/  BRA `(.L_x_1599) ;  /* 0x0000000400907947 */ /* 0x000fea0003800000 */
.L_x_1606:
        /* <DEDUP_REMOVED lines=8> */
[----:B------:R-:W0:Y:S02]  /*4570*/  F2I.FTZ.U32.TRUNC.NTZ R3, R4 ;  /* 0x0000000400037305 */ /* 0x000e24000021f000 */
[----:B0-----:R0:W-:Y:S01]  /*4580*/  STG.E.U16 desc[UR36][R8.64], R3 ;  /* 0x0000000308007986 */ /* 0x0011e2000c101524 */
[----:B------:R-:W-:Y:S05]  /*4590*/  BRA `(.L_x_1599) ;  /* 0x0000000400647947 */ /* 0x000fea0003800000 */
.L_x_1617:
        /* <DEDUP_REMOVED lines=12> */
.L_x_1620:
[----:B------:R-:W-:-:S04]  /*4660*/  SHF.R.U32.HI R0, RZ, 0x14, R4 ;  /* 0x00000014ff007819 */ /* 0x000fc80000011604 */
[----:B------:R-:W-:-:S04]  /*4670*/  LOP3.LUT R3, R0, 0x1, RZ, 0xc0, !PT ;  /* 0x0000000100037812 */ /* 0x000fc800078ec0ff */
[----:B------:R-:W-:-:S04]  /*4680*/  IADD3 R0, PT, PT, R4, 0x487ffff, R3 ;  /* 0x0487ffff04007810 */ /* 0x000fc80007ffe003 */
[----:B------:R-:W-:-:S04]  /*4690*/  SHF.R.U32.HI R0, RZ, 0x14, R0 ;  /* 0x00000014ff007819 */ /* 0x000fc80000011600 */
[----:B------:R-:W-:-:S07]  /*46a0*/  LOP3.LUT R3, R0, 0xff, RZ, 0xc0, !PT ;  /* 0x000000ff00037812 */ /* 0x000fce00078ec0ff */
.L_x_1621:
[----:B------:R-:W-:-:S04]  /*46b0*/  SHF.R.U32.HI R4, RZ, 0x18, R4 ;  /* 0x00000018ff047819 */ /* 0x000fc80000011604 */
[----:B------:R-:W-:-:S04]  /*46c0*/  LOP3.LUT R3, R3, 0x80, R4, 0xf8, !PT ;  /* 0x0000008003037812 */ /* 0x000fc800078ef804 */
[----:B------:R-:W-:-:S07]  /*46d0*/  PRMT R0, R3, 0x7610, R0 ;  /* 0x0000761003007816 */ /* 0x000fce0000000000 */
.L_x_1619:
[----:B------:R-:W-:Y:S05]  /*46e0*/  BSYNC.RECONVERGENT B0 ;  /* 0x0000000000007941 */ /* 0x000fea0003800200 */
.L_x_1618:
[----:B------:R1:W-:Y:S01]  /*46f0*/  STG.E.U8 desc[UR36][R8.64], R0 ;  /* 0x0000000008007986 */ /* 0x0003e2000c101124 */
[----:B------:R-:W-:Y:S05]  /*4700*/  BRA `(.L_x_1599) ;  /* 0x0000000400087947 */ /* 0x000fea0003800000 */
.L_x_1616:
        /* <DEDUP_REMOVED lines=12> */
.L_x_1624:
[----:B------:R-:W-:-:S04]  /*47d0*/  SHF.R.U32.HI R0, RZ, 0x15, R4 ;  /* 0x00000015ff007819 */ /* 0x000fc80000011604 */
[----:B------:R-:W-:-:S04]  /*47e0*/  LOP3.LUT R3, R0, 0x1, RZ, 0xc0, !PT ;  /* 0x0000000100037812 */ /* 0x000fc800078ec0ff */
[----:B------:R-:W-:-:S04]  /*47f0*/  IADD3 R0, PT, PT, R4, 0x88fffff, R3 ;  /* 0x088fffff04007810 */ /* 0x000fc80007ffe003 */
[----:B------:R-:W-:-:S04]  /*4800*/  SHF.R.U32.HI R0, RZ, 0x15, R0 ;  /* 0x00000015ff007819 */ /* 0x000fc80000011600 */
[----:B------:R-:W-:-:S07]  /*4810*/  LOP3.LUT R3, R0, 0xff, RZ, 0xc0, !PT ;  /* 0x000000ff00037812 */ /* 0x000fce00078ec0ff */
.L_x_1625:
[----:B------:R-:W-:-:S04]  /*4820*/  SHF.R.U32.HI R4, RZ, 0x18, R4 ;  /* 0x00000018ff047819 */ /* 0x000fc80000011604 */
[----:B------:R-:W-:-:S04]  /*4830*/  LOP3.LUT R3, R3, 0x80, R4, 0xf8, !PT ;  /* 0x0000008003037812 */ /* 0x000fc800078ef804 */
[----:B------:R-:W-:-:S07]  /*4840*/  PRMT R0, R3, 0x7610, R0 ;  /* 0x0000761003007816 */ /* 0x000fce0000000000 */
.L_x_1623:
[----:B------:R-:W-:Y:S05]  /*4850*/  BSYNC.RECONVERGENT B0 ;  /* 0x0000000000007941 */ /* 0x000fea0003800200 */
.L_x_1622:
[----:B------:R3:W-:Y:S01]  /*4860*/  STG.E.U8 desc[UR36][R8.64], R0 ;  /* 0x0000000008007986 */ /* 0x0007e2000c101124 */
[----:B------:R-:W-:Y:S05]  /*4870*/  BRA `(.L_x_1599) ;  /* 0x0000000000ac7947 */ /* 0x000fea0003800000 */
.L_x_1615:
[----:B------:R-:W-:-:S13]  /*4880*/  ISETP.NE.AND P0, PT, R0, 0x1c, PT ;  /* 0x0000001c0000780c */ /* 0x000fda0003f05270 */
[----:B------:R-:W-:Y:S05]  /*4890*/  @!P0 BRA `(.L_x_1626) ;  /* 0x00000000009c8947 */ /* 0x000fea0003800000 */
[----:B------:R-:W-:-:S13]  /*48a0*/  ISETP.NE.AND P0, PT, R0, 0x1d, PT ;  /* 0x0000001d0000780c */ /* 0x000fda0003f05270 */
[----:B------:R-:W-:Y:S05]  /*48b0*/  @!P0 BRA `(.L_x_1627) ;  /* 0x0000000000888947 */ /* 0x000fea0003800000 */
[----:B------:R-:W-:-:S13]  /*48c0*/  ISETP.NE.AND P0, PT, R0, 0x2c, PT ;  /* 0x0000002c0000780c */ /* 0x000fda0003f05270 */
[----:B------:R-:W-:Y:S05]  /*48d0*/  @!P0 BRA `(.L_x_1628) ;  /* 0x0000000000448947 */ /* 0x000fea0003800000 */
.L_x_1598:
[----:B------:R-:W-:Y:S01]  /*48e0*/  MOV R14, 0x0 ;  /* 0x00000000000e7802 */ /* 0x000fe20000000f00 */
[----:B------:R-:W0:Y:S01]  /*48f0*/  LDCU.64 UR6, c[0x4][0x158] ;  /* 0x01002b00ff0677ac */ /* 0x000e220008000a00 */
[----:B------:R-:W-:Y:S02]  /*4900*/  IMAD.MOV.U32 R8, RZ, RZ, 0x65 ;  /* 0x00000065ff087424 */ /* 0x000fe400078e00ff */
[----:B------:R-:W-:Y:S01]  /*4910*/  IMAD.MOV.U32 R12, RZ, RZ, 0x1 ;  /* 0x00000001ff0c7424 */ /* 0x000fe200078e00ff */
[----:B------:R-:W1:Y:S01]  /*4920*/  LDCU.64 UR8, c[0x4][0x160] ;  /* 0x01002c00ff0877ac */ /* 0x000e620008000a00 */
[----:B------:R-:W3:Y:S01]  /*4930*/  LDC.64 R14, c[0x4][R14] ;  /* 0x010000000e0e7b82 */ /* 0x000ee20000000a00 */
        /* <DEDUP_REMOVED lines=10> */
.L_x_1629:
[----:B------:R-:W-:Y:S05]  /*49e0*/  BRA `(.L_x_1599) ;  /* 0x0000000000507947 */ /* 0x000fea0003800000 */
.L_x_1628:
        /* <DEDUP_REMOVED lines=15> */
.L_x_1627:
[----:B------:R-:W0:Y:S02]  /*4ae0*/  F2I.U64.TRUNC R4, R4 ;  /* 0x0000000400047311 */ /* 0x000e24000020d800 */
[----:B0-----:R0:W-:Y:S01]  /*4af0*/  STG.E.64 desc[UR36][R8.64], R4 ;  /* 0x0000000408007986 */ /* 0x0011e2000c101b24 */
[----:B------:R-:W-:Y:S05]  /*4b00*/  BRA `(.L_x_1599) ;  /* 0x0000000000087947 */ /* 0x000fea0003800000 */
.L_x_1626:
[----:B------:R-:W0:Y:S02]  /*4b10*/  F2I.FTZ.U32.TRUNC.NTZ R3, R4 ;  /* 0x0000000400037305 */ /* 0x000e24000021f000 */
[----:B0-----:R4:W-:Y:S02]  /*4b20*/  STG.E desc[UR36][R8.64], R3 ;  /* 0x0000000308007986 */ /* 0x0019e4000c101924 */
.L_x_1599:
[----:B------:R-:W-:-:S13]  /*4b30*/  ISETP.GE.AND P0, PT, R25, R17, PT ;  /* 0x000000111900720c */ /* 0x000fda0003f06270 */
[----:B------:R-:W-:Y:S05]  /*4b40*/  @P0 BREAK.RELIABLE B6 ;  /* 0x0000000000060942 */ /* 0x000fea0003800100 */
        /* <DEDUP_REMOVED lines=22> */
.L_x_1634:
[----:B------:R-:W0:Y:S02]  /*4cb0*/  F2I.S64.TRUNC R18, R18 ;  /* 0x0000001200127311 */ /* 0x000e24000020d900 */
[----:B0-----:R-:W-:-:S05]  /*4cc0*/  IMAD.MOV.U32 R3, RZ, RZ, R18 ;  /* 0x000000ffff037224 */ /* 0x001fca00078e0012 */
[----:B------:R0:W-:Y:S01]  /*4cd0*/  STG.E.U8 desc[UR36][R8.64], R3 ;  /* 0x0000000308007986 */ /* 0x0001e2000c101124 */
[----:B------:R-:W-:Y:S05]  /*4ce0*/  BRA `(.L_x_1636) ;  /* 0x0000000c00287947 */ /* 0x000fea0003800000 */
.L_x_1633:
        /* <DEDUP_REMOVED lines=9> */
.L_x_1638:
[----:B------:R-:W0:Y:S02]  /*4d80*/  F2I.FTZ.TRUNC.NTZ R3, R18 ;  /* 0x0000001200037305 */ /* 0x000e24000021f100 */
[----:B0-----:R0:W-:Y:S01]  /*4d90*/  STG.E desc[UR36][R8.64], R3 ;  /* 0x0000000308007986 */ /* 0x0011e2000c101924 */
[----:B------:R-:W-:Y:S05]  /*4da0*/  BRA `(.L_x_1636) ;  /* 0x0000000800f87947 */ /* 0x000fea0003800000 */
.L_x_1637:
[----:B------:R-:W0:Y:S02]  /*4db0*/  F2I.FTZ.TRUNC.NTZ R3, R18 ;  /* 0x0000001200037305 */ /* 0x000e24000021f100 */
[----:B0-----:R0:W-:Y:S01]  /*4dc0*/  STG.E.U16 desc[UR36][R8.64], R3 ;  /* 0x0000000308007986 */ /* 0x0011e2000c101524 */
[----:B------:R-:W-:Y:S05]  /*4dd0*/  BRA `(.L_x_1636) ;  /* 0x0000000800ec7947 */ /* 0x000fea0003800000 */
.L_x_1632:
        /* <DEDUP_REMOVED lines=8> */
.L_x_1640:
[----:B------:R-:W-:-:S05]  /*4e60*/  F2FP.F16.F32.PACK_AB R18, RZ, R18 ;  /* 0x00000012ff12723e */ /* 0x000fca00000000ff */
[----:B------:R0:W-:Y:S01]  /*4e70*/  STG.E.U16 desc[UR36][R8.64], R18 ;  /* 0x0000001208007986 */ /* 0x0001e2000c101524 */
[----:B------:R-:W-:Y:S05]  /*4e80*/  BRA `(.L_x_1636) ;  /* 0x0000000800c07947 */ /* 0x000fea0003800000 */
.L_x_1639:
        /* <DEDUP_REMOVED lines=9> */
.L_x_1642:
[----:B------:R-:W-:-:S04]  /*4f20*/  F2FP.F16.F32.PACK_AB R3, RZ, R18 ;  /* 0x00000012ff03723e */ /* 0x000fc800000000ff */
[----:B------:R-:W-:-:S05]  /*4f30*/  PRMT R3, R3, 0x5410, RZ ;  /* 0x0000541003037816 */ /* 0x000fca00000000ff */
[----:B------:R0:W-:Y:S01]  /*4f40*/  STG.E desc[UR36][R8.64], R3 ;  /* 0x0000000308007986 */ /* 0x0001e2000c101924 */
[----:B------:R-:W-:Y:S05]  /*4f50*/  BRA `(.L_x_1636) ;  /* 0x00000008008c7947 */ /* 0x000fea0003800000 */
.L_x_1641:
[----:B------:R-:W-:-:S06]  /*4f60*/  FMUL.FTZ R4, R18, 1 ;  /* 0x3f80000012047820 */ /* 0x000fcc0000410000 */
[----:B------:R-:W0:Y:S02]  /*4f70*/  F2F.F64.F32 R4, R4 ;  /* 0x0000000400047310 */ /* 0x000e240000201800 */
[----:B0-----:R0:W-:Y:S01]  /*4f80*/  STG.E.64 desc[UR36][R8.64], R4 ;  /* 0x0000000408007986 */ /* 0x0011e2000c101b24 */
[----:B------:R-:W-:Y:S05]  /*4f90*/  BRA `(.L_x_1636) ;  /* 0x00000008007c7947 */ /* 0x000fea0003800000 */
.L_x_1631:
        /* <DEDUP_REMOVED lines=13> */
.L_x_1646:
        /* <DEDUP_REMOVED lines=16> */
.L_x_1649:
[----:B------:R-:W-:-:S04]  /*5170*/  SHF.R.U32.HI R18, RZ, 0x18, R18 ;  /* 0x00000018ff127819 */ /* 0x000fc80000011612 */
[----:B------:R-:W-:-:S04]  /*5180*/  LOP3.LUT R3, R3, 0x80, R18, 0xf8, !PT ;  /* 0x0000008003037812 */ /* 0x000fc800078ef812 */
[----:B------:R-:W-:-:S07]  /*5190*/  PRMT R4, R3, 0x7610, R4 ;  /* 0x0000761003047816 */ /* 0x000fce0000000004 */
.L_x_1648:
[----:B------:R-:W-:Y:S05]  /*51a0*/  BSYNC.RECONVERGENT B0 ;  /* 0x0000000000007941 */ /* 0x000fea0003800200 */
.L_x_1647:
[----:B------:R0:W-:Y:S01]  /*51b0*/  STG.E.U8 desc[UR36][R8.64], R4 ;  /* 0x0000000408007986 */ /* 0x0001e2000c101124 */
[----:B------:R-:W-:Y:S05]  /*51c0*/  BRA `(.L_x_1636) ;  /* 0x0000000400f07947 */ /* 0x000fea0003800000 */
.L_x_1645:
        /* <DEDUP_REMOVED lines=16> */
.L_x_1652:
[----:B------:R-:W-:-:S04]  /*52d0*/  SHF.R.U32.HI R18, RZ, 0x18, R18 ;  /* 0x00000018ff127819 */ /* 0x000fc80000011612 */
[----:B------:R-:W-:-:S04]  /*52e0*/  LOP3.LUT R3, R3, 0x80, R18, 0xf8, !PT ;  /* 0x0000008003037812 */ /* 0x000fc800078ef812 */
[----:B------:R-:W-:-:S07]  /*52f0*/  PRMT R4, R3, 0x7610, R4 ;  /* 0x0000761003047816 */ /* 0x000fce0000000004 */
.L_x_1651:
[----:B------:R-:W-:Y:S05]  /*5300*/  BSYNC.RECONVERGENT B0 ;  /* 0x0000000000007941 */ /* 0x000fea0003800200 */
.L_x_1650:
[----:B------:R0:W-:Y:S01]  /*5310*/  STG.E.U8 desc[UR36][R8.64], R4 ;  /* 0x0000000408007986 */ /* 0x0001e2000c101124 */
[----:B------:R-:W-:Y:S05]  /*5320*/  BRA `(.L_x_1636) ;  /* 0x0000000400987947 */ /* 0x000fea0003800000 */
.L_x_1644:
[----:B------:R-:W-:-:S13]  /*5330*/  ISETP.NE.AND P0, PT, R0, 0x1c, PT ;  /* 0x0000001c0000780c */ /* 0x000fda0003f05270 */
[----:B------:R-:W-:Y:S05]  /*5340*/  @!P0 BRA `(.L_x_1653) ;  /* 0x0000000000588947 */ /* 0x000fea0003800000 */
[----:B------:R-:W-:-:S13]  /*5350*/  ISETP.NE.AND P0, PT, R0, 0x1d, PT ;  /* 0x0000001d0000780c */ /* 0x000fda0003f05270 */
[----:B------:R-:W-:Y:S05]  /*5360*/  @!P0 BRA `(.L_x_1654) ;  /* 0x0000000000448947 */ /* 0x000fea0003800000 */
[----:B------:R-:W-:-:S13]  /*5370*/  ISETP.NE.AND P0, PT, R0, 0x2c, PT ;  /* 0x0000002c0000780c */ /* 0x000fda0003f05270 */
[----:B------:R-:W-:Y:S05]  /*5380*/  @P0 BRA `(.L_x_1635) ;  /* 0x0000000000a80947 */ /* 0x000fea0003800000 */
        /* <DEDUP_REMOVED lines=15> */
.L_x_1654:
[----:B------:R-:W0:Y:S02]  /*5480*/  F2I.U64.TRUNC R18, R18 ;  /* 0x0000001200127311 */ /* 0x000e24000020d800 */
[----:B0-----:R0:W-:Y:S01]  /*5490*/  STG.E.64 desc[UR36][R8.64], R18 ;  /* 0x0000001208007986 */ /* 0x0011e2000c101b24 */
[----:B------:R-:W-:Y:S05]  /*54a0*/  BRA `(.L_x_1636) ;  /* 0x0000000400387947 */ /* 0x000fea0003800000 */
.L_x_1653:
[----:B------:R-:W0:Y:S02]  /*54b0*/  F2I.FTZ.U32.TRUNC.NTZ R3, R18 ;  /* 0x0000001200037305 */ /* 0x000e24000021f000 */
[----:B0-----:R0:W-:Y:S01]  /*54c0*/  STG.E desc[UR36][R8.64], R3 ;  /* 0x0000000308007986 */ /* 0x0011e2000c101924 */
[----:B------:R-:W-:Y:S05]  /*54d0*/  BRA `(.L_x_1636) ;  /* 0x00000004002c7947 */ /* 0x000fea0003800000 */
.L_x_1643:
        /* <DEDUP_REMOVED lines=10> */
.L_x_1656:
[----:B------:R-:W-:Y:S01]  /*5580*/  FMUL.FTZ R4, R18, 1 ;  /* 0x3f80000012047820 */ /* 0x000fe20000410000 */
[----:B------:R-:W-:-:S05]  /*5590*/  CS2R R6, SRZ ;  /* 0x0000000000067805 */ /* 0x000fca000001ff00 */
[----:B------:R-:W0:Y:S02]  /*55a0*/  F2F.F64.F32 R4, R4 ;  /* 0x0000000400047310 */ /* 0x000e240000201800 */
[----:B0-----:R0:W-:Y:S01]  /*55b0*/  STG.E.128 desc[UR36][R8.64], R4 ;  /* 0x0000000408007986 */ /* 0x0011e2000c101d24 */
[----:B------:R-:W-:Y:S05]  /*55c0*/  BRA `(.L_x_1636) ;  /* 0x0000000000f07947 */ /* 0x000fea0003800000 */
.L_x_1655:
[----:B------:R-:W-:-:S13]  /*55d0*/  ISETP.NE.AND P0, PT, R0, 0xf, PT ;  /* 0x0000000f0000780c */ /* 0x000fda0003f05270 */
[----:B------:R-:W-:Y:S05]  /*55e0*/  @!P0 BRA `(.L_x_1657) ;  /* 0x0000000000e08947 */ /* 0x000fea0003800000 */
[----:B------:R-:W-:-:S13]  /*55f0*/  ISETP.NE.AND P0, PT, R0, 0x17, PT ;  /* 0x000000170000780c */ /* 0x000fda0003f05270 */
[----:B------:R-:W-:Y:S05]  /*5600*/  @!P0 BRA `(.L_x_1658) ;  /* 0x00000000008c8947 */ /* 0x000fea0003800000 */
[----:B------:R-:W-:-:S13]  /*5610*/  ISETP.NE.AND P0, PT, R0, 0x18, PT ;  /* 0x000000180000780c */ /* 0x000fda0003f05270 */
[----:B------:R-:W-:Y:S05]  /*5620*/  @!P0 BRA `(.L_x_1659) ;  /* 0x0000000000448947 */ /* 0x000fea0003800000 */
.L_x_1635:
        /* <DEDUP_REMOVED lines=16> */
.L_x_1660:
[----:B------:R-:W-:Y:S05]  /*5730*/  BRA `(.L_x_1636) ;  /* 0x0000000000947947 */ /* 0x000fea0003800000 */
.L_x_1659:
        /* <DEDUP_REMOVED lines=12> */
.L_x_1662:
[----:B------:R-:W-:Y:S05]  /*5800*/  BSYNC.RECONVERGENT B0 ;  /* 0x0000000000007941 */ /* 0x000fea0003800200 */
.L_x_1661:
[----:B------:R-:W-:-:S05]  /*5810*/  LOP3.LUT R3, R0, 0x80, R5, 0xf8, !PT ;  /* 0x0000008000037812 */ /* 0x000fca00078ef805 */
[----:B------:R4:W-:Y:S01]  /*5820*/  STG.E.U8 desc[UR36][R8.64], R3 ;  /* 0x0000000308007986 */ /* 0x0009e2000c101124 */
[----:B------:R-:W-:Y:S05]  /*5830*/  BRA `(.L_x_1636) ;  /* 0x0000000000547947 */ /* 0x000fea0003800000 */
.L_x_1658:
        /* <DEDUP_REMOVED lines=11> */
.L_x_1664:
[----:B------:R-:W-:Y:S01]  /*58f0*/  IMAD.MOV.U32 R0, RZ, RZ, 0x7f ;  /* 0x0000007fff007424 */ /* 0x000fe200078e00ff */
[----:B------:R-:W-:-:S04]  /*5900*/  ISETP.GT.U32.AND P0, PT, R4, 0x7f800000, PT ;  /* 0x7f8000000400780c */ /* 0x000fc80003f04070 */
[----:B------:R-:W-:-:S09]  /*5910*/  SEL R0, R0, 0x7c, P0 ;  /* 0x0000007c00007807 */ /* 0x000fd20000000000 */
.L_x_1665:
[----:B------:R-:W-:Y:S05]  /*5920*/  BSYNC.RECONVERGENT B0 ;  /* 0x0000000000007941 */ /* 0x000fea0003800200 */
.L_x_1663:
[----:B------:R-:W-:-:S04]  /*5930*/  SHF.R.U32.HI R3, RZ, 0x18, R18 ;  /* 0x00000018ff037819 */ /* 0x000fc80000011612 */
[----:B------:R-:W-:-:S05]  /*5940*/  LOP3.LUT R3, R0, 0x80, R3, 0xf8, !PT ;  /* 0x0000008000037812 */ /* 0x000fca00078ef803 */
[----:B------:R3:W-:Y:S01]  /*5950*/  STG.E.U8 desc[UR36][R8.64], R3 ;  /* 0x0000000308007986 */ /* 0x0007e2000c101124 */
[----:B------:R-:W-:Y:S05]  /*5960*/  BRA `(.L_x_1636) ;  /* 0x0000000000087947 */ /* 0x000fea0003800000 */
.L_x_1657:
[----:B------:R-:W-:-:S05]  /*5970*/  F2FP.BF16.F32.PACK_AB R18, RZ, R18 ;  /* 0x00000012ff12723e */ /* 0x000fca00000010ff */
[----:B------:R0:W-:Y:S02]  /*5980*/  STG.E.U16 desc[UR36][R8.64], R18 ;  /* 0x0000001208007986 */ /* 0x0001e4000c101524 */
.L_x_1636:
[----:B------:R-:W-:-:S07]  /*5990*/  VIADD R25, R25, 0x80 ;  /* 0x0000008019197836 */ /* 0x000fce0000000000 */
.L_x_1593:
[----:B------:R-:W-:-:S13]  /*59a0*/  ISETP.GE.AND P0, PT, R25, R17, PT ;  /* 0x000000111900720c */ /* 0x000fda0003f06270 */
[----:B------:R-:W-:Y:S05]  /*59b0*/  @P0 BREAK.RELIABLE B6 ;  /* 0x0000000000060942 */ /* 0x000fea0003800100 */
[----:B------:R-:W-:Y:S05]  /*59c0*/  @P0 BRA `(.L_x_1630) ;  /* 0x0000000c00940947 */ /* 0x000fea0003800000 */
[----:B------:R-:W-:Y:S05]  /*59d0*/  BSYNC.RELIABLE B6 ;  /* 0x0000000000067941 */ /* 0x000fea0003800100 */
.L_x_1592:
        /* <DEDUP_REMOVED lines=21> */
.L_x_1669:
[----:B------:R-:W0:Y:S02]  /*5b30*/  F2I.S64.TRUNC R22, R22 ;  /* 0x0000001600167311 */ /* 0x000e24000020d900 */
[----:B0-----:R-:W-:-:S05]  /*5b40*/  IMAD.MOV.U32 R3, RZ, RZ, R22 ;  /* 0x000000ffff037224 */ /* 0x001fca00078e0016 */
[----:B------:R0:W-:Y:S01]  /*5b50*/  STG.E.U8 desc[UR36][R8.64], R3 ;  /* 0x0000000308007986 */ /* 0x0001e2000c101124 */
[----:B------:R-:W-:Y:S05]  /*5b60*/  BRA `(.L_x_1671) ;  /* 0x0000000c00287947 */ /* 0x000fea0003800000 */
.L_x_1668:
        /* <DEDUP_REMOVED lines=9> */
.L_x_1673:
[----:B------:R-:W0:Y:S02]  /*5c00*/  F2I.FTZ.TRUNC.NTZ R3, R22 ;  /* 0x0000001600037305 */ /* 0x000e24000021f100 */
[----:B0-----:R0:W-:Y:S01]  /*5c10*/  STG.E desc[UR36][R8.64], R3 ;  /* 0x0000000308007986 */ /* 0x0011e2000c101924 */
[----:B------:R-:W-:Y:S05]  /*5c20*/  BRA `(.L_x_1671) ;  /* 0x0000000800f87947 */ /* 0x000fea0003800000 */
.L_x_1672:
[----:B------:R-:W0:Y:S02]  /*5c30*/  F2I.FTZ.TRUNC.NTZ R3, R22 ;  /* 0x0000001600037305 */ /* 0x000e24000021f100 */
[----:B0-----:R0:W-:Y:S01]  /*5c40*/  STG.E.U16 desc[UR36][R8.64], R3 ;  /* 0x0000000308007986 */ /* 0x0011e2000c101524 */
[----:B------:R-:W-:Y:S05]  /*5c50*/  BRA `(.L_x_1671) ;  /* 0x0000000800ec7947 */ /* 0x000fea0003800000 */
.L_x_1667:
        /* <DEDUP_REMOVED lines=8> */
.L_x_1675:
[----:B------:R-:W-:-:S05]  /*5ce0*/  F2FP.F16.F32.PACK_AB R22, RZ, R22 ;  /* 0x00000016ff16723e */ /* 0x000fca00000000ff */
[----:B------:R0:W-:Y:S01]  /*5cf0*/  STG.E.U16 desc[UR36][R8.64], R22 ;  /* 0x0000001608007986 */ /* 0x0001e2000c101524 */
[----:B------:R-:W-:Y:S05]  /*5d00*/  BRA `(.L_x_1671) ;  /* 0x0000000800c07947 */ /* 0x000fea0003800000 */
.L_x_1674:
        /* <DEDUP_REMOVED lines=9> */
.L_x_1677:
[----:B------:R-:W-:-:S04]  /*5da0*/  F2FP.F16.F32.PACK_AB R3, RZ, R22 ;  /* 0x00000016ff03723e */ /* 0x000fc800000000ff */
[----:B------:R-:W-:-:S05]  /*5db0*/  PRMT R3, R3, 0x5410, RZ ;  /* 0x0000541003037816 */ /* 0x000fca00000000ff */
[----:B------:R0:W-:Y:S01]  /*5dc0*/  STG.E desc[UR36][R8.64], R3 ;  /* 0x0000000308007986 */ /* 0x0001e2000c101924 */
[----:B------:R-:W-:Y:S05]  /*5dd0*/  BRA `(.L_x_1671) ;  /* 0x00000008008c7947 */ /* 0x000fea0003800000 */
.L_x_1676:
[----:B------:R-:W-:-:S06]  /*5de0*/  FMUL.FTZ R4, R22, 1 ;  /* 0x3f80000016047820 */ /* 0x000fcc0000410000 */
[----:B------:R-:W0:Y:S02]  /*5df0*/  F2F.F64.F32 R4, R4 ;  /* 0x0000000400047310 */ /* 0x000e240000201800 */
[----:B0-----:R0:W-:Y:S01]  /*5e00*/  STG.E.64 desc[UR36][R8.64], R4 ;  /* 0x0000000408007986 */ /* 0x0011e2000c101b24 */
[----:B------:R-:W-:Y:S05]  /*5e10*/  BRA `(.L_x_1671) ;  /* 0x00000008007c7947 */ /* 0x000fea0003800000 */
.L_x_1666:
        /* <DEDUP_REMOVED lines=13> */
.L_x_1681:
        /* <DEDUP_REMOVED lines=16> */
.L_x_1684:
[----:B------:R-:W-:-:S04]  /*5ff0*/  SHF.R.U32.HI R22, RZ, 0x18, R22 ;  /* 0x00000018ff167819 */ /* 0x000fc80000011616 */
[----:B------:R-:W-:-:S04]  /*6000*/  LOP3.LUT R3, R3, 0x80, R22, 0xf8, !PT ;  /* 0x0000008003037812 */ /* 0x000fc800078ef816 */
[----:B------:R-:W-:-:S07]  /*6010*/  PRMT R4, R3, 0x7610, R4 ;  /* 0x0000761003047816 */ /* 0x000fce0000000004 */
.L_x_1683:
[----:B------:R-:W-:Y:S05]  /*6020*/  BSYNC.RECONVERGENT B0 ;  /* 0x0000000000007941 */ /* 0x000fea0003800200 */
.L_x_1682:
[----:B------:R0:W-:Y:S01]  /*6030*/  STG.E.U8 desc[UR36][R8.64], R4 ;  /* 0x0000000408007986 */ /* 0x0001e2000c101124 */
[----:B------:R-:W-:Y:S05]  /*6040*/  BRA `(.L_x_1671) ;  /* 0x0000000400f07947 */ /* 0x000fea0003800000 */
.L_x_1680:
        /* <DEDUP_REMOVED lines=16> */
.L_x_1687:
[----:B------:R-:W-:-:S04]  /*6150*/  SHF.R.U32.HI R22, RZ, 0x18, R22 ;  /* 0x00000018ff167819 */ /* 0x000fc80000011616 */
[----:B------:R-:W-:-:S04]  /*6160*/  LOP3.LUT R3, R3, 0x80, R22, 0xf8, !PT ;  /* 0x0000008003037812 */ /* 0x000fc800078ef816 */
[----:B------:R-:W-:-:S07]  /*6170*/  PRMT R4, R3, 0x7610, R4 ;  /* 0x0000761003047816 */ /* 0x000fce0000000004 */
.L_x_1686:
[----:B------:R-:W-:Y:S05]  /*6180*/  BSYNC.RECONVERGENT B0 ;  /* 0x0000000000007941 */ /* 0x000fea0003800200 */
.L_x_1685:
[----:B------:R0:W-:Y:S01]  /*6190*/  STG.E.U8 desc[UR36][R8.64], R4 ;  /* 0x0000000408007986 */ /* 0x0001e2000c101124 */
[----:B------:R-:W-:Y:S05]  /*61a0*/  BRA `(.L_x_1671) ;  /* 0x0000000400987947 */ /* 0x000fea0003800000 */
.L_x_1679:
        /* <DEDUP_REMOVED lines=21> */
.L_x_1689:
[----:B------:R-:W0:Y:S02]  /*6300*/  F2I.U64.TRUNC R22, R22 ;  /* 0x0000001600167311 */ /* 0x000e24000020d800 */
[----:B0-----:R0:W-:Y:S01]  /*6310*/  STG.E.64 desc[UR36][R8.64], R22 ;  /* 0x0000001608007986 */ /* 0x0011e2000c101b24 */
[----:B------:R-:W-:Y:S05]  /*6320*/  BRA `(.L_x_1671) ;  /* 0x0000000400387947 */ /* 0x000fea0003800000 */
.L_x_1688:
[----:B------:R-:W0:Y:S02]  /*6330*/  F2I.FTZ.U32.TRUNC.NTZ R3, R22 ;  /* 0x0000001600037305 */ /* 0x000e24000021f000 */
[----:B0-----:R0:W-:Y:S01]  /*6340*/  STG.E desc[UR36][R8.64], R3 ;  /* 0x0000000308007986 */ /* 0x0011e2000c101924 */
[----:B------:R-:W-:Y:S05]  /*6350*/  BRA `(.L_x_1671) ;  /* 0x00000004002c7947 */ /* 0x000fea0003800000 */
.L_x_1678:
        /* <DEDUP_REMOVED lines=10> */
.L_x_1691:
[----:B------:R-:W-:Y:S01]  /*6400*/  FMUL.FTZ R4, R22, 1 ;  /* 0x3f80000016047820 */ /* 0x000fe20000410000 */
[----:B------:R-:W-:-:S05]  /*6410*/  CS2R R6, SRZ ;  /* 0x0000000000067805 */ /* 0x000fca000001ff00 */
[----:B------:R-:W0:Y:S02]  /*6420*/  F2F.F64.F32 R4, R4 ;  /* 0x0000000400047310 */ /* 0x000e240000201800 */
[----:B0-----:R0:W-:Y:S01]  /*6430*/  STG.E.128 desc[UR36][R8.64], R4 ;  /* 0x0000000408007986 */ /* 0x0011e2000c101d24 */
[----:B------:R-:W-:Y:S05]  /*6440*/  BRA `(.L_x_1671) ;  /* 0x0000000000f07947 */ /* 0x000fea0003800000 */
.L_x_1690:
[----:B------:R-:W-:-:S13]  /*6450*/  ISETP.NE.AND P0, PT, R0, 0xf, PT ;  /* 0x0000000f0000780c */ /* 0x000fda0003f05270 */
[----:B------:R-:W-:Y:S05]  /*6460*/  @!P0 BRA `(.L_x_1692) ;  /* 0x0000000000e08947 */ /* 0x000fea0003800000 */
[----:B------:R-:W-:-:S13]  /*6470*/  ISETP.NE.AND P0, PT, R0, 0x17, PT ;  /* 0x000000170000780c */ /* 0x000fda0003f05270 */
[----:B------:R-:W-:Y:S05]  /*6480*/  @!P0 BRA `(.L_x_1693) ;  /* 0x00000000008c8947 */ /* 0x000fea0003800000 */
[----:B------:R-:W-:-:S13]  /*6490*/  ISETP.NE.AND P0, PT, R0, 0x18, PT ;  /* 0x000000180000780c */ /* 0x000fda0003f05270 */
[----:B------:R-:W-:Y:S05]  /*64a0*/  @!P0 BRA `(.L_x_1694) ;  /* 0x0000000000448947 */ /* 0x000fea0003800000 */
.L_x_1670:
        /* <DEDUP_REMOVED lines=16> */
.L_x_1695:
[----:B------:R-:W-:Y:S05]  /*65b0*/  BRA `(.L_x_1671) ;  /* 0x0000000000947947 */ /* 0x000fea0003800000 */
.L_x_1694:
        /* <DEDUP_REMOVED lines=12> */
.L_x_1697:
[----:B------:R-:W-:Y:S05]  /*6680*/  BSYNC.RECONVERGENT B0 ;  /* 0x0000000000007941 */ /* 0x000fea0003800200 */
.L_x_1696:
[----:B------:R-:W-:-:S05]  /*6690*/  LOP3.LUT R3, R0, 0x80, R5, 0xf8, !PT ;  /* 0x0000008000037812 */ /* 0x000fca00078ef805 */
[----:B------:R1:W-:Y:S01]  /*66a0*/  STG.E.U8 desc[UR36][R8.64], R3 ;  /* 0x0000000308007986 */ /* 0x0003e2000c101124 */
[----:B------:R-:W-:Y:S05]  /*66b0*/  BRA `(.L_x_1671) ;  /* 0x0000000000547947 */ /* 0x000fea0003800000 */
.L_x_1693:
        /* <DEDUP_REMOVED lines=11> */
.L_x_1699:
[----:B------:R-:W-:Y:S01]  /*6770*/  IMAD.MOV.U32 R0, RZ, RZ, 0x7f ;  /* 0x0000007fff007424 */ /* 0x000fe200078e00ff */
[----:B------:R-:W-:-:S04]  /*6780*/  ISETP.GT.U32.AND P0, PT, R4, 0x7f800000, PT ;  /* 0x7f8000000400780c */ /* 0x000fc80003f04070 */
[----:B------:R-:W-:-:S09]  /*6790*/  SEL R0, R0, 0x7c, P0 ;  /* 0x0000007c00007807 */ /* 0x000fd20000000000 */
.L_x_1700:
[----:B------:R-:W-:Y:S05]  /*67a0*/  BSYNC.RECONVERGENT B0 ;  /* 0x0000000000007941 */ /* 0x000fea0003800200 */
.L_x_1698:
[----:B------:R-:W-:-:S04]  /*67b0*/  SHF.R.U32.HI R3, RZ, 0x18, R22 ;  /* 0x00000018ff037819 */ /* 0x000fc80000011616 */
[----:B------:R-:W-:-:S05]  /*67c0*/  LOP3.LUT R3, R0, 0x80, R3, 0xf8, !PT ;  /* 0x0000008000037812 */ /* 0x000fca00078ef803 */
[----:B------:R3:W-:Y:S01]  /*67d0*/  STG.E.U8 desc[UR36][R8.64], R3 ;  /* 0x0000000308007986 */ /* 0x0007e2000c101124 */
[----:B------:R-:W-:Y:S05]  /*67e0*/  BRA `(.L_x_1671) ;  /* 0x0000000000087947 */ /* 0x000fea0003800000 */
.L_x_1692:
[----:B------:R-:W-:-:S05]  /*67f0*/  F2FP.BF16.F32.PACK_AB R22, RZ, R22 ;  /* 0x00000016ff16723e */ /* 0x000fca00000010ff */
[----:B------:R0:W-:Y:S02]  /*6800*/  STG.E.U16 desc[UR36][R8.64], R22 ;  /* 0x0000001608007986 */ /* 0x0001e4000c101524 */
.L_x_1671:
[----:B------:R-:W-:-:S07]  /*6810*/  VIADD R25, R25, 0x80 ;  /* 0x0000008019197836 */ /* 0x000fce0000000000 */
.L_x_1630:
[----:B------:R-:W-:Y:S05]  /*6820*/  BSYNC.RECONVERGENT B7 ;  /* 0x0000000000077941 */ /* 0x000fea0003800200 */
.L_x_1591:
[----:B------:R-:W-:-:S13]  /*6830*/  ISETP.GE.AND P0, PT, R25, R17, PT ;  /* 0x000000111900720c */ /* 0x000fda0003f06270 */
[----:B------:R-:W-:Y:S05]  /*6840*/  @P0 EXIT ;  /* 0x000000000000094d */ /* 0x000fea0003800000 */
[----:B0---4-:R-:W0:Y:S01]  /*6850*/  LDC.64 R4, c[0x0][0x388] ;  /* 0x0000e200ff047b82 */ /* 0x011e220000000a00 */
[----:B------:R-:W4:Y:S01]  /*6860*/  LDCU UR4, c[0x0][0x3a8] ;  /* 0x00007500ff0477ac */ /* 0x000f220008000800 */
[----:B-1-3--:R-:W-:Y:S01]  /*6870*/  PRMT R0, R16, 0x9910, RZ ;  /* 0x0000991010007816 */ /* 0x00afe200000000ff */
        /* <DEDUP_REMOVED lines=14> */
[----:B--2---:R-:W0:Y:S02]  /*6960*/  F2I.FTZ.TRUNC.NTZ R5, R24 ;  /* 0x0000001800057305 */ /* 0x004e24000021f100 */
[----:B0-----:R-:W-:Y:S01]  /*6970*/  STG.E.U8 desc[UR36][R2.64], R5 ;  /* 0x0000000502007986 */ /* 0x001fe2000c101124 */
[----:B------:R-:W-:Y:S05]  /*6980*/  EXIT ;  /* 0x000000000000794d */ /* 0x000fea0003800000 */
.L_x_1704:
[----:B--2---:R-:W0:Y:S02]  /*6990*/  F2I.S64.TRUNC R24, R24 ;  /* 0x0000001800187311 */ /* 0x004e24000020d900 */
[----:B0-----:R-:W-:-:S05]  /*69a0*/  IMAD.MOV.U32 R5, RZ, RZ, R24 ;  /* 0x000000ffff057224 */ /* 0x001fca00078e0018 */
[----:B------:R-:W-:Y:S01]  /*69b0*/  STG.E.U8 desc[UR36][R2.64], R5 ;  /* 0x0000000502007986 */ /* 0x000fe2000c101124 */
[----:B------:R-:W-:Y:S05]  /*69c0*/  EXIT ;  /* 0x000000000000794d */ /* 0x000fea0003800000 */
.L_x_1703:
[----:B------:R-:W-:-:S13]  /*69d0*/  ISETP.NE.AND P0, PT, R0, 0x2, PT ;  /* 0x000000020000780c */ /* 0x000fda0003f05270 */
[----:B------:R-:W-:Y:S05]  /*69e0*/  @!P0 BRA `(.L_x_1706) ;  /* 0x0000000000288947 */ /* 0x000fea0003800000 */
[----:B------:R-:W-:-:S13]  /*69f0*/  ISETP.NE.AND P0, PT, R0, 0x3, PT ;  /* 0x000000030000780c */ /* 0x000fda0003f05270 */
[----:B------:R-:W-:Y:S05]  /*6a00*/  @!P0 BRA `(.L_x_1707) ;  /* 0x0000000000148947 */ /* 0x000fea0003800000 */
[----:B------:R-:W-:-:S13]  /*6a10*/  ISETP.NE.AND P0, PT, R0, 0x4, PT ;  /* 0x000000040000780c */ /* 0x000fda0003f05270 */
[----:B------:R-:W-:Y:S05]  /*6a20*/  @P0 BRA `(.L_x_1705) ;  /* 0x0000000800380947 */ /* 0x000fea0003800000 */
[----:B--2---:R-:W0:Y:S02]  /*6a30*/  F2I.S64.TRUNC R24, R24 ;  /* 0x0000001800187311 */ /* 0x004e24000020d900 */
[----:B0-----:R-:W-:Y:S01]  /*6a40*/  STG.E.64 desc[UR36][R2.64], R24 ;  /* 0x0000001802007986 */ /* 0x001fe2000c101b24 */
[----:B------:R-:W-:Y:S05]  /*6a50*/  EXIT ;  /* 0x000000000000794d */ /* 0x000fea0003800000 */
.L_x_1707:
[----:B--2---:R-:W0:Y:S02]  /*6a60*/  F2I.FTZ.TRUNC.NTZ R5, R24 ;  /* 0x0000001800057305 */ /* 0x004e24000021f100 */
[----:B0-----:R-:W-:Y:S01]  /*6a70*/  STG.E desc[UR36][R2.64], R5 ;  /* 0x0000000502007986 */ /* 0x001fe2000c101924 */
[----:B------:R-:W-:Y:S05]  /*6a80*/  EXIT ;  /* 0x000000000000794d */ /* 0x000fea0003800000 */
.L_x_1706:
[----:B--2---:R-:W0:Y:S02]  /*6a90*/  F2I.FTZ.TRUNC.NTZ R5, R24 ;  /* 0x0000001800057305 */ /* 0x004e24000021f100 */
[----:B0-----:R-:W-:Y:S01]  /*6aa0*/  STG.E.U16 desc[UR36][R2.64], R5 ;  /* 0x0000000502007986 */ /* 0x001fe2000c101524 */
[----:B------:R-:W-:Y:S05]  /*6ab0*/  EXIT ;  /* 0x000000000000794d */ /* 0x000fea0003800000 */
.L_x_1702:
[----:B------:R-:W-:-:S13]  /*6ac0*/  ISETP.GT.AND P0, PT, R0, 0x6, PT ;  /* 0x000000060000780c */ /* 0x000fda0003f04270 */
[----:B------:R-:W-:Y:S05]  /*6ad0*/  @P0 BRA `(.L_x_1708) ;  /* 0x0000000000240947 */ /* 0x000fea0003800000 */
[----:B------:R-:W-:-:S13]  /*6ae0*/  ISETP.NE.AND P0, PT, R0, 0x5, PT ;  /* 0x000000050000780c */ /* 0x000fda0003f05270 */
[----:B------:R-:W-:Y:S05]  /*6af0*/  @!P0 BRA `(.L_x_1709) ;  /* 0x0000000000108947 */ /* 0x000fea0003800000 */
[----:B------:R-:W-:-:S13]  /*6b00*/  ISETP.NE.AND P0, PT, R0, 0x6, PT ;  /* 0x000000060000780c */ /* 0x000fda0003f05270 */
[----:B------:R-:W-:Y:S05]  /*6b10*/  @P0 BRA `(.L_x_1705) ;  /* 0x0000000400fc0947 */ /* 0x000fea0003800000 */
[----:B--2---:R-:W-:Y:S01]  /*6b20*/  STG.E desc[UR36][R2.64], R24 ;  /* 0x0000001802007986 */ /* 0x004fe2000c101924 */
[----:B------:R-:W-:Y:S05]  /*6b30*/  EXIT ;  /* 0x000000000000794d */ /* 0x000fea0003800000 */
.L_x_1709:
[----:B--2---:R-:W-:-:S05]  /*6b40*/  F2FP.F16.F32.PACK_AB R24, RZ, R24 ;  /* 0x00000018ff18723e */ /* 0x004fca00000000ff */
[----:B------:R-:W-:Y:S01]  /*6b50*/  STG.E.U16 desc[UR36][R2.64], R24 ;  /* 0x0000001802007986 */ /* 0x000fe2000c101524 */
[----:B------:R-:W-:Y:S05]  /*6b60*/  EXIT ;  /* 0x000000000000794d */ /* 0x000fea0003800000 */
.L_x_1708:
[----:B------:R-:W-:-:S13]  /*6b70*/  ISETP.NE.AND P0, PT, R0, 0x7, PT ;  /* 0x000000070000780c */ /* 0x000fda0003f05270 */
[----:B------:R-:W-:Y:S05]  /*6b80*/  @!P0 BRA `(.L_x_1710) ;  /* 0x00000000002c8947 */ /* 0x000fea0003800000 */
[----:B------:R-:W-:-:S13]  /*6b90*/  ISETP.NE.AND P0, PT, R0, 0x8, PT ;  /* 0x000000080000780c */ /* 0x000fda0003f05270 */
[----:B------:R-:W-:Y:S05]  /*6ba0*/  @!P0 BRA `(.L_x_1711) ;  /* 0x0000000000148947 */ /* 0x000fea0003800000 */
[----:B------:R-:W-:-:S13]  /*6bb0*/  ISETP.NE.AND P0, PT, R0, 0x9, PT ;  /* 0x000000090000780c */ /* 0x000fda0003f05270 */
[----:B------:R-:W-:Y:S05]  /*6bc0*/  @P0 BRA `(.L_x_1705) ;  /* 0x0000000400d00947 */ /* 0x000fea0003800000 */
[----:B------:R-:W-:-:S05]  /*6bd0*/  IMAD.MOV.U32 R25, RZ, RZ, RZ ;  /* 0x000000ffff197224 */ /* 0x000fca00078e00ff */
[----:B--2---:R-:W-:Y:S01]  /*6be0*/  STG.E.64 desc[UR36][R2.64], R24 ;  /* 0x0000001802007986 */ /* 0x004fe2000c101b24 */
[----:B------:R-:W-:Y:S05]  /*6bf0*/  EXIT ;  /* 0x000000000000794d */ /* 0x000fea0003800000 */
.L_x_1711:
[----:B--2---:R-:W-:-:S04]  /*6c00*/  F2FP.F16.F32.PACK_AB R5, RZ, R24 ;  /* 0x00000018ff05723e */ /* 0x004fc800000000ff */
[----:B------:R-:W-:-:S05]  /*6c10*/  PRMT R5, R5, 0x5410, RZ ;  /* 0x0000541005057816 */ /* 0x000fca00000000ff */
[----:B------:R-:W-:Y:S01]  /*6c20*/  STG.E desc[UR36][R2.64], R5 ;  /* 0x0000000502007986 */ /* 0x000fe2000c101924 */
[----:B------:R-:W-:Y:S05]  /*6c30*/  EXIT ;  /* 0x000000000000794d */ /* 0x000fea0003800000 */
.L_x_1710:
[----:B--2---:R-:W-:-:S06]  /*6c40*/  FMUL.FTZ R4, R24, 1 ;  /* 0x3f80000018047820 */ /* 0x004fcc0000410000 */
[----:B------:R-:W0:Y:S02]  /*6c50*/  F2F.F64.F32 R4, R4 ;  /* 0x0000000400047310 */ /* 0x000e240000201800 */
[----:B0-----:R-:W-:Y:S01]  /*6c60*/  STG.E.64 desc[UR36][R2.64], R4 ;  /* 0x0000000402007986 */ /* 0x001fe2000c101b24 */
[----:B------:R-:W-:Y:S05]  /*6c70*/  EXIT ;  /* 0x000000000000794d */ /* 0x000fea0003800000 */
.L_x_1701:
        /* <DEDUP_REMOVED lines=10> */
[----:B--2---:R-:W0:Y:S02]  /*6d20*/  F2I.FTZ.U32.TRUNC.NTZ R5, R24 ;  /* 0x0000001800057305 */ /* 0x004e24000021f000 */
[----:B0-----:R-:W-:Y:S01]  /*6d30*/  STG.E.U16 desc[UR36][R2.64], R5 ;  /* 0x0000000502007986 */ /* 0x001fe2000c101524 */
[----:B------:R-:W-:Y:S05]  /*6d40*/  EXIT ;  /* 0x000000000000794d */ /* 0x000fea0003800000 */
.L_x_1715:
[----:B--2---:R-:W-:Y:S01]  /*6d50*/  LOP3.LUT R4, R24, 0x7fffffff, RZ, 0xc0, !PT ;  /* 0x7fffffff18047812 */ /* 0x004fe200078ec0ff */
        /* <DEDUP_REMOVED lines=15> */
.L_x_1718:
[----:B------:R-:W-:-:S04]  /*6e50*/  SHF.R.U32.HI R24, RZ, 0x18, R24 ;  /* 0x00000018ff187819 */ /* 0x000fc80000011618 */
[----:B------:R-:W-:-:S04]  /*6e60*/  LOP3.LUT R5, R5, 0x80, R24, 0xf8, !PT ;  /* 0x0000008005057812 */ /* 0x000fc800078ef818 */
[----:B------:R-:W-:-:S07]  /*6e70*/  PRMT R0, R5, 0x7610, R0 ;  /* 0x0000761005007816 */ /* 0x000fce0000000000 */
.L_x_1717:
[----:B------:R-:W-:Y:S05]  /*6e80*/  BSYNC.RECONVERGENT B0 ;  /* 0x0000000000007941 */ /* 0x000fea0003800200 */
.L_x_1716:
[----:B------:R-:W-:Y:S01]  /*6e90*/  STG.E.U8 desc[UR36][R2.64], R0 ;  /* 0x0000000002007986 */ /* 0x000fe2000c101124 */
[----:B------:R-:W-:Y:S05]  /*6ea0*/  EXIT ;  /* 0x000000000000794d */ /* 0x000fea0003800000 */
.L_x_1714:
        /* <DEDUP_REMOVED lines=16> */
.L_x_1721:
[----:B------:R-:W-:-:S04]  /*6fb0*/  SHF.R.U32.HI R24, RZ, 0x18, R24 ;  /* 0x00000018ff187819 */ /* 0x000fc80000011618 */
[----:B------:R-:W-:-:S04]  /*6fc0*/  LOP3.LUT R5, R5, 0x80, R24, 0xf8, !PT ;  /* 0x0000008005057812 */ /* 0x000fc800078ef818 */
[----:B------:R-:W-:-:S07]  /*6fd0*/  PRMT R0, R5, 0x7610, R0 ;  /* 0x0000761005007816 */ /* 0x000fce0000000000 */
.L_x_1720:
[----:B------:R-:W-:Y:S05]  /*6fe0*/  BSYNC.RECONVERGENT B0 ;  /* 0x0000000000007941 */ /* 0x000fea0003800200 */
.L_x_1719:
[----:B------:R-:W-:Y:S01]  /*6ff0*/  STG.E.U8 desc[UR36][R2.64], R0 ;  /* 0x0000000002007986 */ /* 0x000fe2000c101124 */
[----:B------:R-:W-:Y:S05]  /*7000*/  EXIT ;  /* 0x000000000000794d */ /* 0x000fea0003800000 */
.L_x_1713:
[----:B------:R-:W-:-:S13]  /*7010*/  ISETP.NE.AND P0, PT, R0, 0x1c, PT ;  /* 0x0000001c0000780c */ /* 0x000fda0003f05270 */
[----:B------:R-:W-:Y:S05]  /*7020*/  @!P0 BRA `(.L_x_1722) ;  /* 0x0000000000588947 */ /* 0x000fea0003800000 */
[----:B------:R-:W-:-:S13]  /*7030*/  ISETP.NE.AND P0, PT, R0, 0x1d, PT ;  /* 0x0000001d0000780c */ /* 0x000fda0003f05270 */
[----:B------:R-:W-:Y:S05]  /*7040*/  @!P0 BRA `(.L_x_1723) ;  /* 0x0000000000448947 */ /* 0x000fea0003800000 */
[----:B------:R-:W-:-:S13]  /*7050*/  ISETP.NE.AND P0, PT, R0, 0x2c, PT ;  /* 0x0000002c0000780c */ /* 0x000fda0003f05270 */
[----:B------:R-:W-:Y:S05]  /*7060*/  @P0 BRA `(.L_x_1705) ;  /* 0x0000000000a80947 */ /* 0x000fea0003800000 */
[----:B--2---:R-:W-:-:S04]  /*7070*/  SHF.R.U32.HI R4, RZ, 0x17, R24 ;  /* 0x00000017ff047819 */ /* 0x004fc80000011618 */
        /* <DEDUP_REMOVED lines=14> */
.L_x_1723:
[----:B--2---:R-:W0:Y:S02]  /*7160*/  F2I.U64.TRUNC R24, R24 ;  /* 0x0000001800187311 */ /* 0x004e24000020d800 */
[----:B0-----:R-:W-:Y:S01]  /*7170*/  STG.E.64 desc[UR36][R2.64], R24 ;  /* 0x0000001802007986 */ /* 0x001fe2000c101b24 */
[----:B------:R-:W-:Y:S05]  /*7180*/  EXIT ;  /* 0x000000000000794d */ /* 0x000fea0003800000 */
.L_x_1722:
[----:B--2---:R-:W0:Y:S02]  /*7190*/  F2I.FTZ.U32.TRUNC.NTZ R5, R24 ;  /* 0x0000001800057305 */ /* 0x004e24000021f000 */
[----:B0-----:R-:W-:Y:S01]  /*71a0*/  STG.E desc[UR36][R2.64], R5 ;  /* 0x0000000502007986 */ /* 0x001fe2000c101924 */
[----:B------:R-:W-:Y:S05]  /*71b0*/  EXIT ;  /* 0x000000000000794d */ /* 0x000fea0003800000 */
.L_x_1712:
[----:B------:R-:W-:-:S13]  /*71c0*/  ISETP.GT.AND P0, PT, R0, 0xe, PT ;  /* 0x0000000e0000780c */ /* 0x000fda0003f04270 */
[----:B------:R-:W-:Y:S05]  /*71d0*/  @P0 BRA `(.L_x_1724) ;  /* 0x0000000000340947 */ /* 0x000fea0003800000 */
[----:B------:R-:W-:-:S13]  /*71e0*/  ISETP.NE.AND P0, PT, R0, 0xa, PT ;  /* 0x0000000a0000780c */ /* 0x000fda0003f05270 */
[----:B------:R-:W-:Y:S05]  /*71f0*/  @!P0 BRA `(.L_x_1725) ;  /* 0x0000000000188947 */ /* 0x000fea0003800000 */
[----:B------:R-:W-:-:S13]  /*7200*/  ISETP.NE.AND P0, PT, R0, 0xb, PT ;  /* 0x0000000b0000780c */ /* 0x000fda0003f05270 */
[----:B------:R-:W-:Y:S05]  /*7210*/  @P0 BRA `(.L_x_1705) ;  /* 0x00000000003c0947 */ /* 0x000fea0003800000 */
[----:B--2---:R-:W-:-:S04]  /*7220*/  FSETP.NEU.FTZ.AND P0, PT, R24, RZ, PT ;  /* 0x000000ff1800720b */ /* 0x004fc80003f1d000 */
[----:B------:R-:W-:-:S05]  /*7230*/  SEL R5, RZ, 0x1, !P0 ;  /* 0x00000001ff057807 */ /* 0x000fca0004000000 */
[----:B------:R-:W-:Y:S01]  /*7240*/  STG.E.U8 desc[UR36][R2.64], R5 ;  /* 0x0000000502007986 */ /* 0x000fe2000c101124 */
[----:B------:R-:W-:Y:S05]  /*7250*/  EXIT ;  /* 0x000000000000794d */ /* 0x000fea0003800000 */
.L_x_1725:
[----:B--2---:R-:W-:Y:S01]  /*7260*/  FMUL.FTZ R4, R24, 1 ;  /* 0x3f80000018047820 */ /* 0x004fe20000410000 */
[----:B------:R-:W-:-:S05]  /*7270*/  CS2R R6, SRZ ;  /* 0x0000000000067805 */ /* 0x000fca000001ff00 */
[----:B------:R-:W0:Y:S02]  /*7280*/  F2F.F64.F32 R4, R4 ;  /* 0x0000000400047310 */ /* 0x000e240000201800 */
[----:B0-----:R-:W-:Y:S01]  /*7290*/  STG.E.128 desc[UR36][R2.64], R4 ;  /* 0x0000000402007986 */ /* 0x001fe2000c101d24 */
[----:B------:R-:W-:Y:S05]  /*72a0*/  EXIT ;  /* 0x000000000000794d */ /* 0x000fea0003800000 */
.L_x_1724:
[----:B------:R-:W-:-:S13]  /*72b0*/  ISETP.NE.AND P0, PT, R0, 0xf, PT ;  /* 0x0000000f0000780c */ /* 0x000fda0003f05270 */
[----:B------:R-:W-:Y:S05]  /*72c0*/  @!P0 BRA `(.L_x_1726) ;  /* 0x0000000000e08947 */ /* 0x000fea0003800000 */
[----:B------:R-:W-:-:S13]  /*72d0*/  ISETP.NE.AND P0, PT, R0, 0x17, PT ;  /* 0x000000170000780c */ /* 0x000fda0003f05270 */
[----:B------:R-:W-:Y:S05]  /*72e0*/  @!P0 BRA `(.L_x_1727) ;  /* 0x00000000008c8947 */ /* 0x000fea0003800000 */
[----:B------:R-:W-:-:S13]  /*72f0*/  ISETP.NE.AND P0, PT, R0, 0x18, PT ;  /* 0x000000180000780c */ /* 0x000fda0003f05270 */
[----:B------:R-:W-:Y:S05]  /*7300*/  @!P0 BRA `(.L_x_1728) ;  /* 0x0000000000448947 */ /* 0x000fea0003800000 */
.L_x_1705:
[----:B------:R-:W-:Y:S01]  /*7310*/  MOV R0, 0x0 ;  /* 0x0000000000007802 */ /* 0x000fe20000000f00 */
[----:B------:R-:W0:Y:S01]  /*7320*/  LDCU.64 UR4, c[0x4][0x158] ;  /* 0x01002b00ff0477ac */ /* 0x000e220008000a00 */
[----:B------:R-:W-:Y:S02]  /*7330*/  IMAD.MOV.U32 R8, RZ, RZ, 0x65 ;  /* 0x00000065ff087424 */ /* 0x000fe400078e00ff */
[----:B------:R1:W3:Y:S01]  /*7340*/  LDC.64 R2, c[0x4][R0] ;  /* 0x0100000000027b82 */ /* 0x0002e20000000a00 */
        /* <DEDUP_REMOVED lines=12> */
.L_x_1729:
[----:B------:R-:W-:Y:S05]  /*7410*/  EXIT ;  /* 0x000000000000794d */ /* 0x000fea0003800000 */
.L_x_1728:
[----:B--2---:R-:W-:Y:S01]  /*7420*/  LOP3.LUT R4, R24, 0x7fffffff, RZ, 0xc0, !PT ;  /* 0x7fffffff18047812 */ /* 0x004fe200078ec0ff */
        /* <DEDUP_REMOVED lines=11> */
.L_x_1731:
[----:B------:R-:W-:Y:S05]  /*74e0*/  BSYNC.RECONVERGENT B0 ;  /* 0x0000000000007941 */ /* 0x000fea0003800200 */
.L_x_1730:
[----:B------:R-:W-:-:S05]  /*74f0*/  LOP3.LUT R5, R0, 0x80, R7, 0xf8, !PT ;  /* 0x0000008000057812 */ /* 0x000fca00078ef807 */
[----:B------:R-:W-:Y:S01]  /*7500*/  STG.E.U8 desc[UR36][R2.64], R5 ;  /* 0x0000000502007986 */ /* 0x000fe2000c101124 */
[----:B------:R-:W-:Y:S05]  /*7510*/  EXIT ;  /* 0x000000000000794d */ /* 0x000fea0003800000 */
.L_x_1727:
[----:B--2---:R-:W-:Y:S01]  /*7520*/  LOP3.LUT R4, R24, 0x7fffffff, RZ, 0xc0, !PT ;  /* 0x7fffffff18047812 */ /* 0x004fe200078ec0ff */
        /* <DEDUP_REMOVED lines=10> */
.L_x_1733:
[----:B------:R-:W-:Y:S01]  /*75d0*/  IMAD.MOV.U32 R0, RZ, RZ, 0x7f ;  /* 0x0000007fff007424 */ /* 0x000fe200078e00ff */
[----:B------:R-:W-:-:S04]  /*75e0*/  ISETP.GT.U32.AND P0, PT, R4, 0x7f800000, PT ;  /* 0x7f8000000400780c */ /* 0x000fc80003f04070 */
[----:B------:R-:W-:-:S09]  /*75f0*/  SEL R0, R0, 0x7c, P0 ;  /* 0x0000007c00007807 */ /* 0x000fd20000000000 */
.L_x_1734:
[----:B------:R-:W-:Y:S05]  /*7600*/  BSYNC.RECONVERGENT B0 ;  /* 0x0000000000007941 */ /* 0x000fea0003800200 */
.L_x_1732:
[----:B------:R-:W-:-:S04]  /*7610*/  SHF.R.U32.HI R5, RZ, 0x18, R24 ;  /* 0x00000018ff057819 */ /* 0x000fc80000011618 */
[----:B------:R-:W-:-:S05]  /*7620*/  LOP3.LUT R5, R0, 0x80, R5, 0xf8, !PT ;  /* 0x0000008000057812 */ /* 0x000fca00078ef805 */
[----:B------:R-:W-:Y:S01]  /*7630*/  STG.E.U8 desc[UR36][R2.64], R5 ;  /* 0x0000000502007986 */ /* 0x000fe2000c101124 */
[----:B------:R-:W-:Y:S05]  /*7640*/  EXIT ;  /* 0x000000000000794d */ /* 0x000fea0003800000 */
.L_x_1726:
[----:B--2---:R-:W-:-:S05]  /*7650*/  F2FP.BF16.F32.PACK_AB R24, RZ, R24 ;  /* 0x00000018ff18723e */ /* 0x004fca00000010ff */
[----:B------:R-:W-:Y:S01]  /*7660*/  STG.E.U16 desc[UR36][R2.64], R24 ;  /* 0x0000001802007986 */ /* 0x000fe2000c101524 */
[----:B------:R-:W-:Y:S05]  /*7670*/  EXIT ;  /* 0x000000000000794d */ /* 0x000fea0003800000 */
.L_x_1735:
        /* <DEDUP_REMOVED lines=16> */
.L_x_6235:


//--------------------- .text._ZN2at6native18elementwise_kernelILi128ELi2EZNS0_22gpu_kernel_impl_nocastIZZZNS0_16tanh_kernel_cudaERNS_18TensorIteratorBaseEENKUlvE0_clEvENKUlvE0_clEvEUlfE_EEvS4_RKT_EUliE_EEviT1_ --------------------------
	.section	.text._ZN2at6native18elementwise_kernelILi128ELi2EZNS0_22gpu_kernel_impl_nocastIZZZNS0_16tanh_kernel_cudaERNS_18TensorIteratorBaseEENKUlvE0_clEvENKUlvE0_clEvEUlfE_EEvS4_RKT_EUliE_EEviT1_,"ax",@progbits
	.align	128
        .global         _ZN2at6native18elementwise_kernelILi128ELi2EZNS0_22gpu_kernel_impl_nocastIZZZNS0_16tanh_kernel_cudaERNS_18TensorIteratorBaseEENKUlvE0_clEvENKUlvE0_clEvEUlfE_EEvS4_RKT_EUliE_EEviT1_
        .type           _ZN2at6native18elementwise_kernelILi128ELi2EZNS0_22gpu_kernel_impl_nocastIZZZNS0_16tanh_kernel_cudaERNS_18TensorIteratorBaseEENKUlvE0_clEvENKUlvE0_clEvEUlfE_EEvS4_RKT_EUliE_EEviT1_,@function
        .size           _ZN2at6native18elementwise_kernelILi128ELi2EZNS0_22gpu_kernel_impl_nocastIZZZNS0_16tanh_kernel_cudaERNS_18TensorIteratorBaseEENKUlvE0_clEvENKUlvE0_clEvEUlfE_EEvS4_RKT_EUliE_EEviT1_,(.L_x_6236 - _ZN2at6native18elementwise_kernelILi128ELi2EZNS0_22gpu_kernel_impl_nocastIZZZNS0_16tanh_kernel_cudaERNS_18TensorIteratorBaseEENKUlvE0_clEvENKUlvE0_clEvEUlfE_EEvS4_RKT_EUliE_EEviT1_)
        .other          _ZN2at6native18elementwise_kernelILi128ELi2EZNS0_22gpu_kernel_impl_nocastIZZZNS0_16tanh_kernel_cudaERNS_18TensorIteratorBaseEENKUlvE0_clEvENKUlvE0_clEvEUlfE_EEvS4_RKT_EUliE_EEviT1_,@"STO_CUDA_ENTRY STV_DEFAULT"
_ZN2at6native18elementwise_kernelILi128ELi2EZNS0_22gpu_kernel_impl_nocastIZZZNS0_16tanh_kernel_cudaERNS_18TensorIteratorBaseEENKUlvE0_clEvENKUlvE0_clEvEUlfE_EEvS4_RKT_EUliE_EEviT1_:
.text._ZN2at6native18elementwise_kernelILi128ELi2EZNS0_22gpu_kernel_impl_nocastIZZZNS0_16tanh_kernel_cudaERNS_18TensorIteratorBaseEENKUlvE0_clEvENKUlvE0_clEvEUlfE_EEvS4_RKT_EUliE_EEviT1_:
        /* <DEDUP_REMOVED lines=10> */
[----:B------:R-:W-:Y:S01]  /*00a0*/  BSSY.RECONVERGENT B0, `(.L_x_1737) ;  /* 0x0000009000007945 */ /* 0x000fe20003800200 */
[----:B0-----:R-:W-:-:S13]  /*00b0*/  ISETP.GE.AND P0, PT, R3, UR4, PT ;  /* 0x0000000403007c0c */ /* 0x001fda000bf06270 */
[----:B------:R-:W-:Y:S05]  /*00c0*/  @P0 BRA `(.L_x_1738) ;  /* 0x0000000000180947 */ /* 0x000fea0003800000 */
[----:B------:R-:W0:Y:S02]  /*00d0*/  LDC.64 R4, c[0x0][0x588] ;  /* 0x00016200ff047b82 */ /* 0x000e240000000a00 */
[----:B0-----:R-:W2:Y:S06]  /*00e0*/  LDG.E R4, desc[UR6][R4.64] ;  /* 0x0000000604047981 */ /* 0x001eac000c1e1900 */
[----:B------:R-:W0:Y:S01]  /*00f0*/  LDC.64 R6, c[0x0][0x580] ;  /* 0x00016000ff067b82 */ /* 0x000e220000000a00 */
[----:B------:R-:W-:Y:S01]  /*0100*/  IADD3 R3, PT, PT, R3, 0x80, RZ ;  /* 0x0000008003037810 */ /* 0x000fe20007ffe0ff */
[----:B--2---:R-:W0:Y:S02]  /*0110*/  MUFU.TANH R9, R4 ;  /* 0x0000000400097308 */ /* 0x004e240000002400 */
[----:B0-----:R0:W-:Y:S04]  /*0120*/  STG.E desc[UR6][R6.64], R9 ;  /* 0x0000000906007986 */ /* 0x0011e8000c101906 */
.L_x_1738:
[----:B------:R-:W-:Y:S05]  /*0130*/  BSYNC.RECONVERGENT B0 ;  /* 0x0000000000007941 */ /* 0x000fea0003800200 */
.L_x_1737:
[----:B------:R-:W-:-:S13]  /*0140*/  ISETP.GE.AND P0, PT, R3, UR4, PT ;  /* 0x0000000403007c0c */ /* 0x000fda000bf06270 */
[----:B------:R-:W-:Y:S05]  /*0150*/  @P0 EXIT ;  /* 0x000000000000094d */ /* 0x000fea0003800000 */
[----:B------:R-:W1:Y:S02]  /*0160*/  LDC.64 R2, c[0x0][0x588] ;  /* 0x00016200ff027b82 */ /* 0x000e640000000a00 */
[----:B-1----:R-:W0:Y:S06]  /*0170*/  LDG.E R2, desc[UR6][R2.64] ;  /* 0x0000000602027981 */ /* 0x002e2c000c1e1900 */
[----:B------:R-:W1:Y:S01]  /*0180*/  LDC.64 R4, c[0x0][0x580] ;  /* 0x00016000ff047b82 */ /* 0x000e620000000a00 */
[----:B0-----:R-:W1:Y:S02]  /*0190*/  MUFU.TANH R7, R2 ;  /* 0x0000000200077308 */ /* 0x001e640000002400 */
[----:B-1----:R-:W-:Y:S01]  /*01a0*/  STG.E desc[UR6][R4.64], R7 ;  /* 0x0000000704007986 */ /* 0x002fe2000c101906 */
[----:B------:R-:W-:Y:S05]  /*01b0*/  EXIT ;  /* 0x000000000000794d */ /* 0x000fea0003800000 */
.L_x_1736:
[----:B------:R-:W0:Y:S01]  /*01c0*/  LDCU UR4, c[0x0][0x380] ;  /* 0x00007000ff0477ac */ /* 0x000e220008000800 */
[----:B------:R-:W-:Y:S01]  /*01d0*/  IADD3 R2, PT, PT, R2, -0x1, RZ ;  /* 0xffffffff02027810 */ /* 0x000fe20007ffe0ff */
[----:B------:R-:W-:Y:S03]  /*01e0*/  BSSY.RECONVERGENT B0, `(.L_x_1739) ;  /* 0x0000138000007945 */ /* 0x000fe60003800200 */
        /* <DEDUP_REMOVED lines=302> */
.L_x_1741:
[----:B------:R-:W0:Y:S02]  /*14d0*/  LDCU.128 UR8, c[0x0][0x580] ;  /* 0x0000b000ff0877ac */ /* 0x000e240008000c00 */
[----:B0-----:R-:W-:-:S04]  /*14e0*/  IADD3 R6, P0, PT, R4, UR10, RZ ;  /* 0x0000000a04067c10 */ /* 0x001fc8000ff1e0ff */
[----:B------:R-:W-:-:S05]  /*14f0*/  IADD3.X R7, PT, PT, RZ, UR11, RZ, P0, !PT ;  /* 0x0000000bff077c10 */ /* 0x000fca00087fe4ff */
[----:B------:R-:W2:Y:S01]  /*1500*/  LDG.E R6, desc[UR6][R6.64] ;  /* 0x0000000606067981 */ /* 0x000ea2000c1e1900 */
[----:B------:R-:W-:Y:S02]  /*1510*/  IADD3 R4, P0, PT, R5, UR8, RZ ;  /* 0x0000000805047c10 */ /* 0x000fe4000ff1e0ff */
[----:B------:R-:W-:-:S03]  /*1520*/  IADD3 R3, PT, PT, R3, 0x80, RZ ;  /* 0x0000008003037810 */ /* 0x000fc60007ffe0ff */
[----:B------:R-:W-:Y:S01]  /*1530*/  IMAD.X R5, RZ, RZ, UR9, P0 ;  /* 0x00000009ff057e24 */ /* 0x000fe200080e06ff */
[----:B--2---:R-:W0:Y:S04]  /*1540*/  MUFU.TANH R9, R6 ;  /* 0x0000000600097308 */ /* 0x004e280000002400 */
[----:B0-----:R0:W-:Y:S03]  /*1550*/  STG.E desc[UR6][R4.64], R9 ;  /* 0x0000000904007986 */ /* 0x0011e6000c101906 */
.L_x_1740:
[----:B------:R-:W-:Y:S05]  /*1560*/  BSYNC.RECONVERGENT B0 ;  /* 0x0000000000007941 */ /* 0x000fea0003800200 */
.L_x_1739:
[----:B------:R-:W-:-:S13]  /*1570*/  ISETP.GE.AND P0, PT, R3, UR4, PT ;  /* 0x0000000403007c0c */ /* 0x000fda000bf06270 */
[----:B------:R-:W-:Y:S05]  /*1580*/  @P0 EXIT ;  /* 0x000000000000094d */ /* 0x000fea0003800000 */
[----:B------:R-:W1:Y:S01]  /*1590*/  LDCU.64 UR4, c[0x0][0x390] ;  /* 0x00007200ff0477ac */ /* 0x000e620008000a00 */
[----:B0-----:R-:W-:Y:S01]  /*15a0*/  HFMA2 R4, -RZ, RZ, 0, 0 ;  /* 0x00000000ff047431 */ /* 0x001fe200000001ff */
        /* <DEDUP_REMOVED lines=296> */
.L_x_1742:
[----:B------:R-:W0:Y:S02]  /*2830*/  LDCU.128 UR8, c[0x0][0x580] ;  /* 0x0000b000ff0877ac */ /* 0x000e240008000c00 */
[----:B0-----:R-:W-:-:S04]  /*2840*/  IADD3 R4, P0, PT, R2, UR10, RZ ;  /* 0x0000000a02047c10 */ /* 0x001fc8000ff1e0ff */
[----:B------:R-:W-:-:S05]  /*2850*/  IADD3.X R5, PT, PT, RZ, UR11, RZ, P0, !PT ;  /* 0x0000000bff057c10 */ /* 0x000fca00087fe4ff */
[----:B------:R-:W2:Y:S01]  /*2860*/  LDG.E R4, desc[UR6][R4.64] ;  /* 0x0000000604047981 */ /* 0x000ea2000c1e1900 */
[----:B------:R-:W-:-:S04]  /*2870*/  IADD3 R2, P0, PT, R3, UR8, RZ ;  /* 0x0000000803027c10 */ /* 0x000fc8000ff1e0ff */
[----:B------:R-:W-:Y:S01]  /*2880*/  IADD3.X R3, PT, PT, RZ, UR9, RZ, P0, !PT ;  /* 0x00000009ff037c10 */ /* 0x000fe200087fe4ff */
[----:B--2---:R-:W0:Y:S04]  /*2890*/  MUFU.TANH R7, R4 ;  /* 0x0000000400077308 */ /* 0x004e280000002400 */
[----:B0-----:R-:W-:Y:S01]  /*28a0*/  STG.E desc[UR6][R2.64], R7 ;  /* 0x0000000702007986 */ /* 0x001fe2000c101906 */
[----:B------:R-:W-:Y:S05]  /*28b0*/  EXIT ;  /* 0x000000000000794d */ /* 0x000fea0003800000 */
.L_x_1743:
        /* <DEDUP_REMOVED lines=12> */
.L_x_6236:


//--------------------- .text._ZN2at6native27unrolled_elementwise_kernelIZZZNS0_16tanh_kernel_cudaERNS_18TensorIteratorBaseEENKUlvE0_clEvENKUlvE0_clEvEUlfE_St5arrayIPcLm2EELi4E23TrivialOffsetCalculatorILi1EjESB_NS0_6memory15LoadWithoutCastENSC_16StoreWithoutCastEEEviT_T0_T2_T3_T4_T5_ --------------------------
	.section	.text._ZN2at6native27unrolled_elementwise_kernelIZZZNS0_16tanh_kernel_cudaERNS_18TensorIteratorBaseEENKUlvE0_clEvENKUlvE0_clEvEUlfE_St5arrayIPcLm2EELi4E23TrivialOffsetCalculatorILi1EjESB_NS0_6memory15LoadWithoutCastENSC_16StoreWithoutCastEEEviT_T0_T2_T3_T4_T5_,"ax",@progbits
	.align	128
        .global         _ZN2at6native27unrolled_elementwise_kernelIZZZNS0_16tanh_kernel_cudaERNS_18TensorIteratorBaseEENKUlvE0_clEvENKUlvE0_clEvEUlfE_St5arrayIPcLm2EELi4E23TrivialOffsetCalculatorILi1EjESB_NS0_6memory15LoadWithoutCastENSC_16StoreWithoutCastEEEviT_T0_T2_T3_T4_T5_
        .type           _ZN2at6native27unrolled_elementwise_kernelIZZZNS0_16tanh_kernel_cudaERNS_18TensorIteratorBaseEENKUlvE0_clEvENKUlvE0_clEvEUlfE_St5arrayIPcLm2EELi4E23TrivialOffsetCalculatorILi1EjESB_NS0_6memory15LoadWithoutCastENSC_16StoreWithoutCastEEEviT_T0_T2_T3_T4_T5_,@function
        .size           _ZN2at6native27unrolled_elementwise_kernelIZZZNS0_16tanh_kernel_cudaERNS_18TensorIteratorBaseEENKUlvE0_clEvENKUlvE0_clEvEUlfE_St5arrayIPcLm2EELi4E23TrivialOffsetCalculatorILi1EjESB_NS0_6memory15LoadWithoutCastENSC_16StoreWithoutCastEEEviT_T0_T2_T3_T4_T5_,(.L_x_6237 - _ZN2at6native27unrolled_elementwise_kernelIZZZNS0_16tanh_kernel_cudaERNS_18TensorIteratorBaseEENKUlvE0_clEvENKUlvE0_clEvEUlfE_St5arrayIPcLm2EELi4E23TrivialOffsetCalculatorILi1EjESB_NS0_6memory15LoadWithoutCastENSC_16StoreWithoutCastEEEviT_T0_T2_T3_T4_T5_)
        .other          _ZN2at6native27unrolled_elementwise_kernelIZZZNS0_16tanh_kernel_cudaERNS_18TensorIteratorBaseEENKUlvE0_clEvENKUlvE0_clEvEUlfE_St5arrayIPcLm2EELi4E23TrivialOffsetCalculatorILi1EjESB_NS0_6memory15LoadWithoutCastENSC_16StoreWithoutCastEEEviT_T0_T2_T3_T4_T5_,@"STO_CUDA_ENTRY STV_DEFAULT"
_ZN2at6native27unrolled_elementwise_kernelIZZZNS0_16tanh_kernel_cudaERNS_18TensorIteratorBaseEENKUlvE0_clEvENKUlvE0_clEvEUlfE_St5arrayIPcLm2EELi4E23TrivialOffsetCalculatorILi1EjESB_NS0_6memory15LoadWithoutCastENSC_16StoreWithoutCastEEEviT_T0_T2_T3_T4_T5_:
.text._ZN2at6native27unrolled_elementwise_kernelIZZZNS0_16tanh_kernel_cudaERNS_18TensorIteratorBaseEENKUlvE0_clEvENKUlvE0_clEvEUlfE_St5arrayIPcLm2EELi4E23TrivialOffsetCalculatorILi1EjESB_NS0_6memory15LoadWithoutCastENSC_16StoreWithoutCastEEEviT_T0_T2_T3_T4_T5_:
        /* <DEDUP_REMOVED lines=8> */
[----:B------:R-:W-:Y:S01]  /*0080*/  @!P0 IADD3 R13, PT, PT, R3, 0x80, RZ ;  /* 0x00000080030d8810 */ /* 0x000fe20007ffe0ff */
[----:B------:R-:W0:Y:S01]  /*0090*/  @!P0 LDC.64 R4, c[0x0][0x390] ;  /* 0x0000e400ff048b82 */ /* 0x000e220000000a00 */
[----:B------:R-:W-:Y:S02]  /*00a0*/  @!P0 IMAD R15, R0, 0x200, R3 ;  /* 0x00000200000f8824 */ /* 0x000fe400078e0203 */
[----:B------:R-:W-:-:S13]  /*00b0*/  ISETP.GE.AND P1, PT, R13, R2, PT ;  /* 0x000000020d00720c */ /* 0x000fda0003f26270 */
[----:B------:R-:W-:Y:S01]  /*00c0*/  @!P1 IMAD R17, R0, 0x200, R13 ;  /* 0x0000020000119824 */ /* 0x000fe200078e020d */
[----:B------:R-:W-:Y:S01]  /*00d0*/  @!P1 IADD3 R13, PT, PT, R13, 0x80, RZ ;  /* 0x000000800d0d9810 */ /* 0x000fe20007ffe0ff */
[----:B------:R-:W2:Y:S03]  /*00e0*/  @!P1 LDC.64 R8, c[0x0][0x390] ;  /* 0x0000e400ff089b82 */ /* 0x000ea60000000a00 */
[----:B------:R-:W-:Y:S01]  /*00f0*/  ISETP.GE.AND P3, PT, R13, R2, PT ;  /* 0x000000020d00720c */ /* 0x000fe20003f66270 */
[----:B0-----:R-:W-:Y:S01]  /*0100*/  @!P0 IMAD.WIDE.U32 R4, R15, 0x4, R4 ;  /* 0x000000040f048825 */ /* 0x001fe200078e0004 */
[----:B------:R-:W-:-:S06]  /*0110*/  CS2R R14, SRZ ;  /* 0x00000000000e7805 */ /* 0x000fcc000001ff00 */
[----:B-1----:R0:W5:Y:S05]  /*0120*/  @!P0 LDG.E R14, desc[UR4][R4.64] ;  /* 0x00000004040e8981 */ /* 0x00216a000c1e1900 */
[----:B------:R-:W-:Y:S01]  /*0130*/  @!P3 IMAD R21, R0, 0x200, R13 ;  /* 0x000002000015b824 */ /* 0x000fe200078e020d */
[----:B------:R-:W-:Y:S01]  /*0140*/  @!P3 IADD3 R13, PT, PT, R13, 0x80, RZ ;  /* 0x000000800d0db810 */ /* 0x000fe20007ffe0ff */
[----:B------:R-:W1:Y:S03]  /*0150*/  @!P3 LDC.64 R10, c[0x0][0x390] ;  /* 0x0000e400ff0abb82 */ /* 0x000e660000000a00 */
[----:B------:R-:W-:Y:S01]  /*0160*/  ISETP.GE.AND P2, PT, R13, R2, PT ;  /* 0x000000020d00720c */ /* 0x000fe20003f46270 */
[----:B--2---:R-:W-:-:S05]  /*0170*/  @!P1 IMAD.WIDE.U32 R8, R17, 0x4, R8 ;  /* 0x0000000411089825 */ /* 0x004fca00078e0008 */
[----:B------:R0:W5:Y:S07]  /*0180*/  @!P1 LDG.E R15, desc[UR4][R8.64] ;  /* 0x00000004080f9981 */ /* 0x00016e000c1e1900 */
[----:B------:R-:W2:Y:S01]  /*0190*/  @!P2 LDC.64 R6, c[0x0][0x390] ;  /* 0x0000e400ff06ab82 */ /* 0x000ea20000000a00 */
[----:B------:R-:W-:Y:S01]  /*01a0*/  @!P2 LEA R19, R0, R13, 0x9 ;  /* 0x0000000d0013a211 */ /* 0x000fe200078e48ff */
[----:B-1----:R-:W-:-:S04]  /*01b0*/  @!P3 IMAD.WIDE.U32 R12, R21, 0x4, R10 ;  /* 0x00000004150cb825 */ /* 0x002fc800078e000a */
[----:B--2---:R-:W-:Y:S01]  /*01c0*/  @!P2 IMAD.WIDE.U32 R10, R19, 0x4, R6 ;  /* 0x00000004130aa825 */ /* 0x004fe200078e0006 */
[----:B------:R-:W-:-:S06]  /*01d0*/  CS2R R6, SRZ ;  /* 0x0000000000067805 */ /* 0x000fcc000001ff00 */
[----:B------:R0:W5:Y:S04]  /*01e0*/  @!P3 LDG.E R7, desc[UR4][R12.64] ;  /* 0x000000040c07b981 */ /* 0x000168000c1e1900 */
[----:B------:R0:W5:Y:S01]  /*01f0*/  @!P2 LDG.E R6, desc[UR4][R10.64] ;  /* 0x000000040a06a981 */ /* 0x000162000c1e1900 */
[----:B------:R-:W-:Y:S01]  /*0200*/  ISETP.GE.AND P0, PT, R3, R2, PT ;  /* 0x000000020300720c */ /* 0x000fe20003f06270 */
[----:B------:R-:W-:Y:S04]  /*0210*/  BSSY.RECONVERGENT B0, `(.L_x_1744) ;  /* 0x000001a000007945 */ /* 0x000fe80003800200 */
[----:B------:R-:W-:Y:S08]  /*0220*/  BSSY.RELIABLE B1, `(.L_x_1745) ;  /* 0x0000011000017945 */ /* 0x000ff00003800100 */
[----:B0-----:R-:W-:Y:S05]  /*0230*/  @P0 BRA `(.L_x_1746) ;  /* 0x00000000003c0947 */ /* 0x001fea0003800000 */
[----:B------:R-:W0:Y:S01]  /*0240*/  LDC.64 R4, c[0x0][0x388] ;  /* 0x0000e200ff047b82 */ /* 0x000e220000000a00 */
[----:B-----5:R-:W1:Y:S01]  /*0250*/  MUFU.TANH R9, R14 ;  /* 0x0000000e00097308 */ /* 0x020e620000002400 */
[----:B------:R-:W-:Y:S01]  /*0260*/  IMAD R11, R0, 0x200, R3 ;  /* 0x00000200000b7824 */ /* 0x000fe200078e0203 */
[----:B------:R-:W-:-:S04]  /*0270*/  IADD3 R3, PT, PT, R3, 0x80, RZ ;  /* 0x0000008003037810 */ /* 0x000fc80007ffe0ff */
[----:B------:R-:W-:-:S13]  /*0280*/  ISETP.GE.AND P0, PT, R3, R2, PT ;  /* 0x000000020300720c */ /* 0x000fda0003f06270 */
[----:B------:R-:W-:Y:S05]  /*0290*/  @P0 BREAK.RELIABLE B1 ;  /* 0x0000000000010942 */ /* 0x000fea0003800100 */
[----:B0-----:R-:W-:-:S05]  /*02a0*/  IMAD.WIDE.U32 R4, R11, 0x4, R4 ;  /* 0x000000040b047825 */ /* 0x001fca00078e0004 */
[----:B-1----:R0:W-:Y:S01]  /*02b0*/  STG.E desc[UR4][R4.64], R9 ;  /* 0x0000000904007986 */ /* 0x0021e2000c101904 */
[----:B------:R-:W-:Y:S05]  /*02c0*/  @P0 BRA `(.L_x_1747) ;  /* 0x0000000000380947 */ /* 0x000fea0003800000 */
[----:B0-----:R-:W0:Y:S01]  /*02d0*/  LDC.64 R4, c[0x0][0x388] ;  /* 0x0000e200ff047b82 */ /* 0x001e220000000a00 */
[----:B------:R-:W1:Y:S01]  /*02e0*/  MUFU.TANH R15, R15 ;  /* 0x0000000f000f7308 */ /* 0x000e620000002400 */
[----:B------:R-:W-:Y:S01]  /*02f0*/  IMAD R9, R0, 0x200, R3 ;  /* 0x0000020000097824 */ /* 0x000fe200078e0203 */
[----:B------:R-:W-:-:S03]  /*0300*/  IADD3 R3, PT, PT, R3, 0x80, RZ ;  /* 0x0000008003037810 */ /* 0x000fc60007ffe0ff */
[----:B0-----:R-:W-:-:S05]  /*0310*/  IMAD.WIDE.U32 R4, R9, 0x4, R4 ;  /* 0x0000000409047825 */ /* 0x001fca00078e0004 */
[----:B-1----:R0:W-:Y:S02]  /*0320*/  STG.E desc[UR4][R4.64], R15 ;  /* 0x0000000f04007986 */ /* 0x0021e4000c101904 */
.L_x_1746:
[----:B------:R-:W-:Y:S05]  /*0330*/  BSYNC.RELIABLE B1 ;  /* 0x0000000000017941 */ /* 0x000fea0003800100 */
.L_x_1745:
[----:B------:R-:W-:-:S13]  /*0340*/  ISETP.GE.AND P0, PT, R3, R2, PT ;  /* 0x000000020300720c */ /* 0x000fda0003f06270 */
[----:B0-----:R-:W0:Y:S01]  /*0350*/  @!P0 LDC.64 R4, c[0x0][0x388] ;  /* 0x0000e200ff048b82 */ /* 0x001e220000000a00 */
[----:B-----5:R-:W1:Y:S01]  /*0360*/  @!P0 MUFU.TANH R7, R7 ;  /* 0x0000000700078308 */ /* 0x020e620000002400 */
[----:B------:R-:W-:Y:S01]  /*0370*/  @!P0 IMAD R9, R0, 0x200, R3 ;  /* 0x0000020000098824 */ /* 0x000fe200078e0203 */
[----:B------:R-:W-:-:S03]  /*0380*/  @!P0 IADD3 R3, PT, PT, R3, 0x80, RZ ;  /* 0x0000008003038810 */ /* 0x000fc60007ffe0ff */
[----:B0-----:R-:W-:-:S05]  /*0390*/  @!P0 IMAD.WIDE.U32 R4, R9, 0x4, R4 ;  /* 0x0000000409048825 */ /* 0x001fca00078e0004 */
[----:B-1----:R1:W-:Y:S02]  /*03a0*/  @!P0 STG.E desc[UR4][R4.64], R7 ;  /* 0x0000000704008986 */ /* 0x0023e4000c101904 */
.L_x_1747:
[----:B------:R-:W-:Y:S05]  /*03b0*/  BSYNC.RECONVERGENT B0 ;  /* 0x0000000000007941 */ /* 0x000fea0003800200 */
.L_x_1744:
[----:B------:R-:W-:Y:S05]  /*03c0*/  WARPSYNC.ALL ;  /* 0x0000000000007948 */ /* 0x000fea0003800000 */
[----:B------:R-:W-:-:S13]  /*03d0*/  ISETP.GE.AND P0, PT, R3, R2, PT ;  /* 0x000000020300720c */ /* 0x000fda0003f06270 */
[----:B------:R-:W-:Y:S05]  /*03e0*/  @P0 EXIT ;  /* 0x000000000000094d */ /* 0x000fea0003800000 */
[----:B01----:R-:W0:Y:S01]  /*03f0*/  LDC.64 R4, c[0x0][0x388] ;  /* 0x0000e200ff047b82 */ /* 0x003e220000000a00 */
[----:B------:R-:W1:Y:S01]  /*0400*/  MUFU.TANH R7, R6 ;  /* 0x0000000600077308 */ /* 0x000e620000002400 */
[----:B------:R-:W-:-:S04]  /*0410*/  IMAD R3, R0, 0x200, R3 ;  /* 0x0000020000037824 */ /* 0x000fc800078e0203 */
[----:B0-----:R-:W-:-:S05]  /*0420*/  IMAD.WIDE.U32 R2, R3, 0x4, R4 ;  /* 0x0000000403027825 */ /* 0x001fca00078e0004 */
[----:B-1----:R-:W-:Y:S01]  /*0430*/  STG.E desc[UR4][R2.64], R7 ;  /* 0x0000000702007986 */ /* 0x002fe2000c101904 */
[----:B------:R-:W-:Y:S05]  /*0440*/  EXIT ;  /* 0x000000000000794d */ /* 0x000fea0003800000 */
.L_x_1748:
        /* <DEDUP_REMOVED lines=11> */
.L_x_6237:


//--------------------- .text._ZN2at6native29vectorized_elementwise_kernelILi2EZZZNS0_16tanh_kernel_cudaERNS_18TensorIteratorBaseEENKUlvE0_clEvENKUlvE0_clEvEUlfE_St5arrayIPcLm2EEEEviT0_T1_ --------------------------
	.section	.text._ZN2at6native29vectorized_elementwise_kernelILi2EZZZNS0_16tanh_kernel_cudaERNS_18TensorIteratorBaseEENKUlvE0_clEvENKUlvE0_clEvEUlfE_St5arrayIPcLm2EEEEviT0_T1_,"ax",@progbits
	.align	128
        .global         _ZN2at6native29vectorized_elementwise_kernelILi2EZZZNS0_16tanh_kernel_cudaERNS_18TensorIteratorBaseEENKUlvE0_clEvENKUlvE0_clEvEUlfE_St5arrayIPcLm2EEEEviT0_T1_
        .type           _ZN2at6native29vectorized_elementwise_kernelILi2EZZZNS0_16tanh_kernel_cudaERNS_18TensorIteratorBaseEENKUlvE0_clEvENKUlvE0_clEvEUlfE_St5arrayIPcLm2EEEEviT0_T1_,@function
        .size           _ZN2at6native29vectorized_elementwise_kernelILi2EZZZNS0_16tanh_kernel_cudaERNS_18TensorIteratorBaseEENKUlvE0_clEvENKUlvE0_clEvEUlfE_St5arrayIPcLm2EEEEviT0_T1_,(.L_x_6238 - _ZN2at6native29vectorized_elementwise_kernelILi2EZZZNS0_16tanh_kernel_cudaERNS_18TensorIteratorBaseEENKUlvE0_clEvENKUlvE0_clEvEUlfE_St5arrayIPcLm2EEEEviT0_T1_)
        .other          _ZN2at6native29vectorized_elementwise_kernelILi2EZZZNS0_16tanh_kernel_cudaERNS_18TensorIteratorBaseEENKUlvE0_clEvENKUlvE0_clEvEUlfE_St5arrayIPcLm2EEEEviT0_T1_,@"STO_CUDA_ENTRY STV_DEFAULT"
_ZN2at6native29vectorized_elementwise_kernelILi2EZZZNS0_16tanh_kernel_cudaERNS_18TensorIteratorBaseEENKUlvE0_clEvENKUlvE0_clEvEUlfE_St5arrayIPcLm2EEEEviT0_T1_:
.text._ZN2at6native29vectorized_elementwise_kernelILi2EZZZNS0_16tanh_kernel_cudaERNS_18TensorIteratorBaseEENKUlvE0_clEvENKUlvE0_clEvEUlfE_St5arrayIPcLm2EEEEviT0_T1_:
[----:B------:R-:W-:Y:S01]  /*0000*/  LDC R1, c[0x0][0x37c] ;  /* 0x0000df00ff017b82 */ /* 0x000fe20000000800 */
[----:B------:R-:W0:Y:S01]  /*0010*/  S2R R0, SR_CTAID.X ;  /* 0x0000000000007919 */ /* 0x000e220000002500 */
[----:B------:R-:W1:Y:S01]  /*0020*/  LDCU UR6, c[0x0][0x380] ;  /* 0x00007000ff0677ac */ /* 0x000e620008000800 */
[----:B------:R-:W2:Y:S01]  /*0030*/  LDCU.64 UR4, c[0x0][0x358] ;  /* 0x00006b00ff0477ac */ /* 0x000ea20008000a00 */
[----:B0-----:R-:W-:-:S04]  /*0040*/  SHF.L.U32 R0, R0, 0xa, RZ ;  /* 0x0000000a00007819 */ /* 0x001fc800000006ff */
[----:B-1----:R-:W-:-:S04]  /*0050*/  IADD3 R16, PT, PT, -R0, UR6, RZ ;  /* 0x0000000600107c10 */ /* 0x002fc8000fffe1ff */
[----:B------:R-:W-:-:S13]  /*0060*/  ISETP.GT.U32.AND P0, PT, R16, 0x3ff, PT ;  /* 0x000003ff1000780c */ /* 0x000fda0003f04070 */
[----:B--2---:R-:W-:Y:S05]  /*0070*/  @P0 BRA `(.L_x_1749) ;  /* 0x0000000400f40947 */ /* 0x004fea0003800000 */
[----:B------:R-:W0:Y:S01]  /*0080*/  S2R R25, SR_TID.X ;  /* 0x0000000000197919 */ /* 0x000e220000002100 */
[----:B------:R-:W-:Y:S01]  /*0090*/  HFMA2 R18, -RZ, RZ, 0, 0 ;  /* 0x00000000ff127431 */ /* 0x000fe200000001ff */
[----:B0-----:R-:W-:Y:S01]  /*00a0*/  ISETP.GE.U32.AND P6, PT, R25, R16, PT ;  /* 0x000000101900720c */ /* 0x001fe20003fc6070 */
[----:B------:R-:W-:-:S12]  /*00b0*/  IMAD.MOV.U32 R17, RZ, RZ, R25 ;  /* 0x000000ffff117224 */ /* 0x000fd800078e0019 */
[----:B------:R-:W-:Y:S01]  /*00c0*/  @!P6 IADD3 R25, PT, PT, R17, 0x80, RZ ;  /* 0x000000801119e810 */ /* 0x000fe20007ffe0ff */
[----:B------:R-:W0:Y:S01]  /*00d0*/  @!P6 LDC.64 R2, c[0x0][0x390] ;  /* 0x0000e400ff02eb82 */ /* 0x000e220000000a00 */
[----:B------:R-:W-:Y:S02]  /*00e0*/  @!P6 IMAD.IADD R5, R0, 0x1, R17 ;  /* 0x000000010005e824 */ /* 0x000fe400078e0211 */
[----:B------:R-:W-:-:S13]  /*00f0*/  ISETP.GE.U32.AND P5, PT, R25, R16, PT ;  /* 0x000000101900720c */ /* 0x000fda0003fa6070 */
[----:B------:R-:W-:Y:S01]  /*0100*/  @!P5 IMAD.IADD R20, R0, 0x1, R25 ;  /* 0x000000010014d824 */ /* 0x000fe200078e0219 */
[----:B------:R-:W-:Y:S01]  /*0110*/  @!P5 IADD3 R25, PT, PT, R25, 0x80, RZ ;  /* 0x000000801919d810 */ /* 0x000fe20007ffe0ff */
[----:B------:R-:W1:Y:S03]  /*0120*/  @!P5 LDC.64 R12, c[0x0][0x390] ;  /* 0x0000e400ff0cdb82 */ /* 0x000e660000000a00 */
[----:B------:R-:W-:Y:S01]  /*0130*/  ISETP.GE.U32.AND P4, PT, R25, R16, PT ;  /* 0x000000101900720c */ /* 0x000fe20003f86070 */
[----:B0-----:R-:W-:-:S05]  /*0140*/  @!P6 IMAD.WIDE.U32 R2, R5, 0x4, R2 ;  /* 0x000000040502e825 */ /* 0x001fca00078e0002 */
[----:B------:R0:W5:Y:S07]  /*0150*/  @!P6 LDG.E R18, desc[UR4][R2.64] ;  /* 0x000000040212e981 */ /* 0x00016e000c1e1900 */
[----:B------:R-:W-:Y:S01]  /*0160*/  @!P4 IMAD.IADD R29, R0, 0x1, R25 ;  /* 0x00000001001dc824 */ /* 0x000fe200078e0219 */
[----:B------:R-:W-:Y:S01]  /*0170*/  @!P4 IADD3 R25, PT, PT, R25, 0x80, RZ ;  /* 0x000000801919c810 */ /* 0x000fe20007ffe0ff */
[----:B------:R-:W2:Y:S03]  /*0180*/  @!P4 LDC.64 R14, c[0x0][0x390] ;  /* 0x0000e400ff0ecb82 */ /* 0x000ea60000000a00 */
[----:B------:R-:W-:-:S13]  /*0190*/  ISETP.GE.U32.AND P3, PT, R25, R16, PT ;  /* 0x000000101900720c */ /* 0x000fda0003f66070 */
[----:B------:R-:W-:Y:S01]  /*01a0*/  @!P3 IMAD.IADD R27, R0, 0x1, R25 ;  /* 0x00000001001bb824 */ /* 0x000fe200078e0219 */
[----:B------:R-:W-:Y:S01]  /*01b0*/  @!P3 IADD3 R25, PT, PT, R25, 0x80, RZ ;  /* 0x000000801919b810 */ /* 0x000fe20007ffe0ff */
[----:B------:R-:W3:Y:S03]  /*01c0*/  @!P3 LDC.64 R10, c[0x0][0x390] ;  /* 0x0000e400ff0abb82 */ /* 0x000ee60000000a00 */
[----:B------:R-:W-:-:S13]  /*01d0*/  ISETP.GE.U32.AND P2, PT, R25, R16, PT ;  /* 0x000000101900720c */ /* 0x000fda0003f46070 */
[----:B------:R-:W-:Y:S01]  /*01e0*/  @!P2 IMAD.IADD R23, R0, 0x1, R25 ;  /* 0x000000010017a824 */ /* 0x000fe200078e0219 */
[----:B------:R-:W-:Y:S01]  /*01f0*/  @!P2 IADD3 R25, PT, PT, R25, 0x80, RZ ;  /* 0x000000801919a810 */ /* 0x000fe20007ffe0ff */
[----:B0-----:R-:W0:Y:S03]  /*0200*/  @!P2 LDC.64 R2, c[0x0][0x390] ;  /* 0x0000e400ff02ab82 */ /* 0x001e260000000a00 */
[----:B------:R-:W-:-:S13]  /*0210*/  ISETP.GE.U32.AND P1, PT, R25, R16, PT ;  /* 0x000000101900720c */ /* 0x000fda0003f26070 */
[----:B------:R-:W-:Y:S01]  /*0220*/  @!P1 IMAD.IADD R21, R0, 0x1, R25 ;  /* 0x0000000100159824 */ /* 0x000fe200078e0219 */
[----:B------:R-:W-:Y:S01]  /*0230*/  @!P1 IADD3 R25, PT, PT, R25, 0x80, RZ ;  /* 0x0000008019199810 */ /* 0x000fe20007ffe0ff */
[----:B------:R-:W4:Y:S03]  /*0240*/  @!P1 LDC.64 R4, c[0x0][0x390] ;  /* 0x0000e400ff049b82 */ /* 0x000f260000000a00 */
[----:B------:R-:W-:-:S13]  /*0250*/  ISETP.GE.U32.AND P0, PT, R25, R16, PT ;  /* 0x000000101900720c */ /* 0x000fda0003f06070 */
[----:B------:R-:W-:Y:S01]  /*0260*/  @!P0 IMAD.IADD R19, R0, 0x1, R25 ;  /* 0x0000000100138824 */ /* 0x000fe200078e0219 */
[----:B------:R-:W-:Y:S01]  /*0270*/  @!P0 IADD3 R25, PT, PT, R25, 0x80, RZ ;  /* 0x0000008019198810 */ /* 0x000fe20007ffe0ff */
[----:B------:R-:W2:Y:S03]  /*0280*/  @!P0 LDC.64 R6, c[0x0][0x390] ;  /* 0x0000e400ff068b82 */ /* 0x000ea60000000a00 */
[----:B------:R-:W-:-:S13]  /*0290*/  ISETP.GE.U32.AND P6, PT, R25, R16, PT ;  /* 0x000000101900720c */ /* 0x000fda0003fc6070 */
[----:B------:R-:W3:Y:S01]  /*02a0*/  @!P6 LDC.64 R8, c[0x0][0x390] ;  /* 0x0000e400ff08eb82 */ /* 0x000ee20000000a00 */
[----:B-1----:R-:W-:-:S04]  /*02b0*/  @!P5 IMAD.WIDE.U32 R12, R20, 0x4, R12 ;  /* 0x00000004140cd825 */ /* 0x002fc800078e000c */
[----:B------:R-:W-:Y:S02]  /*02c0*/  IMAD.MOV.U32 R20, RZ, RZ, RZ ;  /* 0x000000ffff147224 */ /* 0x000fe400078e00ff */
[----:B------:R-:W-:Y:S01]  /*02d0*/  @!P6 IMAD.IADD R25, R0, 0x1, R25 ;  /* 0x000000010019e824 */ /* 0x000fe200078e0219 */
[----:B------:R-:W-:Y:S01]  /*02e0*/  MOV R22, RZ ;  /* 0x000000ff00167202 */ /* 0x000fe20000000f00 */
[----:B0-----:R-:W-:Y:S01]  /*02f0*/  @!P2 IMAD.WIDE.U32 R2, R23, 0x4, R2 ;  /* 0x000000041702a825 */ /* 0x001fe200078e0002 */
[----:B------:R-:W-:Y:S01]  /*0300*/  MOV R23, RZ ;  /* 0x000000ff00177202 */ /* 0x000fe20000000f00 */
[----:B------:R0:W5:Y:S02]  /*0310*/  @!P5 LDG.E R20, desc[UR4][R12.64] ;  /* 0x000000040c14d981 */ /* 0x000164000c1e1900 */
[----:B----4-:R-:W-:-:S04]  /*0320*/  @!P1 IMAD.WIDE.U32 R4, R21, 0x4, R4 ;  /* 0x0000000415049825 */ /* 0x010fc800078e0004 */
[----:B--2---:R-:W-:-:S04]  /*0330*/  @!P0 IMAD.WIDE.U32 R6, R19, 0x4, R6 ;  /* 0x0000000413068825 */ /* 0x004fc800078e0006 */
[----:B------:R-:W-:Y:S01]  /*0340*/  HFMA2 R19, -RZ, RZ, 0, 0 ;  /* 0x00000000ff137431 */ /* 0x000fe200000001ff */
[----:B------:R1:W5:Y:S01]  /*0350*/  @!P1 LDG.E R23, desc[UR4][R4.64] ;  /* 0x0000000404179981 */ /* 0x000362000c1e1900 */
[----:B------:R-:W-:Y:S01]  /*0360*/  IMAD.MOV.U32 R21, RZ, RZ, RZ ;  /* 0x000000ffff157224 */ /* 0x000fe200078e00ff */
[----:B0-----:R-:W-:Y:S01]  /*0370*/  CS2R R12, SRZ ;  /* 0x00000000000c7805 */ /* 0x001fe2000001ff00 */
[----:B------:R-:W-:-:S04]  /*0380*/  @!P4 IMAD.WIDE.U32 R14, R29, 0x4, R14 ;  /* 0x000000041d0ec825 */ /* 0x000fc800078e000e */
[----:B---3--:R-:W-:Y:S01]  /*0390*/  @!P3 IMAD.WIDE.U32 R10, R27, 0x4, R10 ;  /* 0x000000041b0ab825 */ /* 0x008fe200078e000a */
[----:B------:R1:W5:Y:S03]  /*03a0*/  @!P4 LDG.E R22, desc[UR4][R14.64] ;  /* 0x000000040e16c981 */ /* 0x000366000c1e1900 */
[----:B------:R-:W-:Y:S01]  /*03b0*/  @!P6 IMAD.WIDE.U32 R8, R25, 0x4, R8 ;  /* 0x000000041908e825 */ /* 0x000fe200078e0008 */
[----:B------:R1:W5:Y:S04]  /*03c0*/  @!P3 LDG.E R19, desc[UR4][R10.64] ;  /* 0x000000040a13b981 */ /* 0x000368000c1e1900 */
[----:B------:R1:W5:Y:S04]  /*03d0*/  @!P2 LDG.E R21, desc[UR4][R2.64] ;  /* 0x000000040215a981 */ /* 0x000368000c1e1900 */
[----:B------:R1:W5:Y:S04]  /*03e0*/  @!P6 LDG.E R12, desc[UR4][R8.64] ;  /* 0x00000004080ce981 */ /* 0x000368000c1e1900 */
[----:B------:R1:W5:Y:S01]  /*03f0*/  @!P0 LDG.E R13, desc[UR4][R6.64] ;  /* 0x00000004060d8981 */ /* 0x000362000c1e1900 */
[----:B------:R-:W-:Y:S01]  /*0400*/  ISETP.GE.U32.AND P0, PT, R17, R16, PT ;  /* 0x000000101100720c */ /* 0x000fe20003f06070 */
[----:B------:R-:W-:Y:S04]  /*0410*/  BSSY.RECONVERGENT B0, `(.L_x_1750) ;  /* 0x000003a000007945 */ /* 0x000fe80003800200 */
[----:B------:R-:W-:Y:S08]  /*0420*/  BSSY.RELIABLE B1, `(.L_x_1751) ;  /* 0x0000031000017945 */ /* 0x000ff00003800100 */
[----:B-1----:R-:W-:Y:S05]  /*0430*/  @P0 BRA `(.L_x_1752) ;  /* 0x0000000000380947 */ /* 0x002fea0003800000 */
[----:B------:R-:W0:Y:S01]  /*0440*/  LDC.64 R2, c[0x0][0x388] ;  /* 0x0000e200ff027b82 */ /* 0x000e220000000a00 */
[----:B-----5:R-:W1:Y:S01]  /*0450*/  MUFU.TANH R5, R18 ;  /* 0x0000001200057308 */ /* 0x020e620000002400 */
[----:B------:R-:W-:Y:S01]  /*0460*/  IMAD.IADD R7, R0, 0x1, R17 ;  /* 0x0000000100077824 */ /* 0x000fe200078e0211 */
[----:B------:R-:W-:-:S04]  /*0470*/  IADD3 R17, PT, PT, R17, 0x80, RZ ;  /* 0x0000008011117810 */ /* 0x000fc80007ffe0ff */
[----:B------:R-:W-:Y:S01]  /*0480*/  ISETP.GE.U32.AND P0, PT, R17, R16, PT ;  /* 0x000000101100720c */ /* 0x000fe20003f06070 */
[----:B0-----:R-:W-:-:S05]  /*0490*/  IMAD.WIDE.U32 R2, R7, 0x4, R2 ;  /* 0x0000000407027825 */ /* 0x001fca00078e0002 */
[----:B-1----:R0:W-:Y:S07]  /*04a0*/  STG.E desc[UR4][R2.64], R5 ;  /* 0x0000000502007986 */ /* 0x0021ee000c101904 */
[----:B------:R-:W-:Y:S05]  /*04b0*/  @P0 BRA `(.L_x_1753) ;  /* 0x0000000000380947 */ /* 0x000fea0003800000 */
[----:B0-----:R-:W0:Y:S01]  /*04c0*/  LDC.64 R2, c[0x0][0x388] ;  /* 0x0000e200ff027b82 */ /* 0x001e220000000a00 */
[----:B------:R-:W1:Y:S01]  /*04d0*/  MUFU.TANH R5, R20 ;  /* 0x0000001400057308 */ /* 0x000e620000002400 */
[----:B------:R-:W-:Y:S01]  /*04e0*/  IMAD.IADD R7, R0, 0x1, R17 ;  /* 0x0000000100077824 */ /* 0x000fe200078e0211 */
[----:B------:R-:W-:-:S03]  /*04f0*/  IADD3 R17, PT, PT, R17, 0x80, RZ ;  /* 0x0000008011117810 */ /* 0x000fc60007ffe0ff */
[----:B0-----:R-:W-:-:S05]  /*0500*/  IMAD.WIDE.U32 R2, R7, 0x4, R2 ;  /* 0x0000000407027825 */ /* 0x001fca00078e0002 */
[----:B-1----:R0:W-:Y:S02]  /*0510*/  STG.E desc[UR4][R2.64], R5 ;  /* 0x0000000502007986 */ /* 0x0021e4000c101904 */
.L_x_1752:
[----:B------:R-:W-:-:S13]  /*0520*/  ISETP.GE.U32.AND P0, PT, R17, R16, PT ;  /* 0x000000101100720c */ /* 0x000fda0003f06070 */
[----:B------:R-:W-:Y:S05]  /*0530*/  @P0 BRA `(.L_x_1754) ;  /* 0x0000000000380947 */ /* 0x000fea0003800000 */
[----:B0-----:R-:W0:Y:S01]  /*0540*/  LDC.64 R2, c[0x0][0x388] ;  /* 0x0000e200ff027b82 */ /* 0x001e220000000a00 */
[----:B-----5:R-:W1:Y:S01]  /*0550*/  MUFU.TANH R5, R22 ;  /* 0x0000001600057308 */ /* 0x020e620000002400 */
[----:B------:R-:W-:Y:S01]  /*0560*/  IMAD.IADD R7, R0, 0x1, R17 ;  /* 0x0000000100077824 */ /* 0x000fe200078e0211 */
[----:B------:R-:W-:-:S03]  /*0570*/  IADD3 R17, PT, PT, R17, 0x80, RZ ;  /* 0x0000008011117810 */ /* 0x000fc60007ffe0ff */
[----:B0-----:R-:W-:-:S05]  /*0580*/  IMAD.WIDE.U32 R2, R7, 0x4, R2 ;  /* 0x0000000407027825 */ /* 0x001fca00078e0002 */
[----:B-1----:R1:W-:Y:S02]  /*0590*/  STG.E desc[UR4][R2.64], R5 ;  /* 0x0000000502007986 */ /* 0x0023e4000c101904 */
.L_x_1753:
[----:B------:R-:W-:-:S13]  /*05a0*/  ISETP.GE.U32.AND P0, PT, R17, R16, PT ;  /* 0x000000101100720c */ /* 0x000fda0003f06070 */
[----:B------:R-:W-:Y:S05]  /*05b0*/  @P0 BRA `(.L_x_1755) ;  /* 0x0000000000380947 */ /* 0x000fea0003800000 */
[----:B01----:R-:W0:Y:S01]  /*05c0*/  LDC.64 R2, c[0x0][0x388] ;  /* 0x0000e200ff027b82 */ /* 0x003e220000000a00 */
[----:B------:R-:W1:Y:S01]  /*05d0*/  MUFU.TANH R19, R19 ;  /* 0x0000001300137308 */ /* 0x000e620000002400 */
[----:B------:R-:W-:Y:S01]  /*05e0*/  IMAD.IADD R5, R0, 0x1, R17 ;  /* 0x0000000100057824 */ /* 0x000fe200078e0211 */
[----:B------:R-:W-:-:S03]  /*05f0*/  IADD3 R17, PT, PT, R17, 0x80, RZ ;  /* 0x0000008011117810 */ /* 0x000fc60007ffe0ff */
[----:B0-----:R-:W-:-:S05]  /*0600*/  IMAD.WIDE.U32 R2, R5, 0x4, R2 ;  /* 0x0000000405027825 */ /* 0x001fca00078e0002 */
[----:B-1----:R1:W-:Y:S02]  /*0610*/  STG.E desc[UR4][R2.64], R19 ;  /* 0x0000001302007986 */ /* 0x0023e4000c101904 */
.L_x_1754:
[----:B------:R-:W-:-:S13]  /*0620*/  ISETP.GE.U32.AND P0, PT, R17, R16, PT ;  /* 0x000000101100720c */ /* 0x000fda0003f06070 */
[----:B------:R-:W-:Y:S05]  /*0630*/  @P0 BRA `(.L_x_1756) ;  /* 0x00000000003c0947 */ /* 0x000fea0003800000 */
[----:B01----:R-:W0:Y:S01]  /*0640*/  LDC.64 R2, c[0x0][0x388] ;  /* 0x0000e200ff027b82 */ /* 0x003e220000000a00 */
[----:B-----5:R-:W1:Y:S01]  /*0650*/  MUFU.TANH R21, R21 ;  /* 0x0000001500157308 */ /* 0x020e620000002400 */
[----:B------:R-:W-:Y:S01]  /*0660*/  IMAD.IADD R5, R0, 0x1, R17 ;  /* 0x0000000100057824 */ /* 0x000fe200078e0211 */
[----:B------:R-:W-:-:S03]  /*0670*/  IADD3 R17, PT, PT, R17, 0x80, RZ ;  /* 0x0000008011117810 */ /* 0x000fc60007ffe0ff */
[----:B0-----:R-:W-:-:S05]  /*0680*/  IMAD.WIDE.U32 R2, R5, 0x4, R2 ;  /* 0x0000000405027825 */ /* 0x001fca00078e0002 */
[----:B-1----:R2:W-:Y:S02]  /*0690*/  STG.E desc[UR4][R2.64], R21 ;  /* 0x0000001502007986 */ /* 0x0025e4000c101904 */
.L_x_1755:
[----:B------:R-:W-:-:S13]  /*06a0*/  ISETP.GE.U32.AND P0, PT, R17, R16, PT ;  /* 0x000000101100720c */ /* 0x000fda0003f06070 */
[----:B------:R-:W-:Y:S05]  /*06b0*/  @P0 BREAK.RELIABLE B1 ;  /* 0x0000000000010942 */ /* 0x000fea0003800100 */
[----:B------:R-:W-:Y:S05]  /*06c0*/  @P0 BRA `(.L_x_1757) ;  /* 0x0000000000380947 */ /* 0x000fea0003800000 */
[----:B012---:R-:W0:Y:S01]  /*06d0*/  LDC.64 R2, c[0x0][0x388] ;  /* 0x0000e200ff027b82 */ /* 0x007e220000000a00 */
[----:B------:R-:W1:Y:S01]  /*06e0*/  MUFU.TANH R23, R23 ;  /* 0x0000001700177308 */ /* 0x000e620000002400 */
[----:B------:R-:W-:Y:S01]  /*06f0*/  IMAD.IADD R5, R0, 0x1, R17 ;  /* 0x0000000100057824 */ /* 0x000fe200078e0211 */
[----:B------:R-:W-:-:S03]  /*0700*/  IADD3 R17, PT, PT, R17, 0x80, RZ ;  /* 0x0000008011117810 */ /* 0x000fc60007ffe0ff */
[----:B0-----:R-:W-:-:S05]  /*0710*/  IMAD.WIDE.U32 R2, R5, 0x4, R2 ;  /* 0x0000000405027825 */ /* 0x001fca00078e0002 */
[----:B-1----:R2:W-:Y:S02]  /*0720*/  STG.E desc[UR4][R2.64], R23 ;  /* 0x0000001702007986 */ /* 0x0025e4000c101904 */
.L_x_1756:
[----:B------:R-:W-:Y:S05]  /*0730*/  BSYNC.RELIABLE B1 ;  /* 0x0000000000017941 */ /* 0x000fea0003800100 */
.L_x_1751:
[----:B------:R-:W-:-:S13]  /*0740*/  ISETP.GE.U32.AND P0, PT, R17, R16, PT ;  /* 0x000000101100720c */ /* 0x000fda0003f06070 */
[----:B012---:R-:W0:Y:S01]  /*0750*/  @!P0 LDC.64 R2, c[0x0][0x388] ;  /* 0x0000e200ff028b82 */ /* 0x007e220000000a00 */
[----:B-----5:R-:W1:Y:S01]  /*0760*/  @!P0 MUFU.TANH R13, R13 ;  /* 0x0000000d000d8308 */ /* 0x020e620000002400 */
[----:B------:R-:W-:Y:S01]  /*0770*/  @!P0 IMAD.IADD R5, R0, 0x1, R17 ;  /* 0x0000000100058824 */ /* 0x000fe200078e0211 */
[----:B------:R-:W-:-:S03]  /*0780*/  @!P0 IADD3 R17, PT, PT, R17, 0x80, RZ ;  /* 0x0000008011118810 */ /* 0x000fc60007ffe0ff */
[----:B0-----:R-:W-:-:S05]  /*0790*/  @!P0 IMAD.WIDE.U32 R2, R5, 0x4, R2 ;  /* 0x0000000405028825 */ /* 0x001fca00078e0002 */
[----:B-1----:R3:W-:Y:S02]  /*07a0*/  @!P0 STG.E desc[UR4][R2.64], R13 ;  /* 0x0000000d02008986 */ /* 0x0027e4000c101904 */
.L_x_1757:
[----:B------:R-:W-:Y:S05]  /*07b0*/  BSYNC.RECONVERGENT B0 ;  /* 0x0000000000007941 */ /* 0x000fea0003800200 */
.L_x_1750:
[----:B------:R-:W-:Y:S05]  /*07c0*/  WARPSYNC.ALL ;  /* 0x0000000000007948 */ /* 0x000fea0003800000 */
[----:B------:R-:W-:-:S13]  /*07d0*/  ISETP.GE.U32.AND P0, PT, R17, R16, PT ;  /* 0x000000101100720c */ /* 0x000fda0003f06070 */
[----:B------:R-:W-:Y:S05]  /*07e0*/  @P0 EXIT ;  /* 0x000000000000094d */ /* 0x000fea0003800000 */
[----:B0123--:R-:W0:Y:S01]  /*07f0*/  LDC.64 R2, c[0x0][0x388] ;  /* 0x0000e200ff027b82 */ /* 0x00fe220000000a00 */
[----:B------:R-:W1:Y:S01]  /*0800*/  MUFU.TANH R5, R12 ;  /* 0x0000000c00057308 */ /* 0x000e620000002400 */
[----:B------:R-:W-:-:S05]  /*0810*/  IADD3 R17, PT, PT, R0, R17, RZ ;  /* 0x0000001100117210 */ /* 0x000fca0007ffe0ff */
[----:B0-----:R-:W-:-:S05]  /*0820*/  IMAD.WIDE.U32 R2, R17, 0x4, R2 ;  /* 0x0000000411027825 */ /* 0x001fca00078e0002 */
[----:B-1----:R-:W-:Y:S01]  /*0830*/  STG.E desc[UR4][R2.64], R5 ;  /* 0x0000000502007986 */ /* 0x002fe2000c101904 */
[----:B------:R-:W-:Y:S05]  /*0840*/  EXIT ;  /* 0x000000000000794d */ /* 0x000fea0003800000 */
.L_x_1749:
[----:B------:R-:W0:Y:S01]  /*0850*/  S2R R15, SR_TID.X ;  /* 0x00000000000f7919 */ /* 0x000e220000002100 */
[----:B------:R-:W1:Y:S08]  /*0860*/  LDC.64 R2, c[0x0][0x390] ;  /* 0x0000e400ff027b82 */ /* 0x000e700000000a00 */
[----:B------:R-:W2:Y:S01]  /*0870*/  LDC.64 R4, c[0x0][0x388] ;  /* 0x0000e200ff047b82 */ /* 0x000ea20000000a00 */
[----:B-1----:R-:W-:-:S04]  /*0880*/  IMAD.WIDE.U32 R2, R0, 0x4, R2 ;  /* 0x0000000400027825 */ /* 0x002fc800078e0002 */
[----:B0-----:R-:W-:-:S05]  /*0890*/  IMAD.WIDE.U32 R2, R15, 0x8, R2 ;  /* 0x000000080f027825 */ /* 0x001fca00078e0002 */
[----:B------:R-:W3:Y:S04]  /*08a0*/  LDG.E.64 R6, desc[UR4][R2.64] ;  /* 0x0000000402067981 */ /* 0x000ee8000c1e1b00 */
[----:B------:R-:W4:Y:S04]  /*08b0*/  LDG.E.64 R8, desc[UR4][R2.64+0x400] ;  /* 0x0004000402087981 */ /* 0x000f28000c1e1b00 */
[----:B------:R-:W5:Y:S04]  /*08c0*/  LDG.E.64 R10, desc[UR4][R2.64+0x800] ;  /* 0x00080004020a7981 */ /* 0x000f68000c1e1b00 */
[----:B------:R-:W5:Y:S01]  /*08d0*/  LDG.E.64 R12, desc[UR4][R2.64+0xc00] ;  /* 0x000c0004020c7981 */ /* 0x000f62000c1e1b00 */
[----:B--2---:R-:W-:-:S04]  /*08e0*/  IMAD.WIDE.U32 R4, R0, 0x4, R4 ;  /* 0x0000000400047825 */ /* 0x004fc800078e0004 */
[----:B------:R-:W-:Y:S01]  /*08f0*/  IMAD.WIDE.U32 R4, R15, 0x8, R4 ;  /* 0x000000080f047825 */ /* 0x000fe200078e0004 */
[----:B---3--:R-:W-:Y:S08]  /*0900*/  MUFU.TANH R6, R6 ;  /* 0x0000000600067308 */ /* 0x008ff00000002400 */
[----:B------:R-:W0:Y:S08]  /*0910*/  MUFU.TANH R7, R7 ;  /* 0x0000000700077308 */ /* 0x000e300000002400 */
[----:B----4-:R-:W-:Y:S08]  /*0920*/  MUFU.TANH R8, R8 ;  /* 0x0000000800087308 */ /* 0x010ff00000002400 */
[----:B------:R-:W1:Y:S01]  /*0930*/  MUFU.TANH R9, R9 ;  /* 0x0000000900097308 */ /* 0x000e620000002400 */
[----:B0-----:R-:W-:Y:S07]  /*0940*/  STG.E.64 desc[UR4][R4.64], R6 ;  /* 0x0000000604007986 */ /* 0x001fee000c101b04 */
[----:B-----5:R-:W-:Y:S08]  /*0950*/  MUFU.TANH R10, R10 ;  /* 0x0000000a000a7308 */ /* 0x020ff00000002400 */
[----:B------:R-:W0:Y:S01]  /*0960*/  MUFU.TANH R11, R11 ;  /* 0x0000000b000b7308 */ /* 0x000e220000002400 */
[----:B-1----:R-:W-:Y:S07]  /*0970*/  STG.E.64 desc[UR4][R4.64+0x400], R8 ;  /* 0x0004000804007986 */ /* 0x002fee000c101b04 */
[----:B------:R-:W-:Y:S08]  /*0980*/  MUFU.TANH R12, R12 ;  /* 0x0000000c000c7308 */ /* 0x000ff00000002400 */
[----:B------:R-:W1:Y:S01]  /*0990*/  MUFU.TANH R13, R13 ;  /* 0x0000000d000d7308 */ /* 0x000e620000002400 */
[----:B0-----:R-:W-:Y:S04]  /*09a0*/  STG.E.64 desc[UR4][R4.64+0x800], R10 ;  /* 0x0008000a04007986 */ /* 0x001fe8000c101b04 */
[----:B-1----:R-:W-:Y:S01]  /*09b0*/  STG.E.64 desc[UR4][R4.64+0xc00], R12 ;  /* 0x000c000c04007986 */ /* 0x002fe2000c101b04 */
[----:B------:R-:W-:Y:S05]  /*09c0*/  EXIT ;  /* 0x000000000000794d */ /* 0x000fea0003800000 */
.L_x_1758:
        /* <DEDUP_REMOVED lines=11> */
.L_x_6238:


//--------------------- .text._ZN2at6native29vectorized_elementwise_kernelILi4EZZZNS0_16tanh_kernel_cudaERNS_18TensorIteratorBaseEENKUlvE0_clEvENKUlvE0_clEvEUlfE_St5arrayIPcLm2EEEEviT0_T1_ --------------------------
	.section	.text._ZN2at6native29vectorized_elementwise_kernelILi4EZZZNS0_16tanh_kernel_cudaERNS_18TensorIteratorBaseEENKUlvE0_clEvENKUlvE0_clEvEUlfE_St5arrayIPcLm2EEEEviT0_T1_,"ax",@progbits
	.align	128
        .global         _ZN2at6native29vectorized_elementwise_kernelILi4EZZZNS0_16tanh_kernel_cudaERNS_18TensorIteratorBaseEENKUlvE0_clEvENKUlvE0_clEvEUlfE_St5arrayIPcLm2EEEEviT0_T1_
        .type           _ZN2at6native29vectorized_elementwise_kernelILi4EZZZNS0_16tanh_kernel_cudaERNS_18TensorIteratorBaseEENKUlvE0_clEvENKUlvE0_clEvEUlfE_St5arrayIPcLm2EEEEviT0_T1_,@function
        .size           _ZN2at6native29vectorized_elementwise_kernelILi4EZZZNS0_16tanh_kernel_cudaERNS_18TensorIteratorBaseEENKUlvE0_clEvENKUlvE0_clEvEUlfE_St5arrayIPcLm2EEEEviT0_T1_,(.L_x_6239 - _ZN2at6native29vectorized_elementwise_kernelILi4EZZZNS0_16tanh_kernel_cudaERNS_18TensorIteratorBaseEENKUlvE0_clEvENKUlvE0_clEvEUlfE_St5arrayIPcLm2EEEEviT0_T1_)
        .other          _ZN2at6native29vectorized_elementwise_kernelILi4EZZZNS0_16tanh_kernel_cudaERNS_18TensorIteratorBaseEENKUlvE0_clEvENKUlvE0_clEvEUlfE_St5arrayIPcLm2EEEEviT0_T1_,@"STO_CUDA_ENTRY STV_DEFAULT"
_ZN2at6native29vectorized_elementwise_kernelILi4EZZZNS0_16tanh_kernel_cudaERNS_18TensorIteratorBaseEENKUlvE0_clEvENKUlvE0_clEvEUlfE_St5arrayIPcLm2EEEEviT0_T1_:
.text._ZN2at6native29vectorized_elementwise_kernelILi4EZZZNS0_16tanh_kernel_cudaERNS_18TensorIteratorBaseEENKUlvE0_clEvENKUlvE0_clEvEUlfE_St5arrayIPcLm2EEEEviT0_T1_:
        /* <DEDUP_REMOVED lines=82> */
.L_x_1762:
        /* <DEDUP_REMOVED lines=8> */
.L_x_1763:
        /* <DEDUP_REMOVED lines=8> */
.L_x_1764:
        /* <DEDUP_REMOVED lines=8> */
.L_x_1765:
        /* <DEDUP_REMOVED lines=9> */
.L_x_1766:
[----:B------:R-:W-:Y:S05]  /*0730*/  BSYNC.RELIABLE B1 ;  /* 0x0000000000017941 */ /* 0x000fea0003800100 */
.L_x_1761:
[----:B------:R-:W-:-:S13]  /*0740*/  ISETP.GE.U32.AND P0, PT, R17, R16, PT ;  /* 0x000000101100720c */ /* 0x000fda0003f06070 */
[----:B012---:R-:W0:Y:S01]  /*0750*/  @!P0 LDC.64 R2, c[0x0][0x388] ;  /* 0x0000e200ff028b82 */ /* 0x007e220000000a00 */
[----:B-----5:R-:W1:Y:S01]  /*0760*/  @!P0 MUFU.TANH R13, R13 ;  /* 0x0000000d000d8308 */ /* 0x020e620000002400 */
[----:B------:R-:W-:Y:S01]  /*0770*/  @!P0 IMAD.IADD R5, R0, 0x1, R17 ;  /* 0x0000000100058824 */ /* 0x000fe200078e0211 */
[----:B------:R-:W-:-:S03]  /*0780*/  @!P0 IADD3 R17, PT, PT, R17, 0x80, RZ ;  /* 0x0000008011118810 */ /* 0x000fc60007ffe0ff */
[----:B0-----:R-:W-:-:S05]  /*0790*/  @!P0 IMAD.WIDE.U32 R2, R5, 0x4, R2 ;  /* 0x0000000405028825 */ /* 0x001fca00078e0002 */
[----:B-1----:R3:W-:Y:S02]  /*07a0*/  @!P0 STG.E desc[UR4][R2.64], R13 ;  /* 0x0000000d02008986 */ /* 0x0027e4000c101904 */
.L_x_1767:
[----:B------:R-:W-:Y:S05]  /*07b0*/  BSYNC.RECONVERGENT B0 ;  /* 0x0000000000007941 */ /* 0x000fea0003800200 */
.L_x_1760:
        /* <DEDUP_REMOVED lines=9> */
.L_x_1759:
[----:B------:R-:W0:Y:S01]  /*0850*/  S2R R15, SR_TID.X ;  /* 0x00000000000f7919 */ /* 0x000e220000002100 */
[----:B------:R-:W1:Y:S08]  /*0860*/  LDC.64 R2, c[0x0][0x390] ;  /* 0x0000e400ff027b82 */ /* 0x000e700000000a00 */
[----:B------:R-:W2:Y:S01]  /*0870*/  LDC.64 R12, c[0x0][0x388] ;  /* 0x0000e200ff0c7b82 */ /* 0x000ea20000000a00 */
[----:B-1----:R-:W-:-:S04]  /*0880*/  IMAD.WIDE.U32 R2, R0, 0x4, R2 ;  /* 0x0000000400027825 */ /* 0x002fc800078e0002 */
[----:B0-----:R-:W-:-:S05]  /*0890*/  IMAD.WIDE.U32 R2, R15, 0x10, R2 ;  /* 0x000000100f027825 */ /* 0x001fca00078e0002 */
[----:B------:R-:W3:Y:S04]  /*08a0*/  LDG.E.128 R4, desc[UR4][R2.64] ;  /* 0x0000000402047981 */ /* 0x000ee8000c1e1d00 */
[----:B------:R-:W4:Y:S01]  /*08b0*/  LDG.E.128 R8, desc[UR4][R2.64+0x800] ;  /* 0x0008000402087981 */ /* 0x000f22000c1e1d00 */
[----:B--2---:R-:W-:-:S04]  /*08c0*/  IMAD.WIDE.U32 R12, R0, 0x4, R12 ;  /* 0x00000004000c7825 */ /* 0x004fc800078e000c */
[----:B------:R-:W-:Y:S01]  /*08d0*/  IMAD.WIDE.U32 R12, R15, 0x10, R12 ;  /* 0x000000100f0c7825 */ /* 0x000fe200078e000c */
[----:B---3--:R-:W-:Y:S08]  /*08e0*/  MUFU.TANH R4, R4 ;  /* 0x0000000400047308 */ /* 0x008ff00000002400 */
[----:B------:R-:W-:Y:S08]  /*08f0*/  MUFU.TANH R5, R5 ;  /* 0x0000000500057308 */ /* 0x000ff00000002400 */
[----:B------:R-:W-:Y:S08]  /*0900*/  MUFU.TANH R6, R6 ;  /* 0x0000000600067308 */ /* 0x000ff00000002400 */
[----:B------:R-:W0:Y:S08]  /*0910*/  MUFU.TANH R7, R7 ;  /* 0x0000000700077308 */ /* 0x000e300000002400 */
[----:B----4-:R-:W-:Y:S08]  /*0920*/  MUFU.TANH R8, R8 ;  /* 0x0000000800087308 */ /* 0x010ff00000002400 */
[----:B------:R-:W-:Y:S01]  /*0930*/  MUFU.TANH R9, R9 ;  /* 0x0000000900097308 */ /* 0x000fe20000002400 */
[----:B0-----:R-:W-:Y:S07]  /*0940*/  STG.E.128 desc[UR4][R12.64], R4 ;  /* 0x000000040c007986 */ /* 0x001fee000c101d04 */
[----:B------:R-:W-:Y:S08]  /*0950*/  MUFU.TANH R10, R10 ;  /* 0x0000000a000a7308 */ /* 0x000ff00000002400 */
[----:B------:R-:W0:Y:S02]  /*0960*/  MUFU.TANH R11, R11 ;  /* 0x0000000b000b7308 */ /* 0x000e240000002400 */
[----:B0-----:R-:W-:Y:S01]  /*0970*/  STG.E.128 desc[UR4][R12.64+0x800], R8 ;  /* 0x000800080c007986 */ /* 0x001fe2000c101d04 */
[----:B------:R-:W-:Y:S05]  /*0980*/  EXIT ;  /* 0x000000000000794d */ /* 0x000fea0003800000 */
.L_x_1768:
        /* <DEDUP_REMOVED lines=15> */
.L_x_6239:


//--------------------- .text._ZN2at6native29vectorized_elementwise_kernelILi8EZZZNS0_16tanh_kernel_cudaERNS_18TensorIteratorBaseEENKUlvE0_clEvENKUlvE0_clEvEUlfE_St5arrayIPcLm2EEEEviT0_T1_ --------------------------
	.section	.text._ZN2at6native29vectorized_elementwise_kernelILi8EZZZNS0_16tanh_kernel_cudaERNS_18TensorIteratorBaseEENKUlvE0_clEvENKUlvE0_clEvEUlfE_St5arrayIPcLm2EEEEviT0_T1_,"ax",@progbits
	.align	128
        .global         _ZN2at6native29vectorized_elementwise_kernelILi8EZZZNS0_16tanh_kernel_cudaERNS_18TensorIteratorBaseEENKUlvE0_clEvENKUlvE0_clEvEUlfE_St5arrayIPcLm2EEEEviT0_T1_
        .type           _ZN2at6native29vectorized_elementwise_kernelILi8EZZZNS0_16tanh_kernel_cudaERNS_18TensorIteratorBaseEENKUlvE0_clEvENKUlvE0_clEvEUlfE_St5arrayIPcLm2EEEEviT0_T1_,@function
        .size           _ZN2at6native29vectorized_elementwise_kernelILi8EZZZNS0_16tanh_kernel_cudaERNS_18TensorIteratorBaseEENKUlvE0_clEvENKUlvE0_clEvEUlfE_St5arrayIPcLm2EEEEviT0_T1_,(.L_x_6240 - _ZN2at6native29vectorized_elementwise_kernelILi8EZZZNS0_16tanh_kernel_cudaERNS_18TensorIteratorBaseEENKUlvE0_clEvENKUlvE0_clEvEUlfE_St5arrayIPcLm2EEEEviT0_T1_)
        .other          _ZN2at6native29vectorized_elementwise_kernelILi8EZZZNS0_16tanh_kernel_cudaERNS_18TensorIteratorBaseEENKUlvE0_clEvENKUlvE0_clEvEUlfE_St5arrayIPcLm2EEEEviT0_T1_,@"STO_CUDA_ENTRY STV_DEFAULT"
_ZN2at6native29vectorized_elementwise_kernelILi8EZZZNS0_16tanh_kernel_cudaERNS_18TensorIteratorBaseEENKUlvE0_clEvENKUlvE0_clEvEUlfE_St5arrayIPcLm2EEEEviT0_T1_:
.text._ZN2at6native29vectorized_elementwise_kernelILi8EZZZNS0_16tanh_kernel_cudaERNS_18TensorIteratorBaseEENKUlvE0_clEvENKUlvE0_clEvEUlfE_St5arrayIPcLm2EEEEviT0_T1_:
[----:B------:R-:W-:Y:S01]  /*0000*/  LDC R1, c[0x0][0x37c] ;  /* 0x0000df00ff017b82 */ /* 0x000fe20000000800 */
[----:B------:R-:W-:Y:S05]  /*0010*/  EXIT ;  /* 0x000000000000794d */ /* 0x000fea0003800000 */
.L_x_1769:
        /* <DEDUP_REMOVED lines=14> */
.L_x_6240:


//--------------------- .text._ZN2at6native18elementwise_kernelILi128ELi4EZNS0_15gpu_kernel_implIZZZNS0_16tanh_kernel_cudaERNS_18TensorIteratorBaseEENKUlvE0_clEvENKUlvE_clEvEUldE_EEvS4_RKT_EUliE_EEviT1_ --------------------------
	.section	.text._ZN2at6native18elementwise_kernelILi128ELi4EZNS0_15gpu_kernel_implIZZZNS0_16tanh_kernel_cudaERNS_18TensorIteratorBaseEENKUlvE0_clEvENKUlvE_clEvEUldE_EEvS4_RKT_EUliE_EEviT1_,"ax",@progbits
	.align	128
        .global         _ZN2at6native18elementwise_kernelILi128ELi4EZNS0_15gpu_kernel_implIZZZNS0_16tanh_kernel_cudaERNS_18TensorIteratorBaseEENKUlvE0_clEvENKUlvE_clEvEUldE_EEvS4_RKT_EUliE_EEviT1_
        .type           _ZN2at6native18elementwise_kernelILi128ELi4EZNS0_15gpu_kernel_implIZZZNS0_16tanh_kernel_cudaERNS_18TensorIteratorBaseEENKUlvE0_clEvENKUlvE_clEvEUldE_EEvS4_RKT_EUliE_EEviT1_,@function
        .size           _ZN2at6native18elementwise_kernelILi128ELi4EZNS0_15gpu_kernel_implIZZZNS0_16tanh_kernel_cudaERNS_18TensorIteratorBaseEENKUlvE0_clEvENKUlvE_clEvEUldE_EEvS4_RKT_EUliE_EEviT1_,(.L_x_6241 - _ZN2at6native18elementwise_kernelILi128ELi4EZNS0_15gpu_kernel_implIZZZNS0_16tanh_kernel_cudaERNS_18TensorIteratorBaseEENKUlvE0_clEvENKUlvE_clEvEUldE_EEvS4_RKT_EUliE_EEviT1_)
        .other          _ZN2at6native18elementwise_kernelILi128ELi4EZNS0_15gpu_kernel_implIZZZNS0_16tanh_kernel_cudaERNS_18TensorIteratorBaseEENKUlvE0_clEvENKUlvE_clEvEUldE_EEvS4_RKT_EUliE_EEviT1_,@"STO_CUDA_ENTRY STV_DEFAULT"
_ZN2at6native18elementwise_kernelILi128ELi4EZNS0_15gpu_kernel_implIZZZNS0_16tanh_kernel_cudaERNS_18TensorIteratorBaseEENKUlvE0_clEvENKUlvE_clEvEUldE_EEvS4_RKT_EUliE_EEviT1_:
.text._ZN2at6native18elementwise_kernelILi128ELi4EZNS0_15gpu_kernel_implIZZZNS0_16tanh_kernel_cudaERNS_18TensorIteratorBaseEENKUlvE0_clEvENKUlvE_clEvEUldE_EEvS4_RKT_EUliE_EEviT1_:
        /* <DEDUP_REMOVED lines=319> */
.L_x_1772:
        /* <DEDUP_REMOVED lines=16> */
[----:B--2---:R-:W3:Y:S02]  /*14f0*/  I2F.F64.S16 R2, R2 ;  /* 0x0000000200027312 */ /* 0x004ee40000101c00 */
[----:B---3--:R-:W-:Y:S05]  /*1500*/  BRA `(.L_x_1779) ;  /* 0x0000000c006c7947 */ /* 0x008fea0003800000 */
.L_x_1777:
[----:B------:R-:W2:Y:S02]  /*1510*/  LDG.E.U8 R2, desc[UR36][R4.64] ;  /* 0x0000002404027981 */ /* 0x000ea4000c1e1100 */
[----:B--2---:R-:W3:Y:S02]  /*1520*/  I2F.F64.U16 R2, R2 ;  /* 0x0000000200027312 */ /* 0x004ee40000101800 */
[----:B---3--:R-:W-:Y:S05]  /*1530*/  BRA `(.L_x_1779) ;  /* 0x0000000c00607947 */ /* 0x008fea0003800000 */
.L_x_1776:
[----:B------:R-:W-:-:S09]  /*1540*/  UISETP.NE.AND UP0, UPT, UR4, 0x2, UPT ;  /* 0x000000020400788c */ /* 0x000fd2000bf05270 */
[----:B------:R-:W-:Y:S05]  /*1550*/  BRA.U !UP0, `(.L_x_1780) ;  /* 0x0000000108287547 */ /* 0x000fea000b800000 */
[----:B------:R-:W-:-:S09]  /*1560*/  UISETP.NE.AND UP0, UPT, UR4, 0x3, UPT ;  /* 0x000000030400788c */ /* 0x000fd2000bf05270 */
[----:B------:R-:W-:Y:S05]  /*1570*/  BRA.U !UP0, `(.L_x_1781) ;  /* 0x0000000108147547 */ /* 0x000fea000b800000 */
[----:B------:R-:W-:-:S09]  /*1580*/  UISETP.NE.AND UP0, UPT, UR4, 0x4, UPT ;  /* 0x000000040400788c */ /* 0x000fd2000bf05270 */
[----:B------:R-:W-:Y:S05]  /*1590*/  BRA.U UP0, `(.L_x_1778) ;  /* 0x0000000900bc7547 */ /* 0x000fea000b800000 */
[----:B------:R-:W2:Y:S02]  /*15a0*/  LDG.E.64 R2, desc[UR36][R4.64] ;  /* 0x0000002404027981 */ /* 0x000ea4000c1e1b00 */
[----:B--2---:R-:W3:Y:S02]  /*15b0*/  I2F.F64.S64 R2, R2 ;  /* 0x0000000200027312 */ /* 0x004ee40000301c00 */
[----:B---3--:R-:W-:Y:S05]  /*15c0*/  BRA `(.L_x_1779) ;  /* 0x0000000c003c7947 */ /* 0x008fea0003800000 */
.L_x_1781:
[----:B------:R-:W2:Y:S02]  /*15d0*/  LDG.E R2, desc[UR36][R4.64] ;  /* 0x0000002404027981 */ /* 0x000ea4000c1e1900 */
[----:B--2---:R-:W3:Y:S02]  /*15e0*/  I2F.F64 R2, R2 ;  /* 0x0000000200027312 */ /* 0x004ee40000201c00 */
[----:B---3--:R-:W-:Y:S05]  /*15f0*/  BRA `(.L_x_1779) ;  /* 0x0000000c00307947 */ /* 0x008fea0003800000 */
.L_x_1780:
[----:B------:R-:W2:Y:S02]  /*1600*/  LDG.E.U16 R2, desc[UR36][R4.64] ;  /* 0x0000002404027981 */ /* 0x000ea4000c1e1500 */
[----:B--2---:R-:W3:Y:S02]  /*1610*/  I2F.F64.S16 R2, R2 ;  /* 0x0000000200027312 */ /* 0x004ee40000101c00 */
[----:B---3--:R-:W-:Y:S05]  /*1620*/  BRA `(.L_x_1779) ;  /* 0x0000000c00247947 */ /* 0x008fea0003800000 */
.L_x_1775:
[----:B------:R-:W-:-:S09]  /*1630*/  UISETP.GT.AND UP0, UPT, UR4, 0x6, UPT ;  /* 0x000000060400788c */ /* 0x000fd2000bf04270 */
[----:B------:R-:W-:Y:S05]  /*1640*/  BRA.U UP0, `(.L_x_1782) ;  /* 0x0000000100347547 */ /* 0x000fea000b800000 */
[----:B------:R-:W-:-:S09]  /*1650*/  UISETP.NE.AND UP0, UPT, UR4, 0x5, UPT ;  /* 0x000000050400788c */ /* 0x000fd2000bf05270 */
[----:B------:R-:W-:Y:S05]  /*1660*/  BRA.U !UP0, `(.L_x_1783) ;  /* 0x0000000108187547 */ /* 0x000fea000b800000 */
[----:B------:R-:W-:-:S09]  /*1670*/  UISETP.NE.AND UP0, UPT, UR4, 0x6, UPT ;  /* 0x000000060400788c */ /* 0x000fd2000bf05270 */
[----:B------:R-:W-:Y:S05]  /*1680*/  BRA.U UP0, `(.L_x_1778) ;  /* 0x0000000900807547 */ /* 0x000fea000b800000 */
[----:B------:R-:W2:Y:S02]  /*1690*/  LDG.E R2, desc[UR36][R4.64] ;  /* 0x0000002404027981 */ /* 0x000ea4000c1e1900 */
[----:B--2---:R-:W-:-:S06]  /*16a0*/  FMUL.FTZ R2, R2, 1 ;  /* 0x3f80000002027820 */ /* 0x004fcc0000410000 */
[----:B------:R-:W2:Y:S02]  /*16b0*/  F2F.F64.F32 R2, R2 ;  /* 0x0000000200027310 */ /* 0x000ea40000201800 */
[----:B--2---:R-:W-:Y:S05]  /*16c0*/  BRA `(.L_x_1779) ;  /* 0x0000000800fc7947 */ /* 0x004fea0003800000 */
.L_x_1783:
[----:B------:R-:W2:Y:S02]  /*16d0*/  LDG.E.U16 R0, desc[UR36][R4.64] ;  /* 0x0000002404007981 */ /* 0x000ea4000c1e1500 */
[----:B--2---:R-:W-:-:S05]  /*16e0*/  HADD2.F32 R0, -RZ, R0.H0_H0 ;  /* 0x20000000ff007230 */ /* 0x004fca0000004100 */
[----:B------:R-:W-:-:S04]  /*16f0*/  FMUL.FTZ R0, R0, 1 ;  /* 0x3f80000000007820 */ /* 0x000fc80000410000 */
[----:B------:R2:W3:Y:S02]  /*1700*/  F2F.F64.F32 R2, R0 ;  /* 0x0000000000027310 */ /* 0x0004e40000201800 */
[----:B--23--:R-:W-:Y:S05]  /*1710*/  BRA `(.L_x_1779) ;  /* 0x0000000800e87947 */ /* 0x00cfea0003800000 */
.L_x_1782:
[----:B------:R-:W-:-:S09]  /*1720*/  UISETP.NE.AND UP0, UPT, UR4, 0x7, UPT ;  /* 0x000000070400788c */ /* 0x000fd2000bf05270 */
[----:B------:R-:W-:Y:S05]  /*1730*/  BRA.U !UP0, `(.L_x_1784) ;  /* 0x0000000108347547 */ /* 0x000fea000b800000 */
[----:B------:R-:W-:-:S09]  /*1740*/  UISETP.NE.AND UP0, UPT, UR4, 0x8, UPT ;  /* 0x000000080400788c */ /* 0x000fd2000bf05270 */
[----:B------:R-:W-:Y:S05]  /*1750*/  BRA.U !UP0, `(.L_x_1785) ;  /* 0x0000000108187547 */ /* 0x000fea000b800000 */
[----:B------:R-:W-:-:S09]  /*1760*/  UISETP.NE.AND UP0, UPT, UR4, 0x9, UPT ;  /* 0x000000090400788c */ /* 0x000fd2000bf05270 */
[----:B------:R-:W-:Y:S05]  /*1770*/  BRA.U UP0, `(.L_x_1778) ;  /* 0x0000000900447547 */ /* 0x000fea000b800000 */
[----:B------:R-:W2:Y:S02]  /*1780*/  LDG.E R4, desc[UR36][R4.64] ;  /* 0x0000002404047981 */ /* 0x000ea4000c1e1900 */
[----:B--2---:R-:W-:-:S06]  /*1790*/  FMUL.FTZ R2, R4, 1 ;  /* 0x3f80000004027820 */ /* 0x004fcc0000410000 */
[----:B------:R-:W3:Y:S02]  /*17a0*/  F2F.F64.F32 R2, R2 ;  /* 0x0000000200027310 */ /* 0x000ee40000201800 */
[----:B---3--:R-:W-:Y:S05]  /*17b0*/  BRA `(.L_x_1779) ;  /* 0x0000000800c07947 */ /* 0x008fea0003800000 */
.L_x_1785:
[----:B------:R-:W2:Y:S02]  /*17c0*/  LDG.E.U16 R4, desc[UR36][R4.64] ;  /* 0x0000002404047981 */ /* 0x000ea4000c1e1500 */
[----:B--2---:R-:W-:-:S05]  /*17d0*/  HADD2.F32 R0, -RZ, R4.H0_H0 ;  /* 0x20000004ff007230 */ /* 0x004fca0000004100 */
[----:B------:R-:W-:-:S04]  /*17e0*/  FMUL.FTZ R0, R0, 1 ;  /* 0x3f80000000007820 */ /* 0x000fc80000410000 */
[----:B------:R3:W4:Y:S02]  /*17f0*/  F2F.F64.F32 R2, R0 ;  /* 0x0000000000027310 */ /* 0x0007240000201800 */
[----:B---34-:R-:W-:Y:S05]  /*1800*/  BRA `(.L_x_1779) ;  /* 0x0000000800ac7947 */ /* 0x018fea0003800000 */
.L_x_1784:
[----:B------:R2:W5:Y:S01]  /*1810*/  LDG.E.64 R2, desc[UR36][R4.64] ;  /* 0x0000002404027981 */ /* 0x000562000c1e1b00 */
[----:B------:R-:W-:Y:S05]  /*1820*/  BRA `(.L_x_1779) ;  /* 0x0000000800a47947 */ /* 0x000fea0003800000 */
.L_x_1774:
        /* <DEDUP_REMOVED lines=8> */
[----:B------:R-:W2:Y:S01]  /*18b0*/  LDG.E.U8 R4, desc[UR36][R4.64] ;  /* 0x0000002404047981 */ /* 0x000ea2000c1e1100 */
[----:B------:R-:W-:Y:S02]  /*18c0*/  MOV R2, RZ ;  /* 0x000000ff00027202 */ /* 0x000fe40000000f00 */
[----:B--2---:R-:W-:-:S04]  /*18d0*/  ISETP.NE.AND P0, PT, R4, RZ, PT ;  /* 0x000000ff0400720c */ /* 0x004fc80003f05270 */
[----:B------:R-:W-:Y:S01]  /*18e0*/  FSEL R3, RZ, 1.875, !P0 ;  /* 0x3ff00000ff037808 */ /* 0x000fe20004000000 */
[----:B------:R-:W-:Y:S08]  /*18f0*/  BRA `(.L_x_1779) ;  /* 0x0000000800707947 */ /* 0x000ff00003800000 */
.L_x_1788:
[----:B------:R1:W5:Y:S01]  /*1900*/  LDG.E.64 R2, desc[UR36][R4.64] ;  /* 0x0000002404027981 */ /* 0x000362000c1e1b00 */
[----:B------:R-:W-:Y:S05]  /*1910*/  BRA `(.L_x_1779) ;  /* 0x0000000800687947 */ /* 0x000fea0003800000 */
.L_x_1787:
        /* <DEDUP_REMOVED lines=23> */
[----:B------:R-:W-:-:S05]  /*1a90*/  LOP3.LUT R3, R3, 0x80000000, R0, 0xf8, !PT ;  /* 0x8000000003037812 */ /* 0x000fca00078ef800 */
[----:B------:R-:W-:-:S06]  /*1aa0*/  FMUL.FTZ R3, R3, 1 ;  /* 0x3f80000003037820 */ /* 0x000fcc0000410000 */
[----:B------:R-:W1:Y:S02]  /*1ab0*/  F2F.F64.F32 R2, R3 ;  /* 0x0000000300027310 */ /* 0x000e640000201800 */
[----:B-1----:R-:W-:Y:S05]  /*1ac0*/  BRA `(.L_x_1779) ;  /* 0x0000000400fc7947 */ /* 0x002fea0003800000 */
.L_x_1790:
[----:B------:R-:W2:Y:S02]  /*1ad0*/  LDG.E.U8 R3, desc[UR36][R4.64] ;  /* 0x0000002404037981 */ /* 0x000ea4000c1e1100 */
[C---:B--2---:R-:W-:Y:S01]  /*1ae0*/  IMAD.SHL.U32 R2, R3.reuse, 0x2000000, RZ ;  /* 0x0200000003027824 */ /* 0x044fe200078e00ff */
[----:B------:R-:W-:-:S04]  /*1af0*/  SHF.L.U32 R3, R3, 0x8, RZ ;  /* 0x0000000803037819 */ /* 0x000fc800000006ff */
[----:B------:R-:W-:-:S13]  /*1b00*/  ISETP.GT.U32.AND P0, PT, R2, 0x7ffffff, PT ;  /* 0x07ffffff0200780c */ /* 0x000fda0003f04070 */
[C---:B------:R-:W-:Y:S02]  /*1b10*/  @!P0 LOP3.LUT R0, R3.reuse, 0x7f00, RZ, 0xc0, !PT ;  /* 0x00007f0003008812 */ /* 0x040fe400078ec0ff */
[----:B------:R-:W-:Y:S02]  /*1b20*/  @P0 LEA.HI R2, R2, 0x70000000, RZ, 0x1c ;  /* 0x7000000002020811 */ /* 0x000fe400078fe0ff */
[----:B------:R-:W-:Y:S02]  /*1b30*/  @!P0 LOP3.LUT R0, R0, 0x3f000000, RZ, 0xfc, !PT ;  /* 0x3f00000000008812 */ /* 0x000fe400078efcff */
[----:B------:R-:W-:-:S03]  /*1b40*/  PRMT R3, R3, 0x9910, RZ ;  /* 0x0000991003037816 */ /* 0x000fc600000000ff */
[----:B------:R-:W-:Y:S01]  /*1b50*/  @!P0 FADD.FTZ R0, R0, -0.5 ;  /* 0xbf00000000008421 */ /* 0x000fe20000010000 */
[----:B------:R-:W-:-:S05]  /*1b60*/  @P0 FMUL.FTZ R0, R2, 1.9259299443872358531e-34 ;  /* 0x0780000002000820 */ /* 0x000fca0000410000 */
[----:B------:R-:W-:-:S05]  /*1b70*/  LOP3.LUT R0, R0, 0x80000000, R3, 0xf8, !PT ;  /* 0x8000000000007812 */ /* 0x000fca00078ef803 */
[----:B------:R-:W-:-:S04]  /*1b80*/  FMUL.FTZ R0, R0, 1 ;  /* 0x3f80000000007820 */ /* 0x000fc80000410000 */
[----:B------:R1:W2:Y:S02]  /*1b90*/  F2F.F64.F32 R2, R0 ;  /* 0x0000000000027310 */ /* 0x0002a40000201800 */
[----:B-12---:R-:W-:Y:S05]  /*1ba0*/  BRA `(.L_x_1779) ;  /* 0x0000000400c47947 */ /* 0x006fea0003800000 */
.L_x_1789:
[----:B------:R-:W2:Y:S02]  /*1bb0*/  LDG.E.U16 R0, desc[UR36][R4.64] ;  /* 0x0000002404007981 */ /* 0x000ea4000c1e1500 */
[----:B--2---:R-:W-:-:S04]  /*1bc0*/  IMAD.U32 R0, R0, 0x10000, RZ ;  /* 0x0001000000007824 */ /* 0x004fc800078e00ff */
[----:B------:R-:W-:-:S04]  /*1bd0*/  FMUL.FTZ R0, R0, 1 ;  /* 0x3f80000000007820 */ /* 0x000fc80000410000 */
[----:B------:R1:W2:Y:S02]  /*1be0*/  F2F.F64.F32 R2, R0 ;  /* 0x0000000000027310 */ /* 0x0002a40000201800 */
[----:B-12---:R-:W-:Y:S05]  /*1bf0*/  BRA `(.L_x_1779) ;  /* 0x0000000400b07947 */ /* 0x006fea0003800000 */
.L_x_1786:
        /* <DEDUP_REMOVED lines=9> */
[----:B--2---:R-:W1:Y:S02]  /*1c90*/  I2F.F64.U16 R2, R2 ;  /* 0x0000000200027312 */ /* 0x004e640000101800 */
[----:B-1----:R-:W-:Y:S05]  /*1ca0*/  BRA `(.L_x_1779) ;  /* 0x0000000400847947 */ /* 0x002fea0003800000 */
.L_x_1793:
[----:B------:R-:W2:Y:S01]  /*1cb0*/  LDG.E.U8 R4, desc[UR36][R4.64] ;  /* 0x0000002404047981 */ /* 0x000ea2000c1e1100 */
[----:B------:R-:W-:Y:S02]  /*1cc0*/  CS2R R2, SRZ ;  /* 0x0000000000027805 */ /* 0x000fe4000001ff00 */
[----:B--2---:R-:W-:-:S13]  /*1cd0*/  ISETP.NE.AND P0, PT, R4, RZ, PT ;  /* 0x000000ff0400720c */ /* 0x004fda0003f05270 */
[----:B------:R-:W-:Y:S05]  /*1ce0*/  @!P0 BRA `(.L_x_1779) ;  /* 0x0000000400748947 */ /* 0x000fea0003800000 */
[----:B------:R-:W-:-:S13]  /*1cf0*/  ISETP.NE.AND P0, PT, R4, 0x80, PT ;  /* 0x000000800400780c */ /* 0x000fda0003f05270 */
[----:B------:R-:W-:Y:S01]  /*1d00*/  @!P0 IMAD.MOV.U32 R2, RZ, RZ, 0x20000000 ;  /* 0x20000000ff028424 */ /* 0x000fe200078e00ff */
        /* <DEDUP_REMOVED lines=15> */
.L_x_1795:
[----:B------:R-:W-:Y:S05]  /*1e00*/  BSYNC.RECONVERGENT B0 ;  /* 0x0000000000007941 */ /* 0x000fea0003800200 */
.L_x_1794:
[----:B------:R-:W-:Y:S02]  /*1e10*/  SHF.L.U32 R0, R0, 0x14, RZ ;  /* 0x0000001400007819 */ /* 0x000fe400000006ff */
[----:B------:R-:W-:-:S04]  /*1e20*/  LEA R2, R2, 0x3b800000, 0x17 ;  /* 0x3b80000002027811 */ /* 0x000fc800078eb8ff */
[----:B------:R-:W-:-:S05]  /*1e30*/  LOP3.LUT R0, R2, R0, R7, 0xfe, !PT ;  /* 0x0000000002007212 */ /* 0x000fca00078efe07 */
[----:B------:R-:W-:-:S04]  /*1e40*/  FMUL.FTZ R0, R0, 1 ;  /* 0x3f80000000007820 */ /* 0x000fc80000410000 */
[----:B------:R1:W2:Y:S02]  /*1e50*/  F2F.F64.F32 R2, R0 ;  /* 0x0000000000027310 */ /* 0x0002a40000201800 */
[----:B-12---:R-:W-:Y:S05]  /*1e60*/  BRA `(.L_x_1779) ;  /* 0x0000000400147947 */ /* 0x006fea0003800000 */
.L_x_1792:
[----:B------:R-:W2:Y:S01]  /*1e70*/  LDG.E.U8 R4, desc[UR36][R4.64] ;  /* 0x0000002404047981 */ /* 0x000ea2000c1e1100 */
[----:B------:R-:W-:Y:S02]  /*1e80*/  CS2R R2, SRZ ;  /* 0x0000000000027805 */ /* 0x000fe4000001ff00 */
[----:B--2---:R-:W-:-:S13]  /*1e90*/  ISETP.NE.AND P0, PT, R4, RZ, PT ;  /* 0x000000ff0400720c */ /* 0x004fda0003f05270 */
[----:B------:R-:W-:Y:S05]  /*1ea0*/  @!P0 BRA `(.L_x_1779) ;  /* 0x0000000400048947 */ /* 0x000fea0003800000 */
[----:B------:R-:W-:-:S13]  /*1eb0*/  ISETP.NE.AND P0, PT, R4, 0x80, PT ;  /* 0x000000800400780c */ /* 0x000fda0003f05270 */
[----:B------:R-:W-:Y:S02]  /*1ec0*/  @!P0 IMAD.MOV.U32 R2, RZ, RZ, 0x20000000 ;  /* 0x20000000ff028424 */ /* 0x000fe400078e00ff */
        /* <DEDUP_REMOVED lines=15> */
.L_x_1797:
[----:B------:R-:W-:Y:S05]  /*1fc0*/  BSYNC.RECONVERGENT B0 ;  /* 0x0000000000007941 */ /* 0x000fea0003800200 */
.L_x_1796:
[----:B------:R-:W-:Y:S01]  /*1fd0*/  IMAD.SHL.U32 R0, R0, 0x200000, RZ ;  /* 0x0020000000007824 */ /* 0x000fe200078e00ff */
[----:B------:R-:W-:-:S04]  /*1fe0*/  LEA R2, R2, 0x37800000, 0x17 ;  /* 0x3780000002027811 */ /* 0x000fc800078eb8ff */
[----:B------:R-:W-:-:S05]  /*1ff0*/  LOP3.LUT R0, R2, R0, R7, 0xfe, !PT ;  /* 0x0000000002007212 */ /* 0x000fca00078efe07 */
[----:B------:R-:W-:-:S04]  /*2000*/  FMUL.FTZ R0, R0, 1 ;  /* 0x3f80000000007820 */ /* 0x000fc80000410000 */
[----:B------:R1:W2:Y:S02]  /*2010*/  F2F.F64.F32 R2, R0 ;  /* 0x0000000000027310 */ /* 0x0002a40000201800 */
[----:B-12---:R-:W-:Y:S05]  /*2020*/  BRA `(.L_x_1779) ;  /* 0x0000000000a47947 */ /* 0x006fea0003800000 */
.L_x_1791:
[----:B------:R-:W-:-:S09]  /*2030*/  UISETP.NE.AND UP0, UPT, UR4, 0x1c, UPT ;  /* 0x0000001c0400788c */ /* 0x000fd2000bf05270 */
[----:B------:R-:W-:Y:S05]  /*2040*/  BRA.U !UP0, `(.L_x_1798) ;  /* 0x0000000108947547 */ /* 0x000fea000b800000 */
[----:B------:R-:W-:-:S09]  /*2050*/  UISETP.NE.AND UP0, UPT, UR4, 0x1d, UPT ;  /* 0x0000001d0400788c */ /* 0x000fd2000bf05270 */
[----:B------:R-:W-:Y:S05]  /*2060*/  BRA.U !UP0, `(.L_x_1799) ;  /* 0x0000000108807547 */ /* 0x000fea000b800000 */
[----:B------:R-:W-:-:S09]  /*2070*/  UISETP.NE.AND UP0, UPT, UR4, 0x2c, UPT ;  /* 0x0000002c0400788c */ /* 0x000fd2000bf05270 */
[----:B------:R-:W-:Y:S05]  /*2080*/  BRA.U !UP0, `(.L_x_1800) ;  /* 0x0000000108487547 */ /* 0x000fea000b800000 */
.L_x_1778:
        /* <DEDUP_REMOVED lines=16> */
.L_x_1801:
[----:B------:R-:W-:Y:S01]  /*2190*/  CS2R R2, SRZ ;  /* 0x0000000000027805 */ /* 0x000fe2000001ff00 */
[----:B------:R-:W-:Y:S06]  /*21a0*/  BRA `(.L_x_1779) ;  /* 0x0000000000447947 */ /* 0x000fec0003800000 */
.L_x_1800:
[----:B------:R-:W2:Y:S01]  /*21b0*/  LDG.E.U8 R0, desc[UR36][R4.64] ;  /* 0x0000002404007981 */ /* 0x000ea2000c1e1100 */
[----:B------:R-:W-:Y:S01]  /*21c0*/  MOV R2, 0x0 ;  /* 0x0000000000027802 */ /* 0x000fe20000000f00 */
[----:B------:R-:W-:Y:S01]  /*21d0*/  IMAD.MOV.U32 R3, RZ, RZ, 0x38000000 ;  /* 0x38000000ff037424 */ /* 0x000fe200078e00ff */
[----:B--2---:R-:W-:-:S13]  /*21e0*/  ISETP.NE.AND P0, PT, R0, RZ, PT ;  /* 0x000000ff0000720c */ /* 0x004fda0003f05270 */
[----:B------:R-:W-:Y:S05]  /*21f0*/  @!P0 BRA `(.L_x_1779) ;  /* 0x0000000000308947 */ /* 0x000fea0003800000 */
[----:B------:R-:W-:-:S13]  /*2200*/  ISETP.NE.AND P0, PT, R0, 0xff, PT ;  /* 0x000000ff0000780c */ /* 0x000fda0003f05270 */
[----:B------:R-:W-:Y:S01]  /*2210*/  @P0 IMAD.SHL.U32 R0, R0, 0x800000, RZ ;  /* 0x0080000000000824 */ /* 0x000fe200078e00ff */
[----:B------:R-:W-:Y:S01]  /*2220*/  @!P0 MOV R2, 0x20000000 ;  /* 0x2000000000028802 */ /* 0x000fe20000000f00 */
[----:B------:R-:W-:Y:S02]  /*2230*/  @!P0 IMAD.MOV.U32 R3, RZ, RZ, 0x7ff80000 ;  /* 0x7ff80000ff038424 */ /* 0x000fe400078e00ff */
[----:B------:R-:W-:-:S04]  /*2240*/  @P0 FMUL.FTZ R0, R0, 1 ;  /* 0x3f80000000000820 */ /* 0x000fc80000410000 */
[----:B------:R1:W2:Y:S02]  /*2250*/  @P0 F2F.F64.F32 R2, R0 ;  /* 0x0000000000020310 */ /* 0x0002a40000201800 */
[----:B-12---:R-:W-:Y:S05]  /*2260*/  BRA `(.L_x_1779) ;  /* 0x0000000000147947 */ /* 0x006fea0003800000 */
.L_x_1799:
[----:B------:R-:W2:Y:S02]  /*2270*/  LDG.E.64 R2, desc[UR36][R4.64] ;  /* 0x0000002404027981 */ /* 0x000ea4000c1e1b00 */
[----:B--2---:R-:W1:Y:S02]  /*2280*/  I2F.F64.U64 R2, R2 ;  /* 0x0000000200027312 */ /* 0x004e640000301800 */
[----:B-1----:R-:W-:Y:S05]  /*2290*/  BRA `(.L_x_1779) ;  /* 0x0000000000087947 */ /* 0x002fea0003800000 */
.L_x_1798:
[----:B------:R-:W2:Y:S02]  /*22a0*/  LDG.E R2, desc[UR36][R4.64] ;  /* 0x0000002404027981 */ /* 0x000ea4000c1e1900 */
[----:B--2---:R-:W0:Y:S02]  /*22b0*/  I2F.F64.U32 R2, R2 ;  /* 0x0000000200027312 */ /* 0x004e240000201800 */
.L_x_1779:
[----:B------:R-:W-:Y:S05]  /*22c0*/  BSYNC.RECONVERGENT B6 ;  /* 0x0000000000067941 */ /* 0x000fea0003800200 */
.L_x_1773:
[----:B012--5:R-:W-:Y:S01]  /*22d0*/  LOP3.LUT R5, R3, 0x7fffffff, RZ, 0xc0, !PT ;  /* 0x7fffffff03057812 */ /* 0x027fe200078ec0ff */
[----:B------:R-:W-:Y:S01]  /*22e0*/  IMAD.MOV.U32 R4, RZ, RZ, R2 ;  /* 0x000000ffff047224 */ /* 0x000fe200078e0002 */
[----:B------:R-:W-:Y:S01]  /*22f0*/  UMOV UR4, 0x24dd2f1a ;  /* 0x24dd2f1a00047882 */ /* 0x000fe20000000000 */
[----:B------:R-:W-:Y:S01]  /*2300*/  UMOV UR5, 0x3fe4f922 ;  /* 0x3fe4f92200057882 */ /* 0x000fe20000000000 */
[----:B------:R-:W-:Y:S03]  /*2310*/  BSSY.RECONVERGENT B0, `(.L_x_1802) ;  /* 0x00000ef000007945 */ /* 0x000fe60003800200 */
[----:B------:R-:W0:Y:S02]  /*2320*/  DSETP.GE.AND P0, PT, R4, UR4, PT ;  /* 0x0000000404007e2a */ /* 0x000e24000bf06000 */
[----:B0-----:R-:W-:Y:S05]  /*2330*/  @!P0 BRA `(.L_x_1803) ;  /* 0x0000000800648947 */ /* 0x001fea0003800000 */
[----:B------:R-:W0:Y:S01]  /*2340*/  DADD R6, R4, R4 ;  /* 0x0000000004067229 */ /* 0x000e220000000004 */
[----:B------:R-:W-:Y:S01]  /*2350*/  UMOV UR4, 0xf0000000 ;  /* 0xf000000000047882 */ /* 0x000fe20000000000 */
[----:B------:R-:W-:-:S15]  /*2360*/  UMOV UR5, 0x380fffff ;  /* 0x380fffff00057882 */ /* 0x000fde0000000000 */
[----:B------:R-:W-:-:S15]  /*2370*/  NOP ;  /* 0x0000000000007918 */ /* 0x000fde0000000000 */
[----:B------:R-:W-:-:S15]  /*2380*/  NOP ;  /* 0x0000000000007918 */ /* 0x000fde0000000000 */
[----:B------:R-:W-:-:S15]  /*2390*/  NOP ;  /* 0x0000000000007918 */ /* 0x000fde0000000000 */
[----:B------:R-:W-:-:S02]  /*23a0*/  NOP ;  /* 0x0000000000007918 */ /* 0x000fc40000000000 */
[----:B0-----:R-:W0:Y:S01]  /*23b0*/  F2F.F32.F64 R0, R6 ;  /* 0x0000000600007310 */ /* 0x001e220000301000 */
[----:B------:R-:W-:Y:S01]  /*23c0*/  MOV R12, 0xf89b6999 ;  /* 0xf89b6999000c7802 */ /* 0x000fe20000000f00 */
[----:B------:R-:W-:-:S15]  /*23d0*/  IMAD.MOV.U32 R13, RZ, RZ, 0x3e928a27 ;  /* 0x3e928a27ff0d7424 */ /* 0x000fde00078e00ff */
[----:B------:R-:W-:-:S15]  /*23e0*/  NOP ;  /* 0x0000000000007918 */ /* 0x000fde0000000000 */
[----:B------:R-:W-:-:S15]  /*23f0*/  NOP ;  /* 0x0000000000007918 */ /* 0x000fde0000000000 */
[----:B------:R-:W-:-:S15]  /*2400*/  NOP ;  /* 0x0000000000007918 */ /* 0x000fde0000000000 */
[----:B------:R-:W-:-:S02]  /*2410*/  NOP ;  /* 0x0000000000007918 */ /* 0x000fc40000000000 */
[----:B------:R-:W0:Y:S01]  /*2420*/  DSETP.GEU.AND P0, PT, |R6|, UR4, PT ;  /* 0x0000000406007e2a */ /* 0x000e22000bf0e200 */
[----:B------:R-:W-:Y:S01]  /*2430*/  UMOV UR4, 0xfefa39ef ;  /* 0xfefa39ef00047882 */ /* 0x000fe20000000000 */
[----:B0-----:R-:W-:Y:S01]  /*2440*/  @!P0 FMUL R0, R0, 1.175494350822287508e-38 ;  /* 0x0080000000008820 */ /* 0x001fe20000400000 */
[----:B------:R-:W-:Y:S01]  /*2450*/  UMOV UR5, 0x3fe62e42 ;  /* 0x3fe62e4200057882 */ /* 0x000fe20000000000 */
[----:B------:R-:W-:Y:S02]  /*2460*/  ISETP.GT.U32.AND P0, PT, R5, 0x40330fc1, PT ;  /* 0x40330fc10500780c */ /* 0x000fe40003f04070 */
[----:B------:R-:W-:-:S06]  /*2470*/  FMUL.FTZ R0, R0, 1.4426950216293334961 ;  /* 0x3fb8aa3b00007820 */ /* 0x000fcc0000410000 */
[----:B------:R-:W0:Y:S02]  /*2480*/  FRND R0, R0 ;  /* 0x0000000000007307 */ /* 0x000e240000201000 */
[----:B0-----:R-:W-:-:S06]  /*2490*/  FMUL.FTZ R2, R0, 1 ;  /* 0x3f80000000027820 */ /* 0x001fcc0000410000 */
[----:B------:R-:W0:-:S15]  /*24a0*/  MUFU.EX2 R4, R0 ;  /* 0x0000000000047308 */ /* 0x000e1e0000000800 */
[----:B------:R-:W-:-:S15]  /*24b0*/  NOP ;  /* 0x0000000000007918 */ /* 0x000fde0000000000 */
[----:B------:R-:W-:-:S14]  /*24c0*/  NOP ;  /* 0x0000000000007918 */ /* 0x000fdc0000000000 */
[----:B------:R-:W1:Y:S01]  /*24d0*/  F2F.F64.F32 R10, R2 ;  /* 0x00000002000a7310 */ /* 0x000e620000201800 */
[----:B0-----:R-:W-:-:S15]  /*24e0*/  FMUL.FTZ R4, R4, 1 ;  /* 0x3f80000004047820 */ /* 0x001fde0000410000 */
[----:B------:R-:W-:-:S15]  /*24f0*/  NOP ;  /* 0x0000000000007918 */ /* 0x000fde0000000000 */
[----:B------:R-:W-:-:S15]  /*2500*/  NOP ;  /* 0x0000000000007918 */ /* 0x000fde0000000000 */
[----:B------:R-:W-:-:S15]  /*2510*/  NOP ;  /* 0x0000000000007918 */ /* 0x000fde0000000000 */
[----:B------:R-:W-:-:S03]  /*2520*/  NOP ;  /* 0x0000000000007918 */ /* 0x000fc60000000000 */
[----:B-1----:R-:W0:Y:S01]  /*2530*/  DFMA R10, R10, -UR4, R6 ;  /* 0x800000040a0a7c2b */ /* 0x002e220008000006 */
[----:B------:R-:W-:Y:S01]  /*2540*/  UMOV UR4, 0xa4741b81 ;  /* 0xa4741b8100047882 */ /* 0x000fe20000000000 */
[----:B------:R-:W-:-:S15]  /*2550*/  UMOV UR5, 0x3e5ae904 ;  /* 0x3e5ae90400057882 */ /* 0x000fde0000000000 */
[----:B------:R-:W-:-:S15]  /*2560*/  NOP ;  /* 0x0000000000007918 */ /* 0x000fde0000000000 */
[----:B------:R-:W-:-:S15]  /*2570*/  NOP ;  /* 0x0000000000007918 */ /* 0x000fde0000000000 */
[----:B------:R-:W-:-:S15]  /*2580*/  NOP ;  /* 0x0000000000007918 */ /* 0x000fde0000000000 */
[----:B------:R-:W-:-:S02]  /*2590*/  NOP ;  /* 0x0000000000007918 */ /* 0x000fc40000000000 */
[----:B------:R-:W1:-:S15]  /*25a0*/  F2F.F64.F32 R8, R4 ;  /* 0x0000000400087310 */ /* 0x000e5e0000201800 */
[----:B------:R-:W-:-:S15]  /*25b0*/  NOP ;  /* 0x0000000000007918 */ /* 0x000fde0000000000 */
[----:B------:R-:W-:-:S15]  /*25c0*/  NOP ;  /* 0x0000000000007918 */ /* 0x000fde0000000000 */
[----:B------:R-:W-:-:S15]  /*25d0*/  NOP ;  /* 0x0000000000007918 */ /* 0x000fde0000000000 */
[----:B------:R-:W-:-:S04]  /*25e0*/  NOP ;  /* 0x0000000000007918 */ /* 0x000fc80000000000 */
[----:B0-----:R-:W0:Y:S01]  /*25f0*/  DFMA R12, R10, UR4, R12 ;  /* 0x000000040a0c7c2b */ /* 0x001e22000800000c */
[----:B------:R-:W-:Y:S01]  /*2600*/  UMOV UR4, 0x15ff7e07 ;  /* 0x15ff7e0700047882 */ /* 0x000fe20000000000 */
[----:B------:R-:W-:-:S15]  /*2610*/  UMOV UR5, 0x3ec71de7 ;  /* 0x3ec71de700057882 */ /* 0x000fde0000000000 */
[----:B------:R-:W-:-:S15]  /*2620*/  NOP ;  /* 0x0000000000007918 */ /* 0x000fde0000000000 */
[----:B------:R-:W-:-:S15]  /*2630*/  NOP ;  /* 0x0000000000007918 */ /* 0x000fde0000000000 */
[----:B------:R-:W-:-:S15]  /*2640*/  NOP ;  /* 0x0000000000007918 */ /* 0x000fde0000000000 */
[----:B------:R-:W-:-:S02]  /*2650*/  NOP ;  /* 0x0000000000007918 */ /* 0x000fc40000000000 */
[----:B0-----:R-:W0:Y:S01]  /*2660*/  DFMA R12, R10, R12, UR4 ;  /* 0x000000040a0c7e2b */ /* 0x001e22000800000c */
        /* <DEDUP_REMOVED lines=48> */
[----:B0-----:R-:W0:-:S15]  /*2970*/  DFMA R12, R10, R12, UR4 ;  /* 0x000000040a0c7e2b */ /* 0x001e1e000800000c */
[----:B------:R-:W-:-:S15]  /*2980*/  NOP ;  /* 0x0000000000007918 */ /* 0x000fde0000000000 */
[----:B------:R-:W-:-:S15]  /*2990*/  NOP ;  /* 0x0000000000007918 */ /* 0x000fde0000000000 */
[----:B------:R-:W-:-:S15]  /*29a0*/  NOP ;  /* 0x0000000000007918 */ /* 0x000fde0000000000 */
[----:B------:R-:W-:-:S04]  /*29b0*/  NOP ;  /* 0x0000000000007918 */ /* 0x000fc80000000000 */
[----:B0-----:R-:W0:-:S15]  /*29c0*/  DMUL R12, R10, R12 ;  /* 0x0000000c0a0c7228 */ /* 0x001e1e0000000000 */
[----:B------:R-:W-:-:S15]  /*29d0*/  NOP ;  /* 0x0000000000007918 */ /* 0x000fde0000000000 */
[----:B------:R-:W-:-:S15]  /*29e0*/  NOP ;  /* 0x0000000000007918 */ /* 0x000fde0000000000 */
[----:B------:R-:W-:-:S15]  /*29f0*/  NOP ;  /* 0x0000000000007918 */ /* 0x000fde0000000000 */
[----:B------:R-:W-:-:S04]  /*2a00*/  NOP ;  /* 0x0000000000007918 */ /* 0x000fc80000000000 */
[----:B-1----:R-:W-:-:S15]  /*2a10*/  DADD R6, -R8, 1 ;  /* 0x3ff0000008067429 */ /* 0x002fde0000000100 */
[----:B------:R-:W-:-:S15]  /*2a20*/  NOP ;  /* 0x0000000000007918 */ /* 0x000fde0000000000 */
[----:B------:R-:W-:-:S15]  /*2a30*/  NOP ;  /* 0x0000000000007918 */ /* 0x000fde0000000000 */
[----:B------:R-:W-:-:S15]  /*2a40*/  NOP ;  /* 0x0000000000007918 */ /* 0x000fde0000000000 */
[----:B------:R-:W-:-:S04]  /*2a50*/  NOP ;  /* 0x0000000000007918 */ /* 0x000fc80000000000 */
[----:B0-----:R-:W0:-:S15]  /*2a60*/  DFMA R12, R10, R12, R10 ;  /* 0x0000000c0a0c722b */ /* 0x001e1e000000000a */
[----:B------:R-:W-:-:S15]  /*2a70*/  NOP ;  /* 0x0000000000007918 */ /* 0x000fde0000000000 */
[----:B------:R-:W-:-:S15]  /*2a80*/  NOP ;  /* 0x0000000000007918 */ /* 0x000fde0000000000 */
[----:B------:R-:W-:-:S15]  /*2a90*/  NOP ;  /* 0x0000000000007918 */ /* 0x000fde0000000000 */
[----:B------:R-:W-:-:S04]  /*2aa0*/  NOP ;  /* 0x0000000000007918 */ /* 0x000fc80000000000 */
[----:B0-----:R0:W1:Y:S02]  /*2ab0*/  DFMA R6, -R12, R8, R6 ;  /* 0x000000080c06722b */ /* 0x0010640000000106 */
[----:B0-----:R-:W-:-:S15]  /*2ac0*/  IMAD.MOV.U32 R8, RZ, RZ, RZ ;  /* 0x000000ffff087224 */ /* 0x001fde00078e00ff */
[----:B------:R-:W-:-:S15]  /*2ad0*/  NOP ;  /* 0x0000000000007918 */ /* 0x000fde0000000000 */
[----:B------:R-:W-:-:S15]  /*2ae0*/  NOP ;  /* 0x0000000000007918 */ /* 0x000fde0000000000 */
[----:B------:R-:W-:-:S15]  /*2af0*/  NOP ;  /* 0x0000000000007918 */ /* 0x000fde0000000000 */
[----:B------:R-:W-:-:S02]  /*2b00*/  NOP ;  /* 0x0000000000007918 */ /* 0x000fc40000000000 */
[----:B-1----:R-:W0:Y:S02]  /*2b10*/  DADD R6, -R6, 2 ;  /* 0x4000000006067429 */ /* 0x002e240000000100 */
[----:B0-----:R-:W0:-:S15]  /*2b20*/  MUFU.RCP64H R9, R7 ;  /* 0x0000000700097308 */ /* 0x001e1e0000001800 */
[----:B------:R-:W-:-:S15]  /*2b30*/  NOP ;  /* 0x0000000000007918 */ /* 0x000fde0000000000 */
[----:B------:R-:W-:-:S15]  /*2b40*/  NOP ;  /* 0x0000000000007918 */ /* 0x000fde0000000000 */
[----:B------:R-:W-:-:S15]  /*2b50*/  NOP ;  /* 0x0000000000007918 */ /* 0x000fde0000000000 */
[----:B------:R-:W-:-:S02]  /*2b60*/  NOP ;  /* 0x0000000000007918 */ /* 0x000fc40000000000 */
[----:B0-----:R-:W0:-:S15]  /*2b70*/  DFMA R10, -R6, R8, 1 ;  /* 0x3ff00000060a742b */ /* 0x001e1e0000000108 */
        /* <DEDUP_REMOVED lines=9> */
[----:B0-----:R0:W1:Y:S02]  /*2c10*/  DFMA R10, R8, R10, R8 ;  /* 0x0000000a080a722b */ /* 0x0010640000000008 */
[----:B0-----:R-:W-:Y:S01]  /*2c20*/  MOV R8, 0x0 ;  /* 0x0000000000087802 */ /* 0x001fe20000000f00 */
[----:B------:R-:W-:-:S15]  /*2c30*/  IMAD.MOV.U32 R9, RZ, RZ, 0x40000000 ;  /* 0x40000000ff097424 */ /* 0x000fde00078e00ff */
[----:B------:R-:W-:-:S15]  /*2c40*/  NOP ;  /* 0x0000000000007918 */ /* 0x000fde0000000000 */
[----:B------:R-:W-:-:S15]  /*2c50*/  NOP ;  /* 0x0000000000007918 */ /* 0x000fde0000000000 */
[----:B------:R-:W-:-:S15]  /*2c60*/  NOP ;  /* 0x0000000000007918 */ /* 0x000fde0000000000 */
[----:B------:R-:W-:-:S01]  /*2c70*/  NOP ;  /* 0x0000000000007918 */ /* 0x000fc20000000000 */
[----:B-1----:R-:W0:Y:S02]  /*2c80*/  DFMA R10, R10, -R8, 1 ;  /* 0x3ff000000a0a742b */ /* 0x002e240000000808 */
[----:B0-----:R-:W-:Y:S02]  /*2c90*/  FSEL R5, R11, 1.875, !P0 ;  /* 0x3ff000000b057808 */ /* 0x001fe40004000000 */
[----:B------:R-:W-:Y:S02]  /*2ca0*/  FSEL R4, R10, RZ, !P0 ;  /* 0x000000ff0a047208 */ /* 0x000fe40004000000 */
[----:B------:R-:W-:Y:S01]  /*2cb0*/  LOP3.LUT R5, R5, 0x80000000, R3, 0xb8, !PT ;  /* 0x8000000005057812 */ /* 0x000fe200078eb803 */
[----:B------:R-:W-:Y:S06]  /*2cc0*/  BRA `(.L_x_1804) ;  /* 0x00000004004c7947 */ /* 0x000fec0003800000 */
.L_x_1803:
[----:B------:R-:W-:Y:S01]  /*2cd0*/  IMAD.MOV.U32 R6, RZ, RZ, 0x420afc3d ;  /* 0x420afc3dff067424 */ /* 0x000fe200078e00ff */
[----:B------:R-:W-:Y:S01]  /*2ce0*/  MOV R7, 0x3f14359f ;  /* 0x3f14359f00077802 */ /* 0x000fe20000000f00 */
[----:B------:R-:W-:Y:S01]  /*2cf0*/  UMOV UR4, 0xe2f5e964 ;  /* 0xe2f5e96400047882 */ /* 0x000fe20000000000 */
[----:B------:R-:W-:Y:S01]  /*2d00*/  UMOV UR5, 0x3ef0bc46 ;  /* 0x3ef0bc4600057882 */ /* 0x000fe20000000000 */
[----:B------:R-:W0:-:S15]  /*2d10*/  DMUL R4, R2, R2 ;  /* 0x0000000202047228 */ /* 0x000e1e0000000000 */
[----:B------:R-:W-:-:S15]  /*2d20*/  NOP ;  /* 0x0000000000007918 */ /* 0x000fde0000000000 */
[----:B------:R-:W-:-:S15]  /*2d30*/  NOP ;  /* 0x0000000000007918 */ /* 0x000fde0000000000 */
[----:B------:R-:W-:-:S15]  /*2d40*/  NOP ;  /* 0x0000000000007918 */ /* 0x000fde0000000000 */
[----:B------:R-:W-:-:S04]  /*2d50*/  NOP ;  /* 0x0000000000007918 */ /* 0x000fc80000000000 */
[----:B0-----:R-:W0:Y:S01]  /*2d60*/  DFMA R6, R4, -UR4, R6 ;  /* 0x8000000404067c2b */ /* 0x001e220008000006 */
[----:B------:R-:W-:Y:S01]  /*2d70*/  UMOV UR4, 0x728c5d84 ;  /* 0x728c5d8400047882 */ /* 0x000fe20000000000 */
[----:B------:R-:W-:-:S15]  /*2d80*/  UMOV UR5, 0x3f2df9f0 ;  /* 0x3f2df9f000057882 */ /* 0x000fde0000000000 */
[----:B------:R-:W-:-:S15]  /*2d90*/  NOP ;  /* 0x0000000000007918 */ /* 0x000fde0000000000 */
[----:B------:R-:W-:-:S15]  /*2da0*/  NOP ;  /* 0x0000000000007918 */ /* 0x000fde0000000000 */
[----:B------:R-:W-:-:S15]  /*2db0*/  NOP ;  /* 0x0000000000007918 */ /* 0x000fde0000000000 */
[----:B------:R-:W-:-:S02]  /*2dc0*/  NOP ;  /* 0x0000000000007918 */ /* 0x000fc40000000000 */
[----:B0-----:R-:W0:Y:S01]  /*2dd0*/  DFMA R6, R4, R6, -UR4 ;  /* 0x8000000404067e2b */ /* 0x001e220008000006 */
        /* <DEDUP_REMOVED lines=55> */
[----:B0-----:R-:W0:-:S15]  /*3150*/  DFMA R6, R4, R6, -UR4 ;  /* 0x8000000404067e2b */ /* 0x001e1e0008000006 */
[----:B------:R-:W-:-:S15]  /*3160*/  NOP ;  /* 0x0000000000007918 */ /* 0x000fde0000000000 */
[----:B------:R-:W-:-:S15]  /*3170*/  NOP ;  /* 0x0000000000007918 */ /* 0x000fde0000000000 */
[----:B------:R-:W-:-:S15]  /*3180*/  NOP ;  /* 0x0000000000007918 */ /* 0x000fde0000000000 */
[----:B------:R-:W-:-:S04]  /*3190*/  NOP ;  /* 0x0000000000007918 */ /* 0x000fc80000000000 */
[----:B0-----:R-:W0:-:S15]  /*31a0*/  DFMA R4, R4, R6, RZ ;  /* 0x000000060404722b */ /* 0x001e1e00000000ff */
[----:B------:R-:W-:-:S15]  /*31b0*/  NOP ;  /* 0x0000000000007918 */ /* 0x000fde0000000000 */
[----:B------:R-:W-:-:S15]  /*31c0*/  NOP ;  /* 0x0000000000007918 */ /* 0x000fde0000000000 */
[----:B------:R-:W-:-:S15]  /*31d0*/  NOP ;  /* 0x0000000000007918 */ /* 0x000fde0000000000 */
[----:B------:R-:W-:-:S04]  /*31e0*/  NOP ;  /* 0x0000000000007918 */ /* 0x000fc80000000000 */
[----:B0-----:R0:W1:Y:S02]  /*31f0*/  DFMA R4, R4, R2, R2 ;  /* 0x000000020404722b */ /* 0x0010640000000002 */
.L_x_1804:
[----:B------:R-:W-:Y:S05]  /*3200*/  BSYNC.RECONVERGENT B0 ;  /* 0x0000000000007941 */ /* 0x000fea0003800200 */
.L_x_1802:
        /* <DEDUP_REMOVED lines=14> */
[----:B-1----:R-:W0:Y:S02]  /*32f0*/  F2I.F64.TRUNC R5, R4 ;  /* 0x0000000400057311 */ /* 0x002e24000030d100 */
[----:B0-----:R0:W-:Y:S01]  /*3300*/  STG.E.U8 desc[UR36][R2.64], R5 ;  /* 0x0000000502007986 */ /* 0x0011e2000c101124 */
[----:B------:R-:W-:Y:S05]  /*3310*/  BRA `(.L_x_1810) ;  /* 0x0000001000947947 */ /* 0x000fea0003800000 */
.L_x_1808:
[----:B-1----:R-:W0:Y:S02]  /*3320*/  F2I.S64.F64.TRUNC R4, R4 ;  /* 0x0000000400047311 */ /* 0x002e24000030d900 */
[----:B0-----:R-:W-:-:S05]  /*3330*/  IMAD.MOV.U32 R7, RZ, RZ, R4 ;  /* 0x000000ffff077224 */ /* 0x001fca00078e0004 */
[----:B------:R0:W-:Y:S01]  /*3340*/  STG.E.U8 desc[UR36][R2.64], R7 ;  /* 0x0000000702007986 */ /* 0x0001e2000c101124 */
[----:B------:R-:W-:Y:S05]  /*3350*/  BRA `(.L_x_1810) ;  /* 0x0000001000847947 */ /* 0x000fea0003800000 */
.L_x_1807:
[----:B------:R-:W-:-:S09]  /*3360*/  UISETP.NE.AND UP0, UPT, UR4, 0x2, UPT ;  /* 0x000000020400788c */ /* 0x000fd2000bf05270 */
[----:B------:R-:W-:Y:S05]  /*3370*/  BRA.U !UP0, `(.L_x_1811) ;  /* 0x0000000108287547 */ /* 0x000fea000b800000 */
[----:B------:R-:W-:-:S09]  /*3380*/  UISETP.NE.AND UP0, UPT, UR4, 0x3, UPT ;  /* 0x000000030400788c */ /* 0x000fd2000bf05270 */
[----:B------:R-:W-:Y:S05]  /*3390*/  BRA.U !UP0, `(.L_x_1812) ;  /* 0x0000000108147547 */ /* 0x000fea000b800000 */
[----:B------:R-:W-:-:S09]  /*33a0*/  UISETP.NE.AND UP0, UPT, UR4, 0x4, UPT ;  /* 0x000000040400788c */ /* 0x000fd2000bf05270 */
[----:B------:R-:W-:Y:S05]  /*33b0*/  BRA.U UP0, `(.L_x_1809) ;  /* 0x0000000d00b47547 */ /* 0x000fea000b800000 */
[----:B-1----:R-:W0:Y:S02]  /*33c0*/  F2I.S64.F64.TRUNC R4, R4 ;  /* 0x0000000400047311 */ /* 0x002e24000030d900 */
[----:B0-----:R0:W-:Y:S01]  /*33d0*/  STG.E.64 desc[UR36][R2.64], R4 ;  /* 0x0000000402007986 */ /* 0x0011e2000c101b24 */
[----:B------:R-:W-:Y:S05]  /*33e0*/  BRA `(.L_x_1810) ;  /* 0x0000001000607947 */ /* 0x000fea0003800000 */
.L_x_1812:
[----:B-1----:R-:W0:Y:S02]  /*33f0*/  F2I.F64.TRUNC R5, R4 ;  /* 0x0000000400057311 */ /* 0x002e24000030d100 */
[----:B0-----:R0:W-:Y:S01]  /*3400*/  STG.E desc[UR36][R2.64], R5 ;  /* 0x0000000502007986 */ /* 0x0011e2000c101924 */
[----:B------:R-:W-:Y:S05]  /*3410*/  BRA `(.L_x_1810) ;  /* 0x0000001000547947 */ /* 0x000fea0003800000 */
.L_x_1811:
[----:B-1----:R-:W0:Y:S02]  /*3420*/  F2I.F64.TRUNC R5, R4 ;  /* 0x0000000400057311 */ /* 0x002e24000030d100 */
[----:B0-----:R0:W-:Y:S01]  /*3430*/  STG.E.U16 desc[UR36][R2.64], R5 ;  /* 0x0000000502007986 */ /* 0x0011e2000c101524 */
[----:B------:R-:W-:Y:S05]  /*3440*/  BRA `(.L_x_1810) ;  /* 0x0000001000487947 */ /* 0x000fea0003800000 */
.L_x_1806:
[----:B------:R-:W-:-:S09]  /*3450*/  UISETP.GT.AND UP0, UPT, UR4, 0x6, UPT ;  /* 0x000000060400788c */ /* 0x000fd2000bf04270 */
[----:B------:R-:W-:Y:S05]  /*3460*/  BRA.U UP0, `(.L_x_1813) ;  /* 0x00000001006c7547 */ /* 0x000fea000b800000 */
[----:B------:R-:W-:-:S09]  /*3470*/  UISETP.NE.AND UP0, UPT, UR4, 0x5, UPT ;  /* 0x000000050400788c */ /* 0x000fd2000bf05270 */
[----:B------:R-:W-:Y:S05]  /*3480*/  BRA.U !UP0, `(.L_x_1814) ;  /* 0x0000000108347547 */ /* 0x000fea000b800000 */
[----:B------:R-:W-:-:S09]  /*3490*/  UISETP.NE.AND UP0, UPT, UR4, 0x6, UPT ;  /* 0x000000060400788c */ /* 0x000fd2000bf05270 */
[----:B------:R-:W-:Y:S05]  /*34a0*/  BRA.U UP0, `(.L_x_1809) ;  /* 0x0000000d00787547 */ /* 0x000fea000b800000 */
[----:B------:R-:W-:Y:S01]  /*34b0*/  UMOV UR4, 0xf0000000 ;  /* 0xf000000000047882 */ /* 0x000fe20000000000 */
[----:B------:R-:W-:Y:S01]  /*34c0*/  UMOV UR5, 0x380fffff ;  /* 0x380fffff00057882 */ /* 0x000fe20000000000 */
[----:B-1----:R-:W0:-:S15]  /*34d0*/  F2F.F32.F64 R7, R4 ;  /* 0x0000000400077310 */ /* 0x002e1e0000301000 */
[----:B------:R-:W-:-:S15]  /*34e0*/  NOP ;  /* 0x0000000000007918 */ /* 0x000fde0000000000 */
[----:B------:R-:W-:-:S15]  /*34f0*/  NOP ;  /* 0x0000000000007918 */ /* 0x000fde0000000000 */
[----:B------:R-:W-:-:S15]  /*3500*/  NOP ;  /* 0x0000000000007918 */ /* 0x000fde0000000000 */
[----:B------:R-:W-:-:S04]  /*3510*/  NOP ;  /* 0x0000000000007918 */ /* 0x000fc80000000000 */
[----:B------:R-:W0:Y:S02]  /*3520*/  DSETP.GEU.AND P0, PT, |R4|, UR4, PT ;  /* 0x0000000404007e2a */ /* 0x000e24000bf0e200 */
[----:B0-----:R-:W-:-:S05]  /*3530*/  @!P0 FMUL R7, R7, 1.175494350822287508e-38 ;  /* 0x0080000007078820 */ /* 0x001fca0000400000 */
[----:B------:R0:W-:Y:S01]  /*3540*/  STG.E desc[UR36][R2.64], R7 ;  /* 0x0000000702007986 */ /* 0x0001e2000c101924 */
[----:B------:R-:W-:Y:S05]  /*3550*/  BRA `(.L_x_1810) ;  /* 0x0000001000047947 */ /* 0x000fea0003800000 */
.L_x_1814:
        /* <DEDUP_REMOVED lines=9> */
[----:B------:R-:W-:-:S05]  /*35f0*/  F2FP.F16.F32.PACK_AB R0, RZ, R0 ;  /* 0x00000000ff00723e */ /* 0x000fca00000000ff */
[----:B------:R0:W-:Y:S01]  /*3600*/  STG.E.U16 desc[UR36][R2.64], R0 ;  /* 0x0000000002007986 */ /* 0x0001e2000c101524 */
[----:B------:R-:W-:Y:S05]  /*3610*/  BRA `(.L_x_1810) ;  /* 0x0000000c00d47947 */ /* 0x000fea0003800000 */
.L_x_1813:
[----:B------:R-:W-:-:S09]  /*3620*/  UISETP.NE.AND UP0, UPT, UR4, 0x7, UPT ;  /* 0x000000070400788c */ /* 0x000fd2000bf05270 */
[----:B------:R-:W-:Y:S05]  /*3630*/  BRA.U !UP0, `(.L_x_1815) ;  /* 0x0000000108747547 */ /* 0x000fea000b800000 */
        /* <DEDUP_REMOVED lines=11> */
[----:B------:R-:W0:Y:S01]  /*36f0*/  DSETP.GEU.AND P0, PT, |R4|, UR4, PT ;  /* 0x0000000404007e2a */ /* 0x000e22000bf0e200 */
[----:B------:R-:W-:Y:S01]  /*3700*/  MOV R7, RZ ;  /* 0x000000ff00077202 */ /* 0x000fe20000000f00 */
[----:B0-----:R-:W-:-:S05]  /*3710*/  @!P0 FMUL R6, R6, 1.175494350822287508e-38 ;  /* 0x0080000006068820 */ /* 0x001fca0000400000 */
[----:B------:R0:W-:Y:S01]  /*3720*/  STG.E.64 desc[UR36][R2.64], R6 ;  /* 0x0000000602007986 */ /* 0x0001e2000c101b24 */
[----:B------:R-:W-:Y:S05]  /*3730*/  BRA `(.L_x_1810) ;  /* 0x0000000c008c7947 */ /* 0x000fea0003800000 */
.L_x_1816:
        /* <DEDUP_REMOVED lines=9> */
[----:B------:R-:W-:-:S04]  /*37d0*/  F2FP.F16.F32.PACK_AB R5, RZ, R0 ;  /* 0x00000000ff05723e */ /* 0x000fc800000000ff */
[----:B------:R-:W-:-:S05]  /*37e0*/  PRMT R5, R5, 0x5410, RZ ;  /* 0x0000541005057816 */ /* 0x000fca00000000ff */
[----:B------:R0:W-:Y:S01]  /*37f0*/  STG.E desc[UR36][R2.64], R5 ;  /* 0x0000000502007986 */ /* 0x0001e2000c101924 */
[----:B------:R-:W-:Y:S05]  /*3800*/  BRA `(.L_x_1810) ;  /* 0x0000000c00587947 */ /* 0x000fea0003800000 */
.L_x_1815:
[----:B-1----:R0:W-:Y:S01]  /*3810*/  STG.E.64 desc[UR36][R2.64], R4 ;  /* 0x0000000402007986 */ /* 0x0021e2000c101b24 */
[----:B------:R-:W-:Y:S05]  /*3820*/  BRA `(.L_x_1810) ;  /* 0x0000000c00507947 */ /* 0x000fea0003800000 */
.L_x_1805:
        /* <DEDUP_REMOVED lines=8> */
[----:B-1----:R-:W0:Y:S02]  /*38b0*/  DSETP.NEU.AND P0, PT, R4, RZ, PT ;  /* 0x000000ff0400722a */ /* 0x002e240003f0d000 */
[----:B0-----:R-:W-:-:S05]  /*38c0*/  SEL R5, RZ, 0x1, !P0 ;  /* 0x00000001ff057807 */ /* 0x001fca0004000000 */
[----:B------:R0:W-:Y:S01]  /*38d0*/  STG.E.U8 desc[UR36][R2.64], R5 ;  /* 0x0000000502007986 */ /* 0x0001e2000c101124 */
[----:B------:R-:W-:Y:S05]  /*38e0*/  BRA `(.L_x_1810) ;  /* 0x0000000c00207947 */ /* 0x000fea0003800000 */
.L_x_1819:
[----:B------:R-:W-:-:S05]  /*38f0*/  CS2R R6, SRZ ;  /* 0x0000000000067805 */ /* 0x000fca000001ff00 */
[----:B-1----:R0:W-:Y:S01]  /*3900*/  STG.E.128 desc[UR36][R2.64], R4 ;  /* 0x0000000402007986 */ /* 0x0021e2000c101d24 */
[----:B------:R-:W-:Y:S05]  /*3910*/  BRA `(.L_x_1810) ;  /* 0x0000000c00147947 */ /* 0x000fea0003800000 */
.L_x_1818:
        /* <DEDUP_REMOVED lines=14> */
[----:B------:R-:W-:Y:S01]  /*3a00*/  BSSY.RECONVERGENT B0, `(.L_x_1822) ;  /* 0x000000d000007945 */ /* 0x000fe20003800200 */
[----:B0-----:R-:W-:Y:S01]  /*3a10*/  @!P0 FMUL R9, R9, 1.175494350822287508e-38 ;  /* 0x0080000009098820 */ /* 0x001fe20000400000 */
[----:B------:R-:W-:-:S04]  /*3a20*/  IMAD.MOV.U32 R0, RZ, RZ, 0x7f ;  /* 0x0000007fff007424 */ /* 0x000fc800078e00ff */
        /* <DEDUP_REMOVED lines=10> */
.L_x_1823:
[----:B------:R-:W-:Y:S05]  /*3ad0*/  BSYNC.RECONVERGENT B0 ;  /* 0x0000000000007941 */ /* 0x000fea0003800200 */
.L_x_1822:
[----:B------:R-:W-:-:S05]  /*3ae0*/  LOP3.LUT R7, R0, 0x80, R7, 0xf8, !PT ;  /* 0x0000008000077812 */ /* 0x000fca00078ef807 */
[----:B------:R0:W-:Y:S01]  /*3af0*/  STG.E.U8 desc[UR36][R2.64], R7 ;  /* 0x0000000702007986 */ /* 0x0001e2000c101124 */
[----:B------:R-:W-:Y:S05]  /*3b00*/  BRA `(.L_x_1810) ;  /* 0x0000000800987947 */ /* 0x000fea0003800000 */
.L_x_1821:
        /* <DEDUP_REMOVED lines=9> */
[----:B0-----:R-:W-:-:S05]  /*3ba0*/  @!P0 FMUL R9, R9, 1.175494350822287508e-38 ;  /* 0x0080000009098820 */ /* 0x001fca0000400000 */
        /* <DEDUP_REMOVED lines=13> */
.L_x_1825:
[----:B------:R-:W-:Y:S05]  /*3c80*/  BSYNC.RECONVERGENT B0 ;  /* 0x0000000000007941 */ /* 0x000fea0003800200 */
.L_x_1824:
[----:B------:R-:W-:-:S05]  /*3c90*/  LOP3.LUT R7, R0, 0x80, R7, 0xf8, !PT ;  /* 0x0000008000077812 */ /* 0x000fca00078ef807 */
[----:B------:R0:W-:Y:S01]  /*3ca0*/  STG.E.U8 desc[UR36][R2.64], R7 ;  /* 0x0000000702007986 */ /* 0x0001e2000c101124 */
[----:B------:R-:W-:Y:S05]  /*3cb0*/  BRA `(.L_x_1810) ;  /* 0x00000008002c7947 */ /* 0x000fea0003800000 */
.L_x_1820:
        /* <DEDUP_REMOVED lines=9> */
[----:B------:R-:W-:-:S05]  /*3d50*/  F2FP.BF16.F32.PACK_AB R0, RZ, R0 ;  /* 0x00000000ff00723e */ /* 0x000fca00000010ff */
[----:B------:R0:W-:Y:S01]  /*3d60*/  STG.E.U16 desc[UR36][R2.64], R0 ;  /* 0x0000000002007986 */ /* 0x0001e2000c101524 */
[----:B------:R-:W-:Y:S05]  /*3d70*/  BRA `(.L_x_1810) ;  /* 0x0000000400fc7947 */ /* 0x000fea0003800000 */
.L_x_1817:
        /* <DEDUP_REMOVED lines=8> */
[----:B-1----:R-:W0:Y:S02]  /*3e00*/  F2I.U32.F64.TRUNC R5, R4 ;  /* 0x0000000400057311 */ /* 0x002e24000030d000 */
[----:B0-----:R2:W-:Y:S01]  /*3e10*/  STG.E.U16 desc[UR36][R2.64], R5 ;  /* 0x0000000502007986 */ /* 0x0015e2000c101524 */
[----:B------:R-:W-:Y:S05]  /*3e20*/  BRA `(.L_x_1810) ;  /* 0x0000000400d07947 */ /* 0x000fea0003800000 */
.L_x_1828:
        /* <DEDUP_REMOVED lines=10> */
[----:B------:R-:W-:-:S04]  /*3ed0*/  MOV R0, 0x80 ;  /* 0x0000008000007802 */ /* 0x000fc80000000f00 */
        /* <DEDUP_REMOVED lines=10> */
.L_x_1831:
[----:B------:R-:W-:-:S04]  /*3f80*/  SHF.R.U32.HI R0, RZ, 0x14, R7 ;  /* 0x00000014ff007819 */ /* 0x000fc80000011607 */
[----:B------:R-:W-:-:S04]  /*3f90*/  LOP3.LUT R0, R0, 0x1, RZ, 0xc0, !PT ;  /* 0x0000000100007812 */ /* 0x000fc800078ec0ff */
[----:B------:R-:W-:-:S04]  /*3fa0*/  IADD3 R0, PT, PT, R7, 0x487ffff, R0 ;  /* 0x0487ffff07007810 */ /* 0x000fc80007ffe000 */
[----:B------:R-:W-:-:S04]  /*3fb0*/  SHF.R.U32.HI R0, RZ, 0x14, R0 ;  /* 0x00000014ff007819 */ /* 0x000fc80000011600 */
[----:B------:R-:W-:-:S07]  /*3fc0*/  LOP3.LUT R4, R0, 0xff, RZ, 0xc0, !PT ;  /* 0x000000ff00047812 */ /* 0x000fce00078ec0ff */
.L_x_1832:
[----:B------:R-:W-:-:S04]  /*3fd0*/  SHF.R.U32.HI R5, RZ, 0x18, R7 ;  /* 0x00000018ff057819 */ /* 0x000fc80000011607 */
[----:B------:R-:W-:-:S04]  /*3fe0*/  LOP3.LUT R4, R4, 0x80, R5, 0xf8, !PT ;  /* 0x0000008004047812 */ /* 0x000fc800078ef805 */
[----:B------:R-:W-:-:S07]  /*3ff0*/  PRMT R0, R4, 0x7610, R0 ;  /* 0x0000761004007816 */ /* 0x000fce0000000000 */
.L_x_1830:
[----:B------:R-:W-:Y:S05]  /*4000*/  BSYNC.RECONVERGENT B0 ;  /* 0x0000000000007941 */ /* 0x000fea0003800200 */
.L_x_1829:
[----:B------:R1:W-:Y:S01]  /*4010*/  STG.E.U8 desc[UR36][R2.64], R0 ;  /* 0x0000000002007986 */ /* 0x0003e2000c101124 */
[----:B------:R-:W-:Y:S05]  /*4020*/  BRA `(.L_x_1810) ;  /* 0x0000000400507947 */ /* 0x000fea0003800000 */
.L_x_1827:
        /* <DEDUP_REMOVED lines=21> */
.L_x_1835:
[----:B------:R-:W-:-:S04]  /*4180*/  SHF.R.U32.HI R0, RZ, 0x15, R7 ;  /* 0x00000015ff007819 */ /* 0x000fc80000011607 */
[----:B------:R-:W-:-:S04]  /*4190*/  LOP3.LUT R0, R0, 0x1, RZ, 0xc0, !PT ;  /* 0x0000000100007812 */ /* 0x000fc800078ec0ff */
[----:B------:R-:W-:-:S04]  /*41a0*/  IADD3 R0, PT, PT, R7, 0x88fffff, R0 ;  /* 0x088fffff07007810 */ /* 0x000fc80007ffe000 */
[----:B------:R-:W-:-:S04]  /*41b0*/  SHF.R.U32.HI R0, RZ, 0x15, R0 ;  /* 0x00000015ff007819 */ /* 0x000fc80000011600 */
[----:B------:R-:W-:-:S07]  /*41c0*/  LOP3.LUT R4, R0, 0xff, RZ, 0xc0, !PT ;  /* 0x000000ff00047812 */ /* 0x000fce00078ec0ff */
.L_x_1836:
[----:B------:R-:W-:-:S04]  /*41d0*/  SHF.R.U32.HI R5, RZ, 0x18, R7 ;  /* 0x00000018ff057819 */ /* 0x000fc80000011607 */
[----:B------:R-:W-:-:S04]  /*41e0*/  LOP3.LUT R4, R4, 0x80, R5, 0xf8, !PT ;  /* 0x0000008004047812 */ /* 0x000fc800078ef805 */
[----:B------:R-:W-:-:S07]  /*41f0*/  PRMT R0, R4, 0x7610, R0 ;  /* 0x0000761004007816 */ /* 0x000fce0000000000 */
.L_x_1834:
[----:B------:R-:W-:Y:S05]  /*4200*/  BSYNC.RECONVERGENT B0 ;  /* 0x0000000000007941 */ /* 0x000fea0003800200 */
.L_x_1833:
[----:B------:R0:W-:Y:S01]  /*4210*/  STG.E.U8 desc[UR36][R2.64], R0 ;  /* 0x0000000002007986 */ /* 0x0001e2000c101124 */
[----:B------:R-:W-:Y:S05]  /*4220*/  BRA `(.L_x_1810) ;  /* 0x0000000000d07947 */ /* 0x000fea0003800000 */
.L_x_1826:
[----:B------:R-:W-:-:S09]  /*4230*/  UISETP.NE.AND UP0, UPT, UR4, 0x1c, UPT ;  /* 0x0000001c0400788c */ /* 0x000fd2000bf05270 */
[----:B------:R-:W-:Y:S05]  /*4240*/  BRA.U !UP0, `(.L_x_1837) ;  /* 0x0000000108c07547 */ /* 0x000fea000b800000 */
[----:B------:R-:W-:-:S09]  /*4250*/  UISETP.NE.AND UP0, UPT, UR4, 0x1d, UPT ;  /* 0x0000001d0400788c */ /* 0x000fd2000bf05270 */
[----:B------:R-:W-:Y:S05]  /*4260*/  BRA.U !UP0, `(.L_x_1838) ;  /* 0x0000000108ac7547 */ /* 0x000fea000b800000 */
[----:B------:R-:W-:-:S09]  /*4270*/  UISETP.NE.AND UP0, UPT, UR4, 0x2c, UPT ;  /* 0x0000002c0400788c */ /* 0x000fd2000bf05270 */
[----:B------:R-:W-:Y:S05]  /*4280*/  BRA.U !UP0, `(.L_x_1839) ;  /* 0x0000000108447547 */ /* 0x000fea000b800000 */
.L_x_1809:
[----:B------:R-:W-:Y:S01]  /*4290*/  MOV R0, 0x0 ;  /* 0x0000000000007802 */ /* 0x000fe20000000f00 */
[----:B------:R-:W1:Y:S01]  /*42a0*/  LDCU.64 UR6, c[0x4][0x158] ;  /* 0x01002b00ff0677ac */ /* 0x000e620008000a00 */
[----:B------:R-:W-:Y:S02]  /*42b0*/  HFMA2 R12, -RZ, RZ, 0, 5.9604644775390625e-08 ;  /* 0x00000001ff0c7431 */ /* 0x000fe400000001ff */
[----:B------:R-:W-:Y:S01]  /*42c0*/  IMAD.MOV.U32 R8, RZ, RZ, 0x65 ;  /* 0x00000065ff087424 */ /* 0x000fe200078e00ff */
[----:B------:R0:W2:Y:S01]  /*42d0*/  LDC.64 R2, c[0x4][R0] ;  /* 0x0100000000027b82 */ /* 0x0000a20000000a00 */
[----:B------:R-:W3:Y:S01]  /*42e0*/  LDCU.64 UR8, c[0x4][0x160] ;  /* 0x01002c00ff0877ac */ /* 0x000ee20008000a00 */
[----:B------:R-:W-:Y:S01]  /*42f0*/  IMAD.MOV.U32 R13, RZ, RZ, RZ ;  /* 0x000000ffff0d7224 */ /* 0x000fe200078e00ff */
[----:B------:R-:W4:Y:S01]  /*4300*/  LDCU.64 UR4, c[0x4][0x40] ;  /* 0x01000800ff0477ac */ /* 0x000f220008000a00 */
[----:B-1----:R-:W-:Y:S01]  /*4310*/  IMAD.U32 R4, RZ, RZ, UR6 ;  /* 0x00000006ff047e24 */ /* 0x002fe2000f8e00ff */
[----:B------:R-:W-:Y:S01]  /*4320*/  MOV R5, UR7 ;  /* 0x0000000700057c02 */ /* 0x000fe20008000f00 */
[----:B---3--:R-:W-:-:S02]  /*4330*/  IMAD.U32 R6, RZ, RZ, UR8 ;  /* 0x00000008ff067e24 */ /* 0x008fc4000f8e00ff */
[----:B------:R-:W-:Y:S01]  /*4340*/  IMAD.U32 R7, RZ, RZ, UR9 ;  /* 0x00000009ff077e24 */ /* 0x000fe2000f8e00ff */
[----:B----4-:R-:W-:Y:S01]  /*4350*/  MOV R10, UR4 ;  /* 0x00000004000a7c02 */ /* 0x010fe20008000f00 */
[----:B0-----:R-:W-:-:S07]  /*4360*/  IMAD.U32 R11, RZ, RZ, UR5 ;  /* 0x00000005ff0b7e24 */ /* 0x001fce000f8e00ff */
[----:B------:R-:W-:-:S07]  /*4370*/  LEPC R20, `(.L_x_1840) ;  /* 0x000000001014794e */ /* 0x000fce0000000000 */
[----:B--2---:R-:W-:Y:S05]  /*4380*/  CALL.ABS.NOINC R2 ;  /* 0x0000000002007343 */ /* 0x004fea0003c00000 */
.L_x_1840:
[----:B------:R-:W-:Y:S05]  /*4390*/  BRA `(.L_x_1810) ;  /* 0x0000000000747947 */ /* 0x000fea0003800000 */
.L_x_1839:
        /* <DEDUP_REMOVED lines=8> */
[----:B0-----:R-:W-:Y:S01]  /*4420*/  @!P0 FMUL R8, R8, 1.175494350822287508e-38 ;  /* 0x0080000008088820 */ /* 0x001fe20000400000 */
[----:B------:R-:W-:-:S04]  /*4430*/  IMAD.MOV.U32 R5, RZ, RZ, 0xff ;  /* 0x000000ffff057424 */ /* 0x000fc800078e00ff */
[----:B------:R-:W-:-:S04]  /*4440*/  SHF.R.U32.HI R6, RZ, 0x17, R8 ;  /* 0x00000017ff067819 */ /* 0x000fc80000011608 */
[----:B------:R-:W-:-:S04]  /*4450*/  LOP3.LUT R7, R6, 0xff, RZ, 0xc0, !PT ;  /* 0x000000ff06077812 */ /* 0x000fc800078ec0ff */
[----:B------:R-:W-:-:S13]  /*4460*/  ISETP.NE.AND P1, PT, R7, 0xff, PT ;  /* 0x000000ff0700780c */ /* 0x000fda0003f25270 */
[--C-:B------:R-:W-:Y:S02]  /*4470*/  @P1 SHF.R.U32.HI R0, RZ, 0x16, R8.reuse ;  /* 0x00000016ff001819 */ /* 0x100fe40000011608 */
[----:B------:R-:W-:Y:S02]  /*4480*/  @P1 LOP3.LUT P0, RZ, R7, 0x3fffff, R8, 0xf8, !PT ;  /* 0x003fffff07ff1812 */ /* 0x000fe4000780f808 */
        /* <DEDUP_REMOVED lines=9> */
.L_x_1838:
[----:B-1----:R-:W0:Y:S02]  /*4520*/  F2I.U64.F64.TRUNC R4, R4 ;  /* 0x0000000400047311 */ /* 0x002e24000030d800 */
[----:B0-----:R0:W-:Y:S01]  /*4530*/  STG.E.64 desc[UR36][R2.64], R4 ;  /* 0x0000000402007986 */ /* 0x0011e2000c101b24 */
[----:B------:R-:W-:Y:S05]  /*4540*/  BRA `(.L_x_1810) ;  /* 0x0000000000087947 */ /* 0x000fea0003800000 */
.L_x_1837:
[----:B-1----:R-:W0:Y:S02]  /*4550*/  F2I.U32.F64.TRUNC R5, R4 ;  /* 0x0000000400057311 */ /* 0x002e24000030d000 */
[----:B0-----:R3:W-:Y:S02]  /*4560*/  STG.E desc[UR36][R2.64], R5 ;  /* 0x0000000502007986 */ /* 0x0017e4000c101924 */
.L_x_1810:
[----:B------:R-:W-:-:S07]  /*4570*/  IADD3 R17, PT, PT, R17, 0x80, RZ ;  /* 0x0000008011117810 */ /* 0x000fce0007ffe0ff */
.L_x_1771:
[----:B------:R-:W-:Y:S05]  /*4580*/  BSYNC.RECONVERGENT B7 ;  /* 0x0000000000077941 */ /* 0x000fea0003800200 */
.L_x_1770:
[----:B------:R-:W5:Y:S01]  /*4590*/  LDCU UR4, c[0x0][0x380] ;  /* 0x00007000ff0477ac */ /* 0x000f620008000800 */
[----:B------:R-:W-:Y:S01]  /*45a0*/  BSSY.RECONVERGENT B7, `(.L_x_1841) ;  /* 0x000044a000077945 */ /* 0x000fe20003800200 */
[----:B-----5:R-:W-:-:S13]  /*45b0*/  ISETP.GE.AND P0, PT, R17, UR4, PT ;  /* 0x0000000411007c0c */ /* 0x020fda000bf06270 */
[----:B------:R-:W-:Y:S05]  /*45c0*/  @P0 BRA `(.L_x_1842) ;  /* 0x00000044001c0947 */ /* 0x000fea0003800000 */
[----:B------:R-:W5:Y:S01]  /*45d0*/  LDCU UR4, c[0x0][0x388] ;  /* 0x00007100ff0477ac */ /* 0x000f620008000800 */
[----:B01----:R-:W-:Y:S02]  /*45e0*/  IMAD.MOV.U32 R0, RZ, RZ, RZ ;  /* 0x000000ffff007224 */ /* 0x003fe400078e00ff */
[----:B------:R-:W-:Y:S01]  /*45f0*/  IMAD.MOV.U32 R16, RZ, RZ, RZ ;  /* 0x000000ffff107224 */ /* 0x000fe200078e00ff */
[----:B-----5:R-:W-:-:S09]  /*4600*/  UISETP.NE.AND UP0, UPT, UR4, URZ, UPT ;  /* 0x000000ff0400728c */ /* 0x020fd2000bf05270 */
[----:B------:R-:W-:Y:S05]  /*4610*/  BRA.U !UP0, `(.L_x_1843) ;  /* 0x0000001108a87547 */ /* 0x000fea000b800000 */
[----:B------:R-:W2:Y:S01]  /*4620*/  LDCU.64 UR4, c[0x0][0x390] ;  /* 0x00007200ff0477ac */ /* 0x000ea20008000a00 */
[----:B------:R-:W-:Y:S01]  /*4630*/  HFMA2 R16, -RZ, RZ, 0, 0 ;  /* 0x00000000ff107431 */ /* 0x000fe200000001ff */
[----:B------:R-:W0:Y:S01]  /*4640*/  LDCU UR6, c[0x0][0x38c] ;  /* 0x00007180ff0677ac */ /* 0x000e220008000800 */
[----:B------:R-:W1:Y:S01]  /*4650*/  LDCU.64 UR8, c[0x0][0x4b8] ;  /* 0x00009700ff0877ac */ /* 0x000e620008000a00 */
[----:B------:R-:W-:Y:S02]  /*4660*/  UISETP.NE.AND UP0, UPT, UR40, URZ, UPT ;  /* 0x000000ff2800728c */ /* 0x000fe4000bf05270 */
[----:B--234-:R-:W-:-:S05]  /*4670*/  IMAD.HI.U32 R2, R17, UR4, R16 ;  /* 0x0000000411027c27 */ /* 0x01cfca000f8e0010 */
[----:B------:R-:W-:-:S05]  /*4680*/  SHF.R.U32.HI R3, RZ, UR5, R2 ;  /* 0x00000005ff037c19 */ /* 0x000fca0008011602 */
[----:B------:R-:W-:-:S04]  /*4690*/  IMAD.MOV R0, RZ, RZ, -R3 ;  /* 0x000000ffff007224 */ /* 0x000fc800078e0a03 */
[----:B0-----:R-:W-:-:S04]  /*46a0*/  IMAD R0, R0, UR6, R17 ;  /* 0x0000000600007c24 */ /* 0x001fc8000f8e0211 */
[C---:B-1----:R-:W-:Y:S02]  /*46b0*/  IMAD R16, R0.reuse, UR8, RZ ;  /* 0x0000000800107c24 */ /* 0x042fe4000f8e02ff */
        /* <DEDUP_REMOVED lines=288> */
.L_x_1843:
[----:B------:R-:W0:Y:S01]  /*58c0*/  LDCU.64 UR6, c[0x0][0x588] ;  /* 0x0000b100ff0677ac */ /* 0x000e220008000a00 */
[----:B------:R-:W-:Y:S01]  /*58d0*/  BSSY.RECONVERGENT B6, `(.L_x_1844) ;  /* 0x00000ec000067945 */ /* 0x000fe20003800200 */
[----:B------:R-:W-:-:S04]  /*58e0*/  UPRMT UR4, UR41, 0x9910, URZ ;  /* 0x0000991029047896 */ /* 0x000fc800080000ff */
[----:B------:R-:W-:Y:S01]  /*58f0*/  UISETP.GT.AND UP0, UPT, UR4, 0x9, UPT ;  /* 0x000000090400788c */ /* 0x000fe2000bf04270 */
[----:B0-----:R-:W-:-:S05]  /*5900*/  IADD3 R4, P0, PT, R0, UR6, RZ ;  /* 0x0000000600047c10 */ /* 0x001fca000ff1e0ff */
[----:B--234-:R-:W-:-:S03]  /*5910*/  IMAD.X R5, RZ, RZ, UR7, P0 ;  /* 0x00000007ff057e24 */ /* 0x01cfc600080e06ff */
        /* <DEDUP_REMOVED lines=12> */
.L_x_1848:
[----:B------:R-:W2:Y:S02]  /*59e0*/  LDG.E.U8 R2, desc[UR36][R4.64] ;  /* 0x0000002404027981 */ /* 0x000ea4000c1e1100 */
[----:B--2---:R-:W3:Y:S02]  /*59f0*/  I2F.F64.U16 R2, R2 ;  /* 0x0000000200027312 */ /* 0x004ee40000101800 */
[----:B---3--:R-:W-:Y:S05]  /*5a00*/  BRA `(.L_x_1850) ;  /* 0x0000000c00607947 */ /* 0x008fea0003800000 */
.L_x_1847:
        /* <DEDUP_REMOVED lines=9> */
.L_x_1852:
[----:B------:R-:W2:Y:S02]  /*5aa0*/  LDG.E R2, desc[UR36][R4.64] ;  /* 0x0000002404027981 */ /* 0x000ea4000c1e1900 */
[----:B--2---:R-:W3:Y:S02]  /*5ab0*/  I2F.F64 R2, R2 ;  /* 0x0000000200027312 */ /* 0x004ee40000201c00 */
[----:B---3--:R-:W-:Y:S05]  /*5ac0*/  BRA `(.L_x_1850) ;  /* 0x0000000c00307947 */ /* 0x008fea0003800000 */
.L_x_1851:
[----:B------:R-:W2:Y:S02]  /*5ad0*/  LDG.E.U16 R2, desc[UR36][R4.64] ;  /* 0x0000002404027981 */ /* 0x000ea4000c1e1500 */
[----:B--2---:R-:W3:Y:S02]  /*5ae0*/  I2F.F64.S16 R2, R2 ;  /* 0x0000000200027312 */ /* 0x004ee40000101c00 */
[----:B---3--:R-:W-:Y:S05]  /*5af0*/  BRA `(.L_x_1850) ;  /* 0x0000000c00247947 */ /* 0x008fea0003800000 */
.L_x_1846:
        /* <DEDUP_REMOVED lines=10> */
.L_x_1854:
[----:B------:R-:W2:Y:S02]  /*5ba0*/  LDG.E.U16 R0, desc[UR36][R4.64] ;  /* 0x0000002404007981 */ /* 0x000ea4000c1e1500 */
[----:B--2---:R-:W-:-:S05]  /*5bb0*/  HADD2.F32 R0, -RZ, R0.H0_H0 ;  /* 0x20000000ff007230 */ /* 0x004fca0000004100 */
[----:B------:R-:W-:-:S04]  /*5bc0*/  FMUL.FTZ R0, R0, 1 ;  /* 0x3f80000000007820 */ /* 0x000fc80000410000 */
[----:B------:R3:W4:Y:S02]  /*5bd0*/  F2F.F64.F32 R2, R0 ;  /* 0x0000000000027310 */ /* 0x0007240000201800 */
[----:B---34-:R-:W-:Y:S05]  /*5be0*/  BRA `(.L_x_1850) ;  /* 0x0000000800e87947 */ /* 0x018fea0003800000 */
.L_x_1853:
        /* <DEDUP_REMOVED lines=10> */
.L_x_1856:
[----:B------:R-:W2:Y:S02]  /*5c90*/  LDG.E.U16 R4, desc[UR36][R4.64] ;  /* 0x0000002404047981 */ /* 0x000ea4000c1e1500 */
[----:B--2---:R-:W-:-:S05]  /*5ca0*/  HADD2.F32 R0, -RZ, R4.H0_H0 ;  /* 0x20000004ff007230 */ /* 0x004fca0000004100 */
[----:B------:R-:W-:-:S04]  /*5cb0*/  FMUL.FTZ R0, R0, 1 ;  /* 0x3f80000000007820 */ /* 0x000fc80000410000 */
[----:B------:R2:W3:Y:S02]  /*5cc0*/  F2F.F64.F32 R2, R0 ;  /* 0x0000000000027310 */ /* 0x0004e40000201800 */
[----:B--23--:R-:W-:Y:S05]  /*5cd0*/  BRA `(.L_x_1850) ;  /* 0x0000000800ac7947 */ /* 0x00cfea0003800000 */
.L_x_1855:
[----:B------:R2:W5:Y:S01]  /*5ce0*/  LDG.E.64 R2, desc[UR36][R4.64] ;  /* 0x0000002404027981 */ /* 0x000562000c1e1b00 */
[----:B------:R-:W-:Y:S05]  /*5cf0*/  BRA `(.L_x_1850) ;  /* 0x0000000800a47947 */ /* 0x000fea0003800000 */
.L_x_1845:
        /* <DEDUP_REMOVED lines=9> */
[----:B------:R-:W-:Y:S01]  /*5d90*/  HFMA2 R2, -RZ, RZ, 0, 0 ;  /* 0x00000000ff027431 */ /* 0x000fe200000001ff */
[----:B--2---:R-:W-:-:S04]  /*5da0*/  ISETP.NE.AND P0, PT, R4, RZ, PT ;  /* 0x000000ff0400720c */ /* 0x004fc80003f05270 */
[----:B------:R-:W-:Y:S01]  /*5db0*/  FSEL R3, RZ, 1.875, !P0 ;  /* 0x3ff00000ff037808 */ /* 0x000fe20004000000 */
[----:B------:R-:W-:Y:S08]  /*5dc0*/  BRA `(.L_x_1850) ;  /* 0x0000000800707947 */ /* 0x000ff00003800000 */
.L_x_1859:
[----:B------:R1:W5:Y:S01]  /*5dd0*/  LDG.E.64 R2, desc[UR36][R4.64] ;  /* 0x0000002404027981 */ /* 0x000362000c1e1b00 */
[----:B------:R-:W-:Y:S05]  /*5de0*/  BRA `(.L_x_1850) ;  /* 0x0000000800687947 */ /* 0x000fea0003800000 */
.L_x_1858:
        /* <DEDUP_REMOVED lines=23> */
[----:B------:R-:W-:-:S05]  /*5f60*/  LOP3.LUT R3, R3, 0x80000000, R0, 0xf8, !PT ;  /* 0x8000000003037812 */ /* 0x000fca00078ef800 */
[----:B------:R-:W-:-:S06]  /*5f70*/  FMUL.FTZ R3, R3, 1 ;  /* 0x3f80000003037820 */ /* 0x000fcc0000410000 */
[----:B------:R-:W2:Y:S02]  /*5f80*/  F2F.F64.F32 R2, R3 ;  /* 0x0000000300027310 */ /* 0x000ea40000201800 */
[----:B--2---:R-:W-:Y:S05]  /*5f90*/  BRA `(.L_x_1850) ;  /* 0x0000000400fc7947 */ /* 0x004fea0003800000 */
.L_x_1861:
        /* <DEDUP_REMOVED lines=10> */
[----:B------:R-:W-:-:S05]  /*6040*/  LOP3.LUT R0, R0, 0x80000000, R3, 0xf8, !PT ;  /* 0x8000000000007812 */ /* 0x000fca00078ef803 */
[----:B------:R-:W-:-:S04]  /*6050*/  FMUL.FTZ R0, R0, 1 ;  /* 0x3f80000000007820 */ /* 0x000fc80000410000 */
[----:B------:R2:W3:Y:S02]  /*6060*/  F2F.F64.F32 R2, R0 ;  /* 0x0000000000027310 */ /* 0x0004e40000201800 */
[----:B--23--:R-:W-:Y:S05]  /*6070*/  BRA `(.L_x_1850) ;  /* 0x0000000400c47947 */ /* 0x00cfea0003800000 */
.L_x_1860:
[----:B------:R-:W2:Y:S02]  /*6080*/  LDG.E.U16 R0, desc[UR36][R4.64] ;  /* 0x0000002404007981 */ /* 0x000ea4000c1e1500 */
[----:B--2---:R-:W-:-:S05]  /*6090*/  SHF.L.U32 R0, R0, 0x10, RZ ;  /* 0x0000001000007819 */ /* 0x004fca00000006ff */
[----:B------:R-:W-:-:S04]  /*60a0*/  FMUL.FTZ R0, R0, 1 ;  /* 0x3f80000000007820 */ /* 0x000fc80000410000 */
[----:B------:R2:W3:Y:S02]  /*60b0*/  F2F.F64.F32 R2, R0 ;  /* 0x0000000000027310 */ /* 0x0004e40000201800 */
[----:B--23--:R-:W-:Y:S05]  /*60c0*/  BRA `(.L_x_1850) ;  /* 0x0000000400b07947 */ /* 0x00cfea0003800000 */
.L_x_1857:
        /* <DEDUP_REMOVED lines=11> */
.L_x_1864:
        /* <DEDUP_REMOVED lines=21> */
.L_x_1866:
[----:B------:R-:W-:Y:S05]  /*62d0*/  BSYNC.RECONVERGENT B0 ;  /* 0x0000000000007941 */ /* 0x000fea0003800200 */
.L_x_1865:
[----:B------:R-:W-:Y:S01]  /*62e0*/  IMAD.SHL.U32 R0, R0, 0x100000, RZ ;  /* 0x0010000000007824 */ /* 0x000fe200078e00ff */
[----:B------:R-:W-:-:S04]  /*62f0*/  LEA R2, R2, 0x3b800000, 0x17 ;  /* 0x3b80000002027811 */ /* 0x000fc800078eb8ff */
[----:B------:R-:W-:-:S05]  /*6300*/  LOP3.LUT R0, R2, R0, R7, 0xfe, !PT ;  /* 0x0000000002007212 */ /* 0x000fca00078efe07 */
[----:B------:R-:W-:-:S04]  /*6310*/  FMUL.FTZ R0, R0, 1 ;  /* 0x3f80000000007820 */ /* 0x000fc80000410000 */
[----:B------:R1:W2:Y:S02]  /*6320*/  F2F.F64.F32 R2, R0 ;  /* 0x0000000000027310 */ /* 0x0002a40000201800 */
[----:B-12---:R-:W-:Y:S05]  /*6330*/  BRA `(.L_x_1850) ;  /* 0x0000000400147947 */ /* 0x006fea0003800000 */
.L_x_1863:
[----:B------:R-:W2:Y:S01]  /*6340*/  LDG.E.U8 R4, desc[UR36][R4.64] ;  /* 0x0000002404047981 */ /* 0x000ea2000c1e1100 */
[----:B------:R-:W-:Y:S02]  /*6350*/  CS2R R2, SRZ ;  /* 0x0000000000027805 */ /* 0x000fe4000001ff00 */
[----:B--2---:R-:W-:-:S13]  /*6360*/  ISETP.NE.AND P0, PT, R4, RZ, PT ;  /* 0x000000ff0400720c */ /* 0x004fda0003f05270 */
[----:B------:R-:W-:Y:S05]  /*6370*/  @!P0 BRA `(.L_x_1850) ;  /* 0x0000000400048947 */ /* 0x000fea0003800000 */
[----:B------:R-:W-:-:S13]  /*6380*/  ISETP.NE.AND P0, PT, R4, 0x80, PT ;  /* 0x000000800400780c */ /* 0x000fda0003f05270 */
[----:B------:R-:W-:Y:S01]  /*6390*/  @!P0 MOV R2, 0x20000000 ;  /* 0x2000000000028802 */ /* 0x000fe20000000f00 */
        /* <DEDUP_REMOVED lines=15> */
.L_x_1868:
[----:B------:R-:W-:Y:S05]  /*6490*/  BSYNC.RECONVERGENT B0 ;  /* 0x0000000000007941 */ /* 0x000fea0003800200 */
.L_x_1867:
[----:B------:R-:W-:Y:S02]  /*64a0*/  SHF.L.U32 R0, R0, 0x15, RZ ;  /* 0x0000001500007819 */ /* 0x000fe400000006ff */
[----:B------:R-:W-:-:S04]  /*64b0*/  LEA R2, R2, 0x37800000, 0x17 ;  /* 0x3780000002027811 */ /* 0x000fc800078eb8ff */
[----:B------:R-:W-:-:S05]  /*64c0*/  LOP3.LUT R0, R2, R0, R7, 0xfe, !PT ;  /* 0x0000000002007212 */ /* 0x000fca00078efe07 */
[----:B------:R-:W-:-:S04]  /*64d0*/  FMUL.FTZ R0, R0, 1 ;  /* 0x3f80000000007820 */ /* 0x000fc80000410000 */
[----:B------:R1:W2:Y:S02]  /*64e0*/  F2F.F64.F32 R2, R0 ;  /* 0x0000000000027310 */ /* 0x0002a40000201800 */
[----:B-12---:R-:W-:Y:S05]  /*64f0*/  BRA `(.L_x_1850) ;  /* 0x0000000000a47947 */ /* 0x006fea0003800000 */
.L_x_1862:
[----:B------:R-:W-:-:S09]  /*6500*/  UISETP.NE.AND UP0, UPT, UR4, 0x1c, UPT ;  /* 0x0000001c0400788c */ /* 0x000fd2000bf05270 */
[----:B------:R-:W-:Y:S05]  /*6510*/  BRA.U !UP0, `(.L_x_1869) ;  /* 0x0000000108947547 */ /* 0x000fea000b800000 */
[----:B------:R-:W-:-:S09]  /*6520*/  UISETP.NE.AND UP0, UPT, UR4, 0x1d, UPT ;  /* 0x0000001d0400788c */ /* 0x000fd2000bf05270 */
[----:B------:R-:W-:Y:S05]  /*6530*/  BRA.U !UP0, `(.L_x_1870) ;  /* 0x0000000108807547 */ /* 0x000fea000b800000 */
[----:B------:R-:W-:-:S09]  /*6540*/  UISETP.NE.AND UP0, UPT, UR4, 0x2c, UPT ;  /* 0x0000002c0400788c */ /* 0x000fd2000bf05270 */
[----:B------:R-:W-:Y:S05]  /*6550*/  BRA.U UP0, `(.L_x_1849) ;  /* 0x0000000100307547 */ /* 0x000fea000b800000 */
[----:B------:R-:W2:Y:S01]  /*6560*/  LDG.E.U8 R0, desc[UR36][R4.64] ;  /* 0x0000002404007981 */ /* 0x000ea2000c1e1100 */
[----:B------:R-:W-:Y:S02]  /*6570*/  HFMA2 R3, -RZ, RZ, 0.5, 0 ;  /* 0x38000000ff037431 */ /* 0x000fe400000001ff */
        /* <DEDUP_REMOVED lines=10> */
.L_x_1849:
[----:B------:R-:W-:Y:S01]  /*6620*/  MOV R2, 0x0 ;  /* 0x0000000000027802 */ /* 0x000fe20000000f00 */
[----:B------:R-:W0:Y:S01]  /*6630*/  LDCU.64 UR4, c[0x4][0x158] ;  /* 0x01002b00ff0477ac */ /* 0x000e220008000a00 */
[----:B------:R-:W-:Y:S02]  /*6640*/  HFMA2 R8, -RZ, RZ, 0, 4.64916229248046875e-06 ;  /* 0x0000004eff087431 */ /* 0x000fe400000001ff */
[----:B------:R-:W-:Y:S01]  /*6650*/  IMAD.MOV.U32 R12, RZ, RZ, 0x1 ;  /* 0x00000001ff0c7424 */ /* 0x000fe200078e00ff */
[----:B------:R-:W-:Y:S01]  /*6660*/  MOV R13, RZ ;  /* 0x000000ff000d7202 */ /* 0x000fe20000000f00 */
[----:B------:R-:W1:Y:S01]  /*6670*/  LDCU.64 UR6, c[0x4][0x160] ;  /* 0x01002c00ff0677ac */ /* 0x000e620008000a00 */
[----:B------:R-:W2:Y:S01]  /*6680*/  LDC.64 R2, c[0x4][R2] ;  /* 0x0100000002027b82 */ /* 0x000ea20000000a00 */
[----:B------:R-:W3:Y:S01]  /*6690*/  LDCU.64 UR8, c[0x4][0x38] ;  /* 0x01000700ff0877ac */ /* 0x000ee20008000a00 */
[----:B0-----:R-:W-:Y:S01]  /*66a0*/  MOV R4, UR4 ;  /* 0x0000000400047c02 */ /* 0x001fe20008000f00 */
[----:B------:R-:W-:Y:S01]  /*66b0*/  IMAD.U32 R5, RZ, RZ, UR5 ;  /* 0x00000005ff057e24 */ /* 0x000fe2000f8e00ff */
[----:B-1----:R-:W-:Y:S01]  /*66c0*/  MOV R6, UR6 ;  /* 0x0000000600067c02 */ /* 0x002fe20008000f00 */
[----:B------:R-:W-:Y:S01]  /*66d0*/  IMAD.U32 R7, RZ, RZ, UR7 ;  /* 0x00000007ff077e24 */ /* 0x000fe2000f8e00ff */
[----:B---3--:R-:W-:Y:S01]  /*66e0*/  MOV R10, UR8 ;  /* 0x00000008000a7c02 */ /* 0x008fe20008000f00 */
[----:B------:R-:W-:-:S07]  /*66f0*/  IMAD.U32 R11, RZ, RZ, UR9 ;  /* 0x00000009ff0b7e24 */ /* 0x000fce000f8e00ff */
[----:B------:R-:W-:-:S07]  /*6700*/  LEPC R20, `(.L_x_1871) ;  /* 0x000000001014794e */ /* 0x000fce0000000000 */
[----:B--2---:R-:W-:Y:S05]  /*6710*/  CALL.ABS.NOINC R2 ;  /* 0x0000000002007343 */ /* 0x004fea0003c00000 */
.L_x_1871:
[----:B------:R-:W-:Y:S01]  /*6720*/  CS2R R2, SRZ ;  /* 0x0000000000027805 */ /* 0x000fe2000001ff00 */
[----:B------:R-:W-:Y:S06]  /*6730*/  BRA `(.L_x_1850) ;  /* 0x0000000000147947 */ /* 0x000fec0003800000 */
.L_x_1870:
[----:B------:R-:W2:Y:S02]  /*6740*/  LDG.E.64 R2, desc[UR36][R4.64] ;  /* 0x0000002404027981 */ /* 0x000ea4000c1e1b00 */
[----:B--2---:R-:W1:Y:S02]  /*6750*/  I2F.F64.U64 R2, R2 ;  /* 0x0000000200027312 */ /* 0x004e640000301800 */
[----:B-1----:R-:W-:Y:S05]  /*6760*/  BRA `(.L_x_1850) ;  /* 0x0000000000087947 */ /* 0x002fea0003800000 */
.L_x_1869:
[----:B------:R-:W2:Y:S02]  /*6770*/  LDG.E R2, desc[UR36][R4.64] ;  /* 0x0000002404027981 */ /* 0x000ea4000c1e1900 */
[----:B--2---:R-:W0:Y:S02]  /*6780*/  I2F.F64.U32 R2, R2 ;  /* 0x0000000200027312 */ /* 0x004e240000201800 */
.L_x_1850:
[----:B------:R-:W-:Y:S05]  /*6790*/  BSYNC.RECONVERGENT B6 ;  /* 0x0000000000067941 */ /* 0x000fea0003800200 */
.L_x_1844:
        /* <DEDUP_REMOVED lines=127> */
[----:B0-----:R-:W-:-:S15]  /*6f90*/  MOV R8, RZ ;  /* 0x000000ff00087202 */ /* 0x001fde0000000f00 */
        /* <DEDUP_REMOVED lines=21> */
[----:B0-----:R-:W-:Y:S01]  /*70f0*/  IMAD.MOV.U32 R8, RZ, RZ, 0x0 ;  /* 0x00000000ff087424 */ /* 0x001fe200078e00ff */
[----:B------:R-:W-:-:S15]  /*7100*/  MOV R9, 0x40000000 ;  /* 0x4000000000097802 */ /* 0x000fde0000000f00 */
        /* <DEDUP_REMOVED lines=9> */
.L_x_1873:
        /* <DEDUP_REMOVED lines=83> */
.L_x_1874:
[----:B------:R-:W-:Y:S05]  /*76d0*/  BSYNC.RECONVERGENT B0 ;  /* 0x0000000000007941 */ /* 0x000fea0003800200 */
.L_x_1872:
        /* <DEDUP_REMOVED lines=17> */
.L_x_1878:
[----:B-1----:R-:W0:Y:S02]  /*77f0*/  F2I.S64.F64.TRUNC R4, R4 ;  /* 0x0000000400047311 */ /* 0x002e24000030d900 */
[----:B0-----:R-:W-:-:S05]  /*7800*/  MOV R7, R4 ;  /* 0x0000000400077202 */ /* 0x001fca0000000f00 */
[----:B------:R3:W-:Y:S01]  /*7810*/  STG.E.U8 desc[UR36][R2.64], R7 ;  /* 0x0000000702007986 */ /* 0x0007e2000c101124 */
[----:B------:R-:W-:Y:S05]  /*7820*/  BRA `(.L_x_1880) ;  /* 0x0000001000807947 */ /* 0x000fea0003800000 */
.L_x_1877:
        /* <DEDUP_REMOVED lines=9> */
.L_x_1882:
[----:B-1----:R-:W0:Y:S02]  /*78c0*/  F2I.F64.TRUNC R5, R4 ;  /* 0x0000000400057311 */ /* 0x002e24000030d100 */
[----:B0-----:R2:W-:Y:S01]  /*78d0*/  STG.E desc[UR36][R2.64], R5 ;  /* 0x0000000502007986 */ /* 0x0015e2000c101924 */
[----:B------:R-:W-:Y:S05]  /*78e0*/  BRA `(.L_x_1880) ;  /* 0x0000001000507947 */ /* 0x000fea0003800000 */
.L_x_1881:
[----:B-1----:R-:W0:Y:S02]  /*78f0*/  F2I.F64.TRUNC R5, R4 ;  /* 0x0000000400057311 */ /* 0x002e24000030d100 */
[----:B0-----:R0:W-:Y:S01]  /*7900*/  STG.E.U16 desc[UR36][R2.64], R5 ;  /* 0x0000000502007986 */ /* 0x0011e2000c101524 */
[----:B------:R-:W-:Y:S05]  /*7910*/  BRA `(.L_x_1880) ;  /* 0x0000001000447947 */ /* 0x000fea0003800000 */
.L_x_1876:
        /* <DEDUP_REMOVED lines=17> */
.L_x_1884:
        /* <DEDUP_REMOVED lines=12> */
.L_x_1883:
        /* <DEDUP_REMOVED lines=14> */
[----:B------:R-:W-:Y:S02]  /*7bd0*/  IMAD.MOV.U32 R7, RZ, RZ, RZ ;  /* 0x000000ffff077224 */ /* 0x000fe400078e00ff */
[----:B0-----:R-:W-:-:S05]  /*7be0*/  @!P0 FMUL R6, R6, 1.175494350822287508e-38 ;  /* 0x0080000006068820 */ /* 0x001fca0000400000 */
[----:B------:R0:W-:Y:S01]  /*7bf0*/  STG.E.64 desc[UR36][R2.64], R6 ;  /* 0x0000000602007986 */ /* 0x0001e2000c101b24 */
[----:B------:R-:W-:Y:S05]  /*7c00*/  BRA `(.L_x_1880) ;  /* 0x0000000c00887947 */ /* 0x000fea0003800000 */
.L_x_1886:
        /* <DEDUP_REMOVED lines=13> */
.L_x_1885:
[----:B-1----:R0:W-:Y:S01]  /*7ce0*/  STG.E.64 desc[UR36][R2.64], R4 ;  /* 0x0000000402007986 */ /* 0x0021e2000c101b24 */
[----:B------:R-:W-:Y:S05]  /*7cf0*/  BRA `(.L_x_1880) ;  /* 0x0000000c004c7947 */ /* 0x000fea0003800000 */
.L_x_1875:
        /* <DEDUP_REMOVED lines=13> */
.L_x_1890:
        /* <DEDUP_REMOVED lines=26> */
.L_x_1893:
[----:B------:R-:W-:-:S04]  /*7f70*/  SHF.R.U32.HI R5, RZ, 0x18, R7 ;  /* 0x00000018ff057819 */ /* 0x000fc80000011607 */
[----:B------:R-:W-:-:S07]  /*7f80*/  LOP3.LUT R0, R0, 0x80, R5, 0xf8, !PT ;  /* 0x0000008000007812 */ /* 0x000fce00078ef805 */
.L_x_1892:
[----:B------:R-:W-:Y:S05]  /*7f90*/  BSYNC.RECONVERGENT B0 ;  /* 0x0000000000007941 */ /* 0x000fea0003800200 */
.L_x_1891:
[----:B------:R0:W-:Y:S01]  /*7fa0*/  STG.E.U8 desc[UR36][R2.64], R0 ;  /* 0x0000000002007986 */ /* 0x0001e2000c101124 */
[----:B------:R-:W-:Y:S05]  /*7fb0*/  BRA `(.L_x_1880) ;  /* 0x00000008009c7947 */ /* 0x000fea0003800000 */
.L_x_1889:
        /* <DEDUP_REMOVED lines=26> */
.L_x_1896:
[----:B------:R-:W-:-:S04]  /*8160*/  SHF.R.U32.HI R5, RZ, 0x18, R7 ;  /* 0x00000018ff057819 */ /* 0x000fc80000011607 */
[----:B------:R-:W-:-:S07]  /*8170*/  LOP3.LUT R0, R0, 0x80, R5, 0xf8, !PT ;  /* 0x0000008000007812 */ /* 0x000fce00078ef805 */
.L_x_1895:
[----:B------:R-:W-:Y:S05]  /*8180*/  BSYNC.RECONVERGENT B0 ;  /* 0x0000000000007941 */ /* 0x000fea0003800200 */
.L_x_1894:
[----:B------:R0:W-:Y:S01]  /*8190*/  STG.E.U8 desc[UR36][R2.64], R0 ;  /* 0x0000000002007986 */ /* 0x0001e2000c101124 */
[----:B------:R-:W-:Y:S05]  /*81a0*/  BRA `(.L_x_1880) ;  /* 0x0000000800207947 */ /* 0x000fea0003800000 */
.L_x_1888:
        /* <DEDUP_REMOVED lines=15> */
[----:B------:R-:W-:-:S04]  /*82a0*/  HFMA2 R5, -RZ, RZ, 0, 1.5199184417724609375e-05 ;  /* 0x000000ffff057431 */ /* 0x000fc800000001ff */
        /* <DEDUP_REMOVED lines=14> */
.L_x_1898:
[----:B-1----:R-:W0:Y:S02]  /*8390*/  F2I.U64.F64.TRUNC R4, R4 ;  /* 0x0000000400047311 */ /* 0x002e24000030d800 */
[----:B0-----:R0:W-:Y:S01]  /*83a0*/  STG.E.64 desc[UR36][R2.64], R4 ;  /* 0x0000000402007986 */ /* 0x0011e2000c101b24 */
[----:B------:R-:W-:Y:S05]  /*83b0*/  BRA `(.L_x_1880) ;  /* 0x00000004009c7947 */ /* 0x000fea0003800000 */
.L_x_1897:
[----:B-1----:R-:W0:Y:S02]  /*83c0*/  F2I.U32.F64.TRUNC R5, R4 ;  /* 0x0000000400057311 */ /* 0x002e24000030d000 */
[----:B0-----:R0:W-:Y:S01]  /*83d0*/  STG.E desc[UR36][R2.64], R5 ;  /* 0x0000000502007986 */ /* 0x0011e2000c101924 */
[----:B------:R-:W-:Y:S05]  /*83e0*/  BRA `(.L_x_1880) ;  /* 0x0000000400907947 */ /* 0x000fea0003800000 */
.L_x_1887:
        /* <DEDUP_REMOVED lines=10> */
.L_x_1900:
[----:B------:R-:W-:-:S05]  /*8490*/  CS2R R6, SRZ ;  /* 0x0000000000067805 */ /* 0x000fca000001ff00 */
[----:B-1----:R0:W-:Y:S01]  /*84a0*/  STG.E.128 desc[UR36][R2.64], R4 ;  /* 0x0000000402007986 */ /* 0x0021e2000c101d24 */
[----:B------:R-:W-:Y:S05]  /*84b0*/  BRA `(.L_x_1880) ;  /* 0x00000004005c7947 */ /* 0x000fea0003800000 */
.L_x_1899:
[----:B------:R-:W-:-:S09]  /*84c0*/  UISETP.NE.AND UP0, UPT, UR4, 0xf, UPT ;  /* 0x0000000f0400788c */ /* 0x000fd2000bf05270 */
[----:B------:R-:W-:Y:S05]  /*84d0*/  BRA.U !UP0, `(.L_x_1901) ;  /* 0x0000000508287547 */ /* 0x000fea000b800000 */
[----:B------:R-:W-:-:S09]  /*84e0*/  UISETP.NE.AND UP0, UPT, UR4, 0x17, UPT ;  /* 0x000000170400788c */ /* 0x000fd2000bf05270 */
[----:B------:R-:W-:Y:S05]  /*84f0*/  BRA.U !UP0, `(.L_x_1902) ;  /* 0x0000000108b07547 */ /* 0x000fea000b800000 */
[----:B------:R-:W-:-:S09]  /*8500*/  UISETP.NE.AND UP0, UPT, UR4, 0x18, UPT ;  /* 0x000000180400788c */ /* 0x000fd2000bf05270 */
[----:B------:R-:W-:Y:S05]  /*8510*/  BRA.U !UP0, `(.L_x_1903) ;  /* 0x0000000108447547 */ /* 0x000fea000b800000 */
.L_x_1879:
[----:B------:R-:W-:Y:S01]  /*8520*/  MOV R0, 0x0 ;  /* 0x0000000000007802 */ /* 0x000fe20000000f00 */
[----:B------:R-:W1:Y:S01]  /*8530*/  LDCU.64 UR4, c[0x4][0x158] ;  /* 0x01002b00ff0477ac */ /* 0x000e620008000a00 */
[----:B------:R-:W-:Y:S02]  /*8540*/  HFMA2 R8, -RZ, RZ, 0, 6.020069122314453125e-06 ;  /* 0x00000065ff087431 */ /* 0x000fe400000001ff */
[----:B------:R-:W-:Y:S01]  /*8550*/  IMAD.MOV.U32 R12, RZ, RZ, 0x1 ;  /* 0x00000001ff0c7424 */ /* 0x000fe200078e00ff */
[----:B------:R0:W2:Y:S01]  /*8560*/  LDC.64 R2, c[0x4][R0] ;  /* 0x0100000000027b82 */ /* 0x0000a20000000a00 */
[----:B------:R-:W3:Y:S01]  /*8570*/  LDCU.64 UR6, c[0x4][0x160] ;  /* 0x01002c00ff0677ac */ /* 0x000ee20008000a00 */
[----:B------:R-:W-:Y:S01]  /*8580*/  MOV R13, RZ ;  /* 0x000000ff000d7202 */ /* 0x000fe20000000f00 */
[----:B------:R-:W4:Y:S01]  /*8590*/  LDCU.64 UR8, c[0x4][0x40] ;  /* 0x01000800ff0877ac */ /* 0x000f220008000a00 */
[----:B-1----:R-:W-:Y:S01]  /*85a0*/  MOV R4, UR4 ;  /* 0x0000000400047c02 */ /* 0x002fe20008000f00 */
[----:B------:R-:W-:Y:S01]  /*85b0*/  IMAD.U32 R5, RZ, RZ, UR5 ;  /* 0x00000005ff057e24 */ /* 0x000fe2000f8e00ff */
[----:B---3--:R-:W-:Y:S01]  /*85c0*/  MOV R6, UR6 ;  /* 0x0000000600067c02 */ /* 0x008fe20008000f00 */
[----:B------:R-:W-:Y:S01]  /*85d0*/  IMAD.U32 R7, RZ, RZ, UR7 ;  /* 0x00000007ff077e24 */ /* 0x000fe2000f8e00ff */
[----:B----4-:R-:W-:Y:S01]  /*85e0*/  MOV R10, UR8 ;  /* 0x00000008000a7c02 */ /* 0x010fe20008000f00 */
[----:B0-----:R-:W-:-:S07]  /*85f0*/  IMAD.U32 R11, RZ, RZ, UR9 ;  /* 0x00000009ff0b7e24 */ /* 0x001fce000f8e00ff */
[----:B------:R-:W-:-:S07]  /*8600*/  LEPC R20, `(.L_x_1904) ;  /* 0x000000001014794e */ /* 0x000fce0000000000 */
[----:B--2---:R-:W-:Y:S05]  /*8610*/  CALL.ABS.NOINC R2 ;  /* 0x0000000002007343 */ /* 0x004fea0003c00000 */
.L_x_1904:
[----:B------:R-:W-:Y:S05]  /*8620*/  BRA `(.L_x_1880) ;  /* 0x0000000400007947 */ /* 0x000fea0003800000 */
.L_x_1903:
        /* <DEDUP_REMOVED lines=21> */
.L_x_1906:
[----:B------:R-:W-:Y:S05]  /*8780*/  BSYNC.RECONVERGENT B0 ;  /* 0x0000000000007941 */ /* 0x000fea0003800200 */
.L_x_1905:
[----:B------:R-:W-:-:S05]  /*8790*/  LOP3.LUT R7, R0, 0x80, R7, 0xf8, !PT ;  /* 0x0000008000077812 */ /* 0x000fca00078ef807 */
[----:B------:R0:W-:Y:S01]  /*87a0*/  STG.E.U8 desc[UR36][R2.64], R7 ;  /* 0x0000000702007986 */ /* 0x0001e2000c101124 */
[----:B------:R-:W-:Y:S05]  /*87b0*/  BRA `(.L_x_1880) ;  /* 0x00000000009c7947 */ /* 0x000fea0003800000 */
.L_x_1902:
        /* <DEDUP_REMOVED lines=20> */
.L_x_1908:
[----:B------:R-:W-:Y:S02]  /*8900*/  ISETP.GT.U32.AND P0, PT, R6, 0x7f800000, PT ;  /* 0x7f8000000600780c */ /* 0x000fe40003f04070 */
[----:B------:R-:W-:-:S04]  /*8910*/  MOV R0, 0x7f ;  /* 0x0000007f00007802 */ /* 0x000fc80000000f00 */
[----:B------:R-:W-:-:S07]  /*8920*/  SEL R0, R0, 0x7c, P0 ;  /* 0x0000007c00007807 */ /* 0x000fce0000000000 */
.L_x_1909:
[----:B------:R-:W-:Y:S05]  /*8930*/  BSYNC.RECONVERGENT B0 ;  /* 0x0000000000007941 */ /* 0x000fea0003800200 */
.L_x_1907:
[----:B------:R-:W-:-:S04]  /*8940*/  SHF.R.U32.HI R5, RZ, 0x18, R7 ;  /* 0x00000018ff057819 */ /* 0x000fc80000011607 */
[----:B------:R-:W-:-:S05]  /*8950*/  LOP3.LUT R5, R0, 0x80, R5, 0xf8, !PT ;  /* 0x0000008000057812 */ /* 0x000fca00078ef805 */
[----:B------:R0:W-:Y:S01]  /*8960*/  STG.E.U8 desc[UR36][R2.64], R5 ;  /* 0x0000000502007986 */ /* 0x0001e2000c101124 */
[----:B------:R-:W-:Y:S05]  /*8970*/  BRA `(.L_x_1880) ;  /* 0x00000000002c7947 */ /* 0x000fea0003800000 */
.L_x_1901:
        /* <DEDUP_REMOVED lines=10> */
[----:B------:R0:W-:Y:S02]  /*8a20*/  STG.E.U16 desc[UR36][R2.64], R0 ;  /* 0x0000000002007986 */ /* 0x0001e4000c101524 */
.L_x_1880:
[----:B------:R-:W-:-:S07]  /*8a30*/  VIADD R17, R17, 0x80 ;  /* 0x0000008011117836 */ /* 0x000fce0000000000 */
.L_x_1842:
[----:B------:R-:W-:Y:S05]  /*8a40*/  BSYNC.RECONVERGENT B7 ;  /* 0x0000000000077941 */ /* 0x000fea0003800200 */
.L_x_1841:
[----:B------:R-:W5:Y:S01]  /*8a50*/  LDCU UR4, c[0x0][0x380] ;  /* 0x00007000ff0477ac */ /* 0x000f620008000800 */
[----:B------:R-:W-:Y:S01]  /*8a60*/  BSSY.RECONVERGENT B7, `(.L_x_1910) ;  /* 0x000044a000077945 */ /* 0x000fe20003800200 */
[----:B-----5:R-:W-:-:S13]  /*8a70*/  ISETP.GE.AND P0, PT, R17, UR4, PT ;  /* 0x0000000411007c0c */ /* 0x020fda000bf06270 */
[----:B------:R-:W-:Y:S05]  /*8a80*/  @P0 BRA `(.L_x_1911) ;  /* 0x00000044001c0947 */ /* 0x000fea0003800000 */
[----:B------:R-:W5:Y:S01]  /*8a90*/  LDCU UR4, c[0x0][0x388] ;  /* 0x00007100ff0477ac */ /* 0x000f620008000800 */
[----:B01----:R-:W-:Y:S01]  /*8aa0*/  MOV R0, RZ ;  /* 0x000000ff00007202 */ /* 0x003fe20000000f00 */
        /* <DEDUP_REMOVED lines=301> */
.L_x_1912:
[----:B------:R-:W0:Y:S01]  /*9d80*/  LDCU.64 UR6, c[0x0][0x588] ;  /* 0x0000b100ff0677ac */ /* 0x000e220008000a00 */
[----:B------:R-:W-:Y:S01]  /*9d90*/  BSSY.RECONVERGENT B6, `(.L_x_1913) ;  /* 0x00000ec000067945 */ /* 0x000fe20003800200 */
[----:B------:R-:W-:-:S04]  /*9da0*/  UPRMT UR4, UR41, 0x9910, URZ ;  /* 0x0000991029047896 */ /* 0x000fc800080000ff */
[----:B------:R-:W-:Y:S01]  /*9db0*/  UISETP.GT.AND UP0, UPT, UR4, 0x9, UPT ;  /* 0x000000090400788c */ /* 0x000fe2000bf04270 */
[----:B0-----:R-:W-:-:S04]  /*9dc0*/  IADD3 R4, P0, PT, R0, UR6, RZ ;  /* 0x0000000600047c10 */ /* 0x001fc8000ff1e0ff */
[----:B--234-:R-:W-:-:S04]  /*9dd0*/  IADD3.X R5, PT, PT, RZ, UR7, RZ, P0, !PT ;  /* 0x00000007ff057c10 */ /* 0x01cfc800087fe4ff */
        /* <DEDUP_REMOVED lines=10> */
[----:B--2---:R-:W0:Y:S02]  /*9e80*/  I2F.F64.S16 R2, R2 ;  /* 0x0000000200027312 */ /* 0x004e240000101c00 */
[----:B0-----:R-:W-:Y:S05]  /*9e90*/  BRA `(.L_x_1919) ;  /* 0x0000000c006c7947 */ /* 0x001fea0003800000 */
.L_x_1917:
[----:B------:R-:W2:Y:S02]  /*9ea0*/  LDG.E.U8 R2, desc[UR36][R4.64] ;  /* 0x0000002404027981 */ /* 0x000ea4000c1e1100 */
[----:B--2---:R-:W0:Y:S02]  /*9eb0*/  I2F.F64.U16 R2, R2 ;  /* 0x0000000200027312 */ /* 0x004e240000101800 */
[----:B0-----:R-:W-:Y:S05]  /*9ec0*/  BRA `(.L_x_1919) ;  /* 0x0000000c00607947 */ /* 0x001fea0003800000 */
.L_x_1916:
[----:B------:R-:W-:-:S09]  /*9ed0*/  UISETP.NE.AND UP0, UPT, UR4, 0x2, UPT ;  /* 0x000000020400788c */ /* 0x000fd2000bf05270 */
[----:B------:R-:W-:Y:S05]  /*9ee0*/  BRA.U !UP0, `(.L_x_1920) ;  /* 0x0000000108287547 */ /* 0x000fea000b800000 */
[----:B------:R-:W-:-:S09]  /*9ef0*/  UISETP.NE.AND UP0, UPT, UR4, 0x3, UPT ;  /* 0x000000030400788c */ /* 0x000fd2000bf05270 */
[----:B------:R-:W-:Y:S05]  /*9f00*/  BRA.U !UP0, `(.L_x_1921) ;  /* 0x0000000108147547 */ /* 0x000fea000b800000 */
[----:B------:R-:W-:-:S09]  /*9f10*/  UISETP.NE.AND UP0, UPT, UR4, 0x4, UPT ;  /* 0x000000040400788c */ /* 0x000fd2000bf05270 */
[----:B------:R-:W-:Y:S05]  /*9f20*/  BRA.U UP0, `(.L_x_1918) ;  /* 0x0000000900ec7547 */ /* 0x000fea000b800000 */
[----:B------:R-:W2:Y:S02]  /*9f30*/  LDG.E.64 R2, desc[UR36][R4.64] ;  /* 0x0000002404027981 */ /* 0x000ea4000c1e1b00 */
[----:B--2---:R-:W0:Y:S02]  /*9f40*/  I2F.F64.S64 R2, R2 ;  /* 0x0000000200027312 */ /* 0x004e240000301c00 */
[----:B0-----:R-:W-:Y:S05]  /*9f50*/  BRA `(.L_x_1919) ;  /* 0x0000000c003c7947 */ /* 0x001fea0003800000 */
.L_x_1921:
[----:B------:R-:W2:Y:S02]  /*9f60*/  LDG.E R2, desc[UR36][R4.64] ;  /* 0x0000002404027981 */ /* 0x000ea4000c1e1900 */
[----:B--2---:R-:W0:Y:S02]  /*9f70*/  I2F.F64 R2, R2 ;  /* 0x0000000200027312 */ /* 0x004e240000201c00 */
[----:B0-----:R-:W-:Y:S05]  /*9f80*/  BRA `(.L_x_1919) ;  /* 0x0000000c00307947 */ /* 0x001fea0003800000 */
.L_x_1920:
[----:B------:R-:W2:Y:S02]  /*9f90*/  LDG.E.U16 R2, desc[UR36][R4.64] ;  /* 0x0000002404027981 */ /* 0x000ea4000c1e1500 */
[----:B--2---:R-:W0:Y:S02]  /*9fa0*/  I2F.F64.S16 R2, R2 ;  /* 0x0000000200027312 */ /* 0x004e240000101c00 */
[----:B0-----:R-:W-:Y:S05]  /*9fb0*/  BRA `(.L_x_1919) ;  /* 0x0000000c00247947 */ /* 0x001fea0003800000 */
.L_x_1915:
        /* <DEDUP_REMOVED lines=8> */
[----:B------:R-:W1:Y:S02]  /*a040*/  F2F.F64.F32 R2, R2 ;  /* 0x0000000200027310 */ /* 0x000e640000201800 */
[----:B-1----:R-:W-:Y:S05]  /*a050*/  BRA `(.L_x_1919) ;  /* 0x0000000800fc7947 */ /* 0x002fea0003800000 */
.L_x_1923:
[----:B------:R-:W2:Y:S02]  /*a060*/  LDG.E.U16 R0, desc[UR36][R4.64] ;  /* 0x0000002404007981 */ /* 0x000ea4000c1e1500 */
[----:B--2---:R-:W-:-:S05]  /*a070*/  HADD2.F32 R0, -RZ, R0.H0_H0 ;  /* 0x20000000ff007230 */ /* 0x004fca0000004100 */
[----:B------:R-:W-:-:S04]  /*a080*/  FMUL.FTZ R0, R0, 1 ;  /* 0x3f80000000007820 */ /* 0x000fc80000410000 */
[----:B------:R1:W2:Y:S02]  /*a090*/  F2F.F64.F32 R2, R0 ;  /* 0x0000000000027310 */ /* 0x0002a40000201800 */
[----:B-12---:R-:W-:Y:S05]  /*a0a0*/  BRA `(.L_x_1919) ;  /* 0x0000000800e87947 */ /* 0x006fea0003800000 */
.L_x_1922:
        /* <DEDUP_REMOVED lines=10> */
.L_x_1925:
[----:B------:R-:W2:Y:S02]  /*a150*/  LDG.E.U16 R4, desc[UR36][R4.64] ;  /* 0x0000002404047981 */ /* 0x000ea4000c1e1500 */
[----:B--2---:R-:W-:-:S05]  /*a160*/  HADD2.F32 R0, -RZ, R4.H0_H0 ;  /* 0x20000004ff007230 */ /* 0x004fca0000004100 */
[----:B------:R-:W-:-:S04]  /*a170*/  FMUL.FTZ R0, R0, 1 ;  /* 0x3f80000000007820 */ /* 0x000fc80000410000 */
[----:B------:R1:W2:Y:S02]  /*a180*/  F2F.F64.F32 R2, R0 ;  /* 0x0000000000027310 */ /* 0x0002a40000201800 */
[----:B-12---:R-:W-:Y:S05]  /*a190*/  BRA `(.L_x_1919) ;  /* 0x0000000800ac7947 */ /* 0x006fea0003800000 */
.L_x_1924:
[----:B------:R0:W5:Y:S01]  /*a1a0*/  LDG.E.64 R2, desc[UR36][R4.64] ;  /* 0x0000002404027981 */ /* 0x000162000c1e1b00 */
[----:B------:R-:W-:Y:S05]  /*a1b0*/  BRA `(.L_x_1919) ;  /* 0x0000000800a47947 */ /* 0x000fea0003800000 */
.L_x_1914:
        /* <DEDUP_REMOVED lines=9> */
[----:B------:R-:W-:Y:S01]  /*a250*/  IMAD.MOV.U32 R2, RZ, RZ, RZ ;  /* 0x000000ffff027224 */ /* 0x000fe200078e00ff */
[----:B--2---:R-:W-:-:S04]  /*a260*/  ISETP.NE.AND P0, PT, R4, RZ, PT ;  /* 0x000000ff0400720c */ /* 0x004fc80003f05270 */
[----:B------:R-:W-:Y:S01]  /*a270*/  FSEL R3, RZ, 1.875, !P0 ;  /* 0x3ff00000ff037808 */ /* 0x000fe20004000000 */
[----:B------:R-:W-:Y:S08]  /*a280*/  BRA `(.L_x_1919) ;  /* 0x0000000800707947 */ /* 0x000ff00003800000 */
.L_x_1928:
[----:B------:R1:W5:Y:S01]  /*a290*/  LDG.E.64 R2, desc[UR36][R4.64] ;  /* 0x0000002404027981 */ /* 0x000362000c1e1b00 */
[----:B------:R-:W-:Y:S05]  /*a2a0*/  BRA `(.L_x_1919) ;  /* 0x0000000800687947 */ /* 0x000fea0003800000 */
.L_x_1927:
        /* <DEDUP_REMOVED lines=12> */
[----:B0-----:R-:W-:-:S04]  /*a370*/  IADD3 R3, PT, PT, -R3, RZ, RZ ;  /* 0x000000ff03037210 */ /* 0x001fc80007ffe1ff */
[----:B------:R-:W-:-:S05]  /*a380*/  VIADDMNMX.U32 R3, R3, R6, 0x4, !PT ;  /* 0x0000000403037446 */ /* 0x000fca0007800006 */
[----:B------:R-:W-:-:S05]  /*a390*/  VIADD R3, R3, 0xfffffffc ;  /* 0xfffffffc03037836 */ /* 0x000fca0000000000 */
[C---:B------:R-:W-:Y:S02]  /*a3a0*/  SHF.L.U32 R6, R2.reuse, R3, RZ ;  /* 0x0000000302067219 */ /* 0x040fe400000006ff */
[----:B------:R-:W-:Y:S01]  /*a3b0*/  SHF.L.U32 R7, R3, 0x17, RZ ;  /* 0x0000001703077819 */ /* 0x000fe200000006ff */
[----:B------:R-:W-:-:S03]  /*a3c0*/  VIADD R3, R2, 0x1000000 ;  /* 0x0100000002037836 */ /* 0x000fc60000000000 */
[----:B------:R-:W-:Y:S02]  /*a3d0*/  LEA.HI R6, R6, -R7, RZ, 0x1c ;  /* 0x8000000706067211 */ /* 0x000fe400078fe0ff */
[----:B------:R-:W-:Y:S02]  /*a3e0*/  SHF.R.S32.HI R3, RZ, 0x8, R3 ;  /* 0x00000008ff037819 */ /* 0x000fe40000011403 */
[----:B------:R-:W-:-:S04]  /*a3f0*/  IADD3 R6, PT, PT, R6, 0x3c000000, RZ ;  /* 0x3c00000006067810 */ /* 0x000fc80007ffe0ff */
[----:B------:R-:W-:-:S04]  /*a400*/  LOP3.LUT R3, R6, 0x7f800000, R3, 0xf8, !PT ;  /* 0x7f80000006037812 */ /* 0x000fc800078ef803 */
[----:B------:R-:W-:-:S04]  /*a410*/  SEL R3, R3, RZ, P0 ;  /* 0x000000ff03037207 */ /* 0x000fc80000000000 */
[----:B------:R-:W-:-:S05]  /*a420*/  LOP3.LUT R3, R3, 0x80000000, R0, 0xf8, !PT ;  /* 0x8000000003037812 */ /* 0x000fca00078ef800 */
[----:B------:R-:W-:-:S06]  /*a430*/  FMUL.FTZ R3, R3, 1 ;  /* 0x3f80000003037820 */ /* 0x000fcc0000410000 */
[----:B------:R-:W2:Y:S02]  /*a440*/  F2F.F64.F32 R2, R3 ;  /* 0x0000000300027310 */ /* 0x000ea40000201800 */
[----:B--2---:R-:W-:Y:S05]  /*a450*/  BRA `(.L_x_1919) ;  /* 0x0000000400fc7947 */ /* 0x004fea0003800000 */
.L_x_1930:
        /* <DEDUP_REMOVED lines=14> */
.L_x_1929:
[----:B------:R-:W2:Y:S02]  /*a540*/  LDG.E.U16 R0, desc[UR36][R4.64] ;  /* 0x0000002404007981 */ /* 0x000ea4000c1e1500 */
[----:B--2---:R-:W-:-:S04]  /*a550*/  IMAD.U32 R0, R0, 0x10000, RZ ;  /* 0x0001000000007824 */ /* 0x004fc800078e00ff */
[----:B------:R-:W-:-:S04]  /*a560*/  FMUL.FTZ R0, R0, 1 ;  /* 0x3f80000000007820 */ /* 0x000fc80000410000 */
[----:B------:R2:W3:Y:S02]  /*a570*/  F2F.F64.F32 R2, R0 ;  /* 0x0000000000027310 */ /* 0x0004e40000201800 */
[----:B--23--:R-:W-:Y:S05]  /*a580*/  BRA `(.L_x_1919) ;  /* 0x0000000400b07947 */ /* 0x00cfea0003800000 */
.L_x_1926:
        /* <DEDUP_REMOVED lines=9> */
[----:B--2---:R-:W3:Y:S02]  /*a620*/  I2F.F64.U16 R2, R2 ;  /* 0x0000000200027312 */ /* 0x004ee40000101800 */
[----:B---3--:R-:W-:Y:S05]  /*a630*/  BRA `(.L_x_1919) ;  /* 0x0000000400847947 */ /* 0x008fea0003800000 */
.L_x_1933:
        /* <DEDUP_REMOVED lines=21> */
.L_x_1935:
[----:B------:R-:W-:Y:S05]  /*a790*/  BSYNC.RECONVERGENT B0 ;  /* 0x0000000000007941 */ /* 0x000fea0003800200 */
.L_x_1934:
[----:B------:R-:W-:Y:S02]  /*a7a0*/  SHF.L.U32 R0, R0, 0x14, RZ ;  /* 0x0000001400007819 */ /* 0x000fe400000006ff */
[----:B------:R-:W-:-:S04]  /*a7b0*/  LEA R2, R2, 0x3b800000, 0x17 ;  /* 0x3b80000002027811 */ /* 0x000fc800078eb8ff */
[----:B------:R-:W-:-:S05]  /*a7c0*/  LOP3.LUT R0, R2, R0, R7, 0xfe, !PT ;  /* 0x0000000002007212 */ /* 0x000fca00078efe07 */
[----:B------:R-:W-:-:S04]  /*a7d0*/  FMUL.FTZ R0, R0, 1 ;  /* 0x3f80000000007820 */ /* 0x000fc80000410000 */
[----:B------:R3:W4:Y:S02]  /*a7e0*/  F2F.F64.F32 R2, R0 ;  /* 0x0000000000027310 */ /* 0x0007240000201800 */
[----:B---34-:R-:W-:Y:S05]  /*a7f0*/  BRA `(.L_x_1919) ;  /* 0x0000000400147947 */ /* 0x018fea0003800000 */
.L_x_1932:
        /* <DEDUP_REMOVED lines=21> */
.L_x_1937:
[----:B------:R-:W-:Y:S05]  /*a950*/  BSYNC.RECONVERGENT B0 ;  /* 0x0000000000007941 */ /* 0x000fea0003800200 */
.L_x_1936:
[----:B------:R-:W-:Y:S01]  /*a960*/  IMAD.SHL.U32 R0, R0, 0x200000, RZ ;  /* 0x0020000000007824 */ /* 0x000fe200078e00ff */
[----:B------:R-:W-:-:S04]  /*a970*/  LEA R2, R2, 0x37800000, 0x17 ;  /* 0x3780000002027811 */ /* 0x000fc800078eb8ff */
[----:B------:R-:W-:-:S05]  /*a980*/  LOP3.LUT R0, R2, R0, R7, 0xfe, !PT ;  /* 0x0000000002007212 */ /* 0x000fca00078efe07 */
[----:B------:R-:W-:-:S04]  /*a990*/  FMUL.FTZ R0, R0, 1 ;  /* 0x3f80000000007820 */ /* 0x000fc80000410000 */
[----:B------:R3:W4:Y:S02]  /*a9a0*/  F2F.F64.F32 R2, R0 ;  /* 0x0000000000027310 */ /* 0x0007240000201800 */
[----:B---34-:R-:W-:Y:S05]  /*a9b0*/  BRA `(.L_x_1919) ;  /* 0x0000000000a47947 */ /* 0x018fea0003800000 */
.L_x_1931:
[----:B------:R-:W-:-:S09]  /*a9c0*/  UISETP.NE.AND UP0, UPT, UR4, 0x1c, UPT ;  /* 0x0000001c0400788c */ /* 0x000fd2000bf05270 */
[----:B------:R-:W-:Y:S05]  /*a9d0*/  BRA.U !UP0, `(.L_x_1938) ;  /* 0x0000000108947547 */ /* 0x000fea000b800000 */
[----:B------:R-:W-:-:S09]  /*a9e0*/  UISETP.NE.AND UP0, UPT, UR4, 0x1d, UPT ;  /* 0x0000001d0400788c */ /* 0x000fd2000bf05270 */
[----:B------:R-:W-:Y:S05]  /*a9f0*/  BRA.U !UP0, `(.L_x_1939) ;  /* 0x0000000108807547 */ /* 0x000fea000b800000 */
[----:B------:R-:W-:-:S09]  /*aa00*/  UISETP.NE.AND UP0, UPT, UR4, 0x2c, UPT ;  /* 0x0000002c0400788c */ /* 0x000fd2000bf05270 */
[----:B------:R-:W-:Y:S05]  /*aa10*/  BRA.U UP0, `(.L_x_1918) ;  /* 0x0000000100307547 */ /* 0x000fea000b800000 */
[----:B------:R-:W2:Y:S01]  /*aa20*/  LDG.E.U8 R0, desc[UR36][R4.64] ;  /* 0x0000002404007981 */ /* 0x000ea2000c1e1100 */
[----:B------:R-:W-:Y:S02]  /*aa30*/  HFMA2 R2, -RZ, RZ, 0, 0 ;  /* 0x00000000ff027431 */ /* 0x000fe400000001ff */
[----:B------:R-:W-:Y:S01]  /*aa40*/  IMAD.MOV.U32 R3, RZ, RZ, 0x38000000 ;  /* 0x38000000ff037424 */ /* 0x000fe200078e00ff */
[----:B--2---:R-:W-:-:S13]  /*aa50*/  ISETP.NE.AND P0, PT, R0, RZ, PT ;  /* 0x000000ff0000720c */ /* 0x004fda0003f05270 */
[----:B------:R-:W-:Y:S05]  /*aa60*/  @!P0 BRA `(.L_x_1919) ;  /* 0x0000000000788947 */ /* 0x000fea0003800000 */
[----:B------:R-:W-:-:S13]  /*aa70*/  ISETP.NE.AND P0, PT, R0, 0xff, PT ;  /* 0x000000ff0000780c */ /* 0x000fda0003f05270 */
[----:B------:R-:W-:Y:S01]  /*aa80*/  @P0 SHF.L.U32 R0, R0, 0x17, RZ ;  /* 0x0000001700000819 */ /* 0x000fe200000006ff */
[----:B------:R-:W-:Y:S01]  /*aa90*/  @!P0 IMAD.MOV.U32 R2, RZ, RZ, 0x20000000 ;  /* 0x20000000ff028424 */ /* 0x000fe200078e00ff */
[----:B------:R-:W-:-:S03]  /*aaa0*/  @!P0 MOV R3, 0x7ff80000 ;  /* 0x7ff8000000038802 */ /* 0x000fc60000000f00 */
[----:B------:R-:W-:-:S04]  /*aab0*/  @P0 FMUL.FTZ R0, R0, 1 ;  /* 0x3f80000000000820 */ /* 0x000fc80000410000 */
[----:B------:R3:W4:Y:S02]  /*aac0*/  @P0 F2F.F64.F32 R2, R0 ;  /* 0x0000000000020310 */ /* 0x0007240000201800 */
[----:B---34-:R-:W-:Y:S05]  /*aad0*/  BRA `(.L_x_1919) ;  /* 0x00000000005c7947 */ /* 0x018fea0003800000 */
.L_x_1918:
        /* <DEDUP_REMOVED lines=10> */
[----:B-1----:R-:W-:Y:S01]  /*ab80*/  IMAD.U32 R6, RZ, RZ, UR6 ;  /* 0x00000006ff067e24 */ /* 0x002fe2000f8e00ff */
[----:B------:R-:W-:Y:S01]  /*ab90*/  MOV R7, UR7 ;  /* 0x0000000700077c02 */ /* 0x000fe20008000f00 */
[----:B---3--:R-:W-:Y:S01]  /*aba0*/  IMAD.U32 R10, RZ, RZ, UR8 ;  /* 0x00000008ff0a7e24 */ /* 0x008fe2000f8e00ff */
[----:B------:R-:W-:-:S07]  /*abb0*/  MOV R11, UR9 ;  /* 0x00000009000b7c02 */ /* 0x000fce0008000f00 */
[----:B------:R-:W-:-:S07]  /*abc0*/  LEPC R20, `(.L_x_1940) ;  /* 0x000000001014794e */ /* 0x000fce0000000000 */
[----:B--2---:R-:W-:Y:S05]  /*abd0*/  CALL.ABS.NOINC R2 ;  /* 0x0000000002007343 */ /* 0x004fea0003c00000 */
.L_x_1940:
[----:B------:R-:W-:Y:S01]  /*abe0*/  CS2R R2, SRZ ;  /* 0x0000000000027805 */ /* 0x000fe2000001ff00 */
[----:B------:R-:W-:Y:S06]  /*abf0*/  BRA `(.L_x_1919) ;  /* 0x0000000000147947 */ /* 0x000fec0003800000 */
.L_x_1939:
[----:B------:R-:W2:Y:S02]  /*ac00*/  LDG.E.64 R2, desc[UR36][R4.64] ;  /* 0x0000002404027981 */ /* 0x000ea4000c1e1b00 */
[----:B--2---:R-:W3:Y:S02]  /*ac10*/  I2F.F64.U64 R2, R2 ;  /* 0x0000000200027312 */ /* 0x004ee40000301800 */
[----:B---3--:R-:W-:Y:S05]  /*ac20*/  BRA `(.L_x_1919) ;  /* 0x0000000000087947 */ /* 0x008fea0003800000 */
.L_x_1938:
[----:B------:R-:W2:Y:S02]  /*ac30*/  LDG.E R2, desc[UR36][R4.64] ;  /* 0x0000002404027981 */ /* 0x000ea4000c1e1900 */
[----:B--2---:R-:W2:Y:S02]  /*ac40*/  I2F.F64.U32 R2, R2 ;  /* 0x0000000200027312 */ /* 0x004ea40000201800 */
.L_x_1919:
[----:B------:R-:W-:Y:S05]  /*ac50*/  BSYNC.RECONVERGENT B6 ;  /* 0x0000000000067941 */ /* 0x000fea0003800200 */
.L_x_1913:
[----:B012--5:R-:W-:Y:S01]  /*ac60*/  LOP3.LUT R5, R3, 0x7fffffff, RZ, 0xc0, !PT ;  /* 0x7fffffff03057812 */ /* 0x027fe200078ec0ff */
[----:B------:R-:W-:Y:S01]  /*ac70*/  UMOV UR4, 0x24dd2f1a ;  /* 0x24dd2f1a00047882 */ /* 0x000fe20000000000 */
[----:B------:R-:W-:Y:S01]  /*ac80*/  MOV R4, R2 ;  /* 0x0000000200047202 */ /* 0x000fe20000000f00 */
[----:B------:R-:W-:Y:S01]  /*ac90*/  UMOV UR5, 0x3fe4f922 ;  /* 0x3fe4f92200057882 */ /* 0x000fe20000000000 */
[----:B------:R-:W-:Y:S04]  /*aca0*/  BSSY.RECONVERGENT B0, `(.L_x_1941) ;  /* 0x00000ef000007945 */ /* 0x000fe80003800200 */
        /* <DEDUP_REMOVED lines=10> */
[----:B------:R-:W-:Y:S01]  /*ad50*/  IMAD.MOV.U32 R12, RZ, RZ, -0x7649667 ;  /* 0xf89b6999ff0c7424 */ /* 0x000fe200078e00ff */
[----:B------:R-:W-:-:S15]  /*ad60*/  MOV R13, 0x3e928a27 ;  /* 0x3e928a27000d7802 */ /* 0x000fde0000000f00 */
        /* <DEDUP_REMOVED lines=143> */
.L_x_1942:
[----:B------:R-:W-:Y:S01]  /*b660*/  MOV R6, 0x420afc3d ;  /* 0x420afc3d00067802 */ /* 0x000fe20000000f00 */
[----:B------:R-:W-:Y:S01]  /*b670*/  IMAD.MOV.U32 R7, RZ, RZ, 0x3f14359f ;  /* 0x3f14359fff077424 */ /* 0x000fe200078e00ff */
        /* <DEDUP_REMOVED lines=81> */
.L_x_1943:
[----:B------:R-:W-:Y:S05]  /*bb90*/  BSYNC.RECONVERGENT B0 ;  /* 0x0000000000007941 */ /* 0x000fea0003800200 */
.L_x_1941:
[----:B------:R-:W0:Y:S01]  /*bba0*/  LDCU.64 UR6, c[0x0][0x580] ;  /* 0x0000b000ff0677ac */ /* 0x000e220008000a00 */
[----:B------:R-:W-:-:S04]  /*bbb0*/  UPRMT UR4, UR42, 0x9910, URZ ;  /* 0x000099102a047896 */ /* 0x000fc800080000ff */
[----:B------:R-:W-:Y:S01]  /*bbc0*/  UISETP.GT.AND UP0, UPT, UR4, 0x9, UPT ;  /* 0x000000090400788c */ /* 0x000fe2000bf04270 */
[----:B0-----:R-:W-:-:S04]  /*bbd0*/  IADD3 R2, P0, PT, R16, UR6, RZ ;  /* 0x0000000610027c10 */ /* 0x001fc8000ff1e0ff */
        /* <DEDUP_REMOVED lines=13> */
.L_x_1947:
[----:B-1----:R-:W0:Y:S02]  /*bcb0*/  F2I.S64.F64.TRUNC R4, R4 ;  /* 0x0000000400047311 */ /* 0x002e24000030d900 */
[----:B0-----:R-:W-:-:S05]  /*bcc0*/  IMAD.MOV.U32 R7, RZ, RZ, R4 ;  /* 0x000000ffff077224 */ /* 0x001fca00078e0004 */
[----:B------:R0:W-:Y:S01]  /*bcd0*/  STG.E.U8 desc[UR36][R2.64], R7 ;  /* 0x0000000702007986 */ /* 0x0001e2000c101124 */
[----:B------:R-:W-:Y:S05]  /*bce0*/  BRA `(.L_x_1949) ;  /* 0x0000001000807947 */ /* 0x000fea0003800000 */
.L_x_1946:
        /* <DEDUP_REMOVED lines=9> */
.L_x_1951:
[----:B-1----:R-:W0:Y:S02]  /*bd80*/  F2I.F64.TRUNC R5, R4 ;  /* 0x0000000400057311 */ /* 0x002e24000030d100 */
[----:B0-----:R0:W-:Y:S01]  /*bd90*/  STG.E desc[UR36][R2.64], R5 ;  /* 0x0000000502007986 */ /* 0x0011e2000c101924 */
[----:B------:R-:W-:Y:S05]  /*bda0*/  BRA `(.L_x_1949) ;  /* 0x0000001000507947 */ /* 0x000fea0003800000 */
.L_x_1950:
[----:B-1----:R-:W0:Y:S02]  /*bdb0*/  F2I.F64.TRUNC R5, R4 ;  /* 0x0000000400057311 */ /* 0x002e24000030d100 */
[----:B0-----:R0:W-:Y:S01]  /*bdc0*/  STG.E.U16 desc[UR36][R2.64], R5 ;  /* 0x0000000502007986 */ /* 0x0011e2000c101524 */
[----:B------:R-:W-:Y:S05]  /*bdd0*/  BRA `(.L_x_1949) ;  /* 0x0000001000447947 */ /* 0x000fea0003800000 */
.L_x_1945:
        /* <DEDUP_REMOVED lines=17> */
.L_x_1953:
        /* <DEDUP_REMOVED lines=12> */
.L_x_1952:
        /* <DEDUP_REMOVED lines=18> */
.L_x_1955:
        /* <DEDUP_REMOVED lines=13> */
.L_x_1954:
[----:B-1----:R0:W-:Y:S01]  /*c1a0*/  STG.E.64 desc[UR36][R2.64], R4 ;  /* 0x0000000402007986 */ /* 0x0021e2000c101b24 */
[----:B------:R-:W-:Y:S05]  /*c1b0*/  BRA `(.L_x_1949) ;  /* 0x0000000c004c7947 */ /* 0x000fea0003800000 */
.L_x_1944:
        /* <DEDUP_REMOVED lines=13> */
.L_x_1959:
        /* <DEDUP_REMOVED lines=26> */
.L_x_1962:
[----:B------:R-:W-:-:S04]  /*c430*/  SHF.R.U32.HI R5, RZ, 0x18, R7 ;  /* 0x00000018ff057819 */ /* 0x000fc80000011607 */
[----:B------:R-:W-:-:S07]  /*c440*/  LOP3.LUT R0, R0, 0x80, R5, 0xf8, !PT ;  /* 0x0000008000007812 */ /* 0x000fce00078ef805 */
.L_x_1961:
[----:B------:R-:W-:Y:S05]  /*c450*/  BSYNC.RECONVERGENT B0 ;  /* 0x0000000000007941 */ /* 0x000fea0003800200 */
.L_x_1960:
[----:B------:R0:W-:Y:S01]  /*c460*/  STG.E.U8 desc[UR36][R2.64], R0 ;  /* 0x0000000002007986 */ /* 0x0001e2000c101124 */
[----:B------:R-:W-:Y:S05]  /*c470*/  BRA `(.L_x_1949) ;  /* 0x00000008009c7947 */ /* 0x000fea0003800000 */
.L_x_1958:
        /* <DEDUP_REMOVED lines=26> */
.L_x_1965:
[----:B------:R-:W-:-:S04]  /*c620*/  SHF.R.U32.HI R5, RZ, 0x18, R7 ;  /* 0x00000018ff057819 */ /* 0x000fc80000011607 */
[----:B------:R-:W-:-:S07]  /*c630*/  LOP3.LUT R0, R0, 0x80, R5, 0xf8, !PT ;  /* 0x0000008000007812 */ /* 0x000fce00078ef805 */
.L_x_1964:
[----:B------:R-:W-:Y:S05]  /*c640*/  BSYNC.RECONVERGENT B0 ;  /* 0x0000000000007941 */ /* 0x000fea0003800200 */
.L_x_1963:
[----:B------:R0:W-:Y:S01]  /*c650*/  STG.E.U8 desc[UR36][R2.64], R0 ;  /* 0x0000000002007986 */ /* 0x0001e2000c101124 */
[----:B------:R-:W-:Y:S05]  /*c660*/  BRA `(.L_x_1949) ;  /* 0x0000000800207947 */ /* 0x000fea0003800000 */
.L_x_1957:
        /* <DEDUP_REMOVED lines=26> */
[----:B------:R-:W-:-:S05]  /*c810*/  @!P0 IMAD.MOV R0, RZ, RZ, R6 ;  /* 0x000000ffff008224 */ /* 0x000fca00078e0206 */
[----:B------:R-:W-:-:S05]  /*c820*/  @P1 MOV R5, R0 ;  /* 0x0000000000051202 */ /* 0x000fca0000000f00 */
[----:B------:R0:W-:Y:S01]  /*c830*/  STG.E.U8 desc[UR36][R2.64], R5 ;  /* 0x0000000502007986 */ /* 0x0001e2000c101124 */
[----:B------:R-:W-:Y:S05]  /*c840*/  BRA `(.L_x_1949) ;  /* 0x0000000400a87947 */ /* 0x000fea0003800000 */
.L_x_1967:
[----:B-1----:R-:W0:Y:S02]  /*c850*/  F2I.U64.F64.TRUNC R4, R4 ;  /* 0x0000000400047311 */ /* 0x002e24000030d800 */
[----:B0-----:R0:W-:Y:S01]  /*c860*/  STG.E.64 desc[UR36][R2.64], R4 ;  /* 0x0000000402007986 */ /* 0x0011e2000c101b24 */
[----:B------:R-:W-:Y:S05]  /*c870*/  BRA `(.L_x_1949) ;  /* 0x00000004009c7947 */ /* 0x000fea0003800000 */
.L_x_1966:
[----:B-1----:R-:W0:Y:S02]  /*c880*/  F2I.U32.F64.TRUNC R5, R4 ;  /* 0x0000000400057311 */ /* 0x002e24000030d000 */
[----:B0-----:R0:W-:Y:S01]  /*c890*/  STG.E desc[UR36][R2.64], R5 ;  /* 0x0000000502007986 */ /* 0x0011e2000c101924 */
[----:B------:R-:W-:Y:S05]  /*c8a0*/  BRA `(.L_x_1949) ;  /* 0x0000000400907947 */ /* 0x000fea0003800000 */
.L_x_1956:
        /* <DEDUP_REMOVED lines=10> */
.L_x_1969:
[----:B------:R-:W-:-:S05]  /*c950*/  CS2R R6, SRZ ;  /* 0x0000000000067805 */ /* 0x000fca000001ff00 */
[----:B-1----:R4:W-:Y:S01]  /*c960*/  STG.E.128 desc[UR36][R2.64], R4 ;  /* 0x0000000402007986 */ /* 0x0029e2000c101d24 */
[----:B------:R-:W-:Y:S05]  /*c970*/  BRA `(.L_x_1949) ;  /* 0x00000004005c7947 */ /* 0x000fea0003800000 */
.L_x_1968:
[----:B------:R-:W-:-:S09]  /*c980*/  UISETP.NE.AND UP0, UPT, UR4, 0xf, UPT ;  /* 0x0000000f0400788c */ /* 0x000fd2000bf05270 */
[----:B------:R-:W-:Y:S05]  /*c990*/  BRA.U !UP0, `(.L_x_1970) ;  /* 0x0000000508287547 */ /* 0x000fea000b800000 */
[----:B------:R-:W-:-:S09]  /*c9a0*/  UISETP.NE.AND UP0, UPT, UR4, 0x17, UPT ;  /* 0x000000170400788c */ /* 0x000fd2000bf05270 */
[----:B------:R-:W-:Y:S05]  /*c9b0*/  BRA.U !UP0, `(.L_x_1971) ;  /* 0x0000000108b07547 */ /* 0x000fea000b800000 */
[----:B------:R-:W-:-:S09]  /*c9c0*/  UISETP.NE.AND UP0, UPT, UR4, 0x18, UPT ;  /* 0x000000180400788c */ /* 0x000fd2000bf05270 */
[----:B------:R-:W-:Y:S05]  /*c9d0*/  BRA.U !UP0, `(.L_x_1972) ;  /* 0x0000000108447547 */ /* 0x000fea000b800000 */
.L_x_1948:
        /* <DEDUP_REMOVED lines=10> */
[----:B---3--:R-:W-:Y:S01]  /*ca80*/  IMAD.U32 R6, RZ, RZ, UR6 ;  /* 0x00000006ff067e24 */ /* 0x008fe2000f8e00ff */
[----:B------:R-:W-:Y:S01]  /*ca90*/  MOV R7, UR7 ;  /* 0x0000000700077c02 */ /* 0x000fe20008000f00 */
[----:B----4-:R-:W-:Y:S01]  /*caa0*/  IMAD.U32 R10, RZ, RZ, UR8 ;  /* 0x00000008ff0a7e24 */ /* 0x010fe2000f8e00ff */
[----:B0-----:R-:W-:-:S07]  /*cab0*/  MOV R11, UR9 ;  /* 0x00000009000b7c02 */ /* 0x001fce0008000f00 */
[----:B------:R-:W-:-:S07]  /*cac0*/  LEPC R20, `(.L_x_1973) ;  /* 0x000000001014794e */ /* 0x000fce0000000000 */
[----:B--2---:R-:W-:Y:S05]  /*cad0*/  CALL.ABS.NOINC R2 ;  /* 0x0000000002007343 */ /* 0x004fea0003c00000 */
.L_x_1973:
[----:B------:R-:W-:Y:S05]  /*cae0*/  BRA `(.L_x_1949) ;  /* 0x0000000400007947 */ /* 0x000fea0003800000 */
.L_x_1972:
        /* <DEDUP_REMOVED lines=21> */
.L_x_1975:
[----:B------:R-:W-:Y:S05]  /*cc40*/  BSYNC.RECONVERGENT B0 ;  /* 0x0000000000007941 */ /* 0x000fea0003800200 */
.L_x_1974:
[----:B------:R-:W-:-:S05]  /*cc50*/  LOP3.LUT R7, R0, 0x80, R7, 0xf8, !PT ;  /* 0x0000008000077812 */ /* 0x000fca00078ef807 */
[----:B------:R2:W-:Y:S01]  /*cc60*/  STG.E.U8 desc[UR36][R2.64], R7 ;  /* 0x0000000702007986 */ /* 0x0005e2000c101124 */
[----:B------:R-:W-:Y:S05]  /*cc70*/  BRA `(.L_x_1949) ;  /* 0x00000000009c7947 */ /* 0x000fea0003800000 */
.L_x_1971:
        /* <DEDUP_REMOVED lines=20> */
.L_x_1977:
[----:B------:R-:W-:Y:S01]  /*cdc0*/  IMAD.MOV.U32 R0, RZ, RZ, 0x7f ;  /* 0x0000007fff007424 */ /* 0x000fe200078e00ff */
[----:B------:R-:W-:-:S04]  /*cdd0*/  ISETP.GT.U32.AND P0, PT, R6, 0x7f800000, PT ;  /* 0x7f8000000600780c */ /* 0x000fc80003f04070 */
[----:B------:R-:W-:-:S09]  /*cde0*/  SEL R0, R0, 0x7c, P0 ;  /* 0x0000007c00007807 */ /* 0x000fd20000000000 */
.L_x_1978:
[----:B------:R-:W-:Y:S05]  /*cdf0*/  BSYNC.RECONVERGENT B0 ;  /* 0x0000000000007941 */ /* 0x000fea0003800200 */
.L_x_1976:
[----:B------:R-:W-:-:S04]  /*ce00*/  SHF.R.U32.HI R5, RZ, 0x18, R7 ;  /* 0x00000018ff057819 */ /* 0x000fc80000011607 */
[----:B------:R-:W-:-:S05]  /*ce10*/  LOP3.LUT R5, R0, 0x80, R5, 0xf8, !PT ;  /* 0x0000008000057812 */ /* 0x000fca00078ef805 */
[----:B------:R1:W-:Y:S01]  /*ce20*/  STG.E.U8 desc[UR36][R2.64], R5 ;  /* 0x0000000502007986 */ /* 0x0003e2000c101124 */
[----:B------:R-:W-:Y:S05]  /*ce30*/  BRA `(.L_x_1949) ;  /* 0x00000000002c7947 */ /* 0x000fea0003800000 */
.L_x_1970:
        /* <DEDUP_REMOVED lines=11> */
.L_x_1949:
[----:B------:R-:W-:-:S07]  /*cef0*/  IADD3 R17, PT, PT, R17, 0x80, RZ ;  /* 0x0000008011117810 */ /* 0x000fce0007ffe0ff */
.L_x_1911:
[----:B------:R-:W-:Y:S05]  /*cf00*/  BSYNC.RECONVERGENT B7 ;  /* 0x0000000000077941 */ /* 0x000fea0003800200 */
.L_x_1910:
[----:B------:R-:W5:Y:S02]  /*cf10*/  LDCU UR4, c[0x0][0x380] ;  /* 0x00007000ff0477ac */ /* 0x000f640008000800 */
[----:B-----5:R-:W-:-:S13]  /*cf20*/  ISETP.GE.AND P0, PT, R17, UR4, PT ;  /* 0x0000000411007c0c */ /* 0x020fda000bf06270 */
[----:B------:R-:W-:Y:S05]  /*cf30*/  @P0 EXIT ;  /* 0x000000000000094d */ /* 0x000fea0003800000 */
[----:B------:R-:W5:Y:S01]  /*cf40*/  LDCU UR4, c[0x0][0x388] ;  /* 0x00007100ff0477ac */ /* 0x000f620008000800 */
[----:B01----:R-:W-:Y:S01]  /*cf50*/  IMAD.MOV.U32 R0, RZ, RZ, RZ ;  /* 0x000000ffff007224 */ /* 0x003fe200078e00ff */
[----:B------:R-:W-:Y:S01]  /*cf60*/  MOV R16, RZ ;  /* 0x000000ff00107202 */ /* 0x000fe20000000f00 */
[----:B-----5:R-:W-:-:S09]  /*cf70*/  UISETP.NE.AND UP0, UPT, UR4, URZ, UPT ;  /* 0x000000ff0400728c */ /* 0x020fd2000bf05270 */
[----:B------:R-:W-:Y:S05]  /*cf80*/  BRA.U !UP0, `(.L_x_1979) ;  /* 0x0000001108a87547 */ /* 0x000fea000b800000 */
[----:B------:R-:W2:Y:S01]  /*cf90*/  LDCU.64 UR4, c[0x0][0x390] ;  /* 0x00007200ff0477ac */ /* 0x000ea20008000a00 */
[----:B------:R-:W-:Y:S01]  /*cfa0*/  IMAD.MOV.U32 R16, RZ, RZ, RZ ;  /* 0x000000ffff107224 */ /* 0x000fe200078e00ff */
[----:B------:R-:W0:Y:S01]  /*cfb0*/  LDCU UR6, c[0x0][0x38c] ;  /* 0x00007180ff0677ac */ /* 0x000e220008000800 */
[----:B------:R-:W1:Y:S01]  /*cfc0*/  LDCU.64 UR8, c[0x0][0x4b8] ;  /* 0x00009700ff0877ac */ /* 0x000e620008000a00 */
[----:B------:R-:W-:Y:S01]  /*cfd0*/  UISETP.NE.AND UP0, UPT, UR40, URZ, UPT ;  /* 0x000000ff2800728c */ /* 0x000fe2000bf05270 */
[----:B--234-:R-:W-:-:S05]  /*cfe0*/  IMAD.HI.U32 R2, R17, UR4, R16 ;  /* 0x0000000411027c27 */ /* 0x01cfca000f8e0010 */
[----:B------:R-:W-:-:S04]  /*cff0*/  SHF.R.U32.HI R3, RZ, UR5, R2 ;  /* 0x00000005ff037c19 */ /* 0x000fc80008011602 */
[----:B------:R-:W-:-:S05]  /*d000*/  IADD3 R0, PT, PT, -R3, RZ, RZ ;  /* 0x000000ff03007210 */ /* 0x000fca0007ffe1ff */
        /* <DEDUP_REMOVED lines=290> */
.L_x_1979:
[----:B------:R-:W0:Y:S01]  /*e230*/  LDCU.128 UR8, c[0x0][0x580] ;  /* 0x0000b000ff0877ac */ /* 0x000e220008000c00 */
[----:B------:R-:W-:Y:S01]  /*e240*/  BSSY.RECONVERGENT B6, `(.L_x_1980) ;  /* 0x00000ee000067945 */ /* 0x000fe20003800200 */
[----:B------:R-:W-:-:S04]  /*e250*/  UPRMT UR4, UR41, 0x9910, URZ ;  /* 0x0000991029047896 */ /* 0x000fc800080000ff */
[----:B------:R-:W-:Y:S01]  /*e260*/  UISETP.GT.AND UP0, UPT, UR4, 0x9, UPT ;  /* 0x000000090400788c */ /* 0x000fe2000bf04270 */
[----:B0-----:R-:W-:Y:S02]  /*e270*/  IADD3 R16, P0, PT, R16, UR8, RZ ;  /* 0x0000000810107c10 */ /* 0x001fe4000ff1e0ff */
[----:B----4-:R-:W-:-:S03]  /*e280*/  IADD3 R4, P1, PT, R0, UR10, RZ ;  /* 0x0000000a00047c10 */ /* 0x010fc6000ff3e0ff */
[----:B------:R-:W-:Y:S01]  /*e290*/  IMAD.X R17, RZ, RZ, UR9, P0 ;  /* 0x00000009ff117e24 */ /* 0x000fe200080e06ff */
[----:B--23--:R-:W-:Y:S02]  /*e2a0*/  IADD3.X R5, PT, PT, RZ, UR11, RZ, P1, !PT ;  /* 0x0000000bff057c10 */ /* 0x00cfe40008ffe4ff */
        /* <DEDUP_REMOVED lines=12> */
.L_x_1984:
[----:B------:R-:W2:Y:S02]  /*e370*/  LDG.E.U8 R2, desc[UR36][R4.64] ;  /* 0x0000002404027981 */ /* 0x000ea4000c1e1100 */
[----:B--2---:R-:W3:Y:S02]  /*e380*/  I2F.F64.U16 R2, R2 ;  /* 0x0000000200027312 */ /* 0x004ee40000101800 */
[----:B---3--:R-:W-:Y:S05]  /*e390*/  BRA `(.L_x_1986) ;  /* 0x0000000c00607947 */ /* 0x008fea0003800000 */
.L_x_1983:
        /* <DEDUP_REMOVED lines=9> */
.L_x_1988:
[----:B------:R-:W2:Y:S02]  /*e430*/  LDG.E R2, desc[UR36][R4.64] ;  /* 0x0000002404027981 */ /* 0x000ea4000c1e1900 */
[----:B--2---:R-:W3:Y:S02]  /*e440*/  I2F.F64 R2, R2 ;  /* 0x0000000200027312 */ /* 0x004ee40000201c00 */
[----:B---3--:R-:W-:Y:S05]  /*e450*/  BRA `(.L_x_1986) ;  /* 0x0000000c00307947 */ /* 0x008fea0003800000 */
.L_x_1987:
[----:B------:R-:W2:Y:S02]  /*e460*/  LDG.E.U16 R2, desc[UR36][R4.64] ;  /* 0x0000002404027981 */ /* 0x000ea4000c1e1500 */
[----:B--2---:R-:W3:Y:S02]  /*e470*/  I2F.F64.S16 R2, R2 ;  /* 0x0000000200027312 */ /* 0x004ee40000101c00 */
[----:B---3--:R-:W-:Y:S05]  /*e480*/  BRA `(.L_x_1986) ;  /* 0x0000000c00247947 */ /* 0x008fea0003800000 */
.L_x_1982:
        /* <DEDUP_REMOVED lines=10> */
.L_x_1990:
[----:B------:R-:W2:Y:S02]  /*e530*/  LDG.E.U16 R0, desc[UR36][R4.64] ;  /* 0x0000002404007981 */ /* 0x000ea4000c1e1500 */
[----:B--2---:R-:W-:-:S05]  /*e540*/  HADD2.F32 R0, -RZ, R0.H0_H0 ;  /* 0x20000000ff007230 */ /* 0x004fca0000004100 */
[----:B------:R-:W-:-:S04]  /*e550*/  FMUL.FTZ R0, R0, 1 ;  /* 0x3f80000000007820 */ /* 0x000fc80000410000 */
[----:B------:R2:W3:Y:S02]  /*e560*/  F2F.F64.F32 R2, R0 ;  /* 0x0000000000027310 */ /* 0x0004e40000201800 */
[----:B--23--:R-:W-:Y:S05]  /*e570*/  BRA `(.L_x_1986) ;  /* 0x0000000800e87947 */ /* 0x00cfea0003800000 */
.L_x_1989:
        /* <DEDUP_REMOVED lines=10> */
.L_x_1992:
[----:B------:R-:W2:Y:S02]  /*e620*/  LDG.E.U16 R4, desc[UR36][R4.64] ;  /* 0x0000002404047981 */ /* 0x000ea4000c1e1500 */
[----:B--2---:R-:W-:-:S05]  /*e630*/  HADD2.F32 R0, -RZ, R4.H0_H0 ;  /* 0x20000004ff007230 */ /* 0x004fca0000004100 */
[----:B------:R-:W-:-:S04]  /*e640*/  FMUL.FTZ R0, R0, 1 ;  /* 0x3f80000000007820 */ /* 0x000fc80000410000 */
[----:B------:R2:W3:Y:S02]  /*e650*/  F2F.F64.F32 R2, R0 ;  /* 0x0000000000027310 */ /* 0x0004e40000201800 */
[----:B--23--:R-:W-:Y:S05]  /*e660*/  BRA `(.L_x_1986) ;  /* 0x0000000800ac7947 */ /* 0x00cfea0003800000 */
.L_x_1991:
[----:B------:R2:W5:Y:S01]  /*e670*/  LDG.E.64 R2, desc[UR36][R4.64] ;  /* 0x0000002404027981 */ /* 0x000562000c1e1b00 */
[----:B------:R-:W-:Y:S05]  /*e680*/  BRA `(.L_x_1986) ;  /* 0x0000000800a47947 */ /* 0x000fea0003800000 */
.L_x_1981:
        /* <DEDUP_REMOVED lines=13> */
.L_x_1995:
[----:B------:R1:W5:Y:S01]  /*e760*/  LDG.E.64 R2, desc[UR36][R4.64] ;  /* 0x0000002404027981 */ /* 0x000362000c1e1b00 */
[----:B------:R-:W-:Y:S05]  /*e770*/  BRA `(.L_x_1986) ;  /* 0x0000000800687947 */ /* 0x000fea0003800000 */
.L_x_1994:
        /* <DEDUP_REMOVED lines=25> */
[----:B------:R-:W1:Y:S02]  /*e910*/  F2F.F64.F32 R2, R3 ;  /* 0x0000000300027310 */ /* 0x000e640000201800 */
[----:B-1----:R-:W-:Y:S05]  /*e920*/  BRA `(.L_x_1986) ;  /* 0x0000000400fc7947 */ /* 0x002fea0003800000 */
.L_x_1997:
        /* <DEDUP_REMOVED lines=12> */
[----:B------:R1:W2:Y:S02]  /*e9f0*/  F2F.F64.F32 R2, R0 ;  /* 0x0000000000027310 */ /* 0x0002a40000201800 */
[----:B-12---:R-:W-:Y:S05]  /*ea00*/  BRA `(.L_x_1986) ;  /* 0x0000000400c47947 */ /* 0x006fea0003800000 */
.L_x_1996:
[----:B------:R-:W2:Y:S02]  /*ea10*/  LDG.E.U16 R0, desc[UR36][R4.64] ;  /* 0x0000002404007981 */ /* 0x000ea4000c1e1500 */
[----:B--2---:R-:W-:-:S04]  /*ea20*/  IMAD.U32 R0, R0, 0x10000, RZ ;  /* 0x0001000000007824 */ /* 0x004fc800078e00ff */
[----:B------:R-:W-:-:S04]  /*ea30*/  FMUL.FTZ R0, R0, 1 ;  /* 0x3f80000000007820 */ /* 0x000fc80000410000 */
[----:B------:R1:W2:Y:S02]  /*ea40*/  F2F.F64.F32 R2, R0 ;  /* 0x0000000000027310 */ /* 0x0002a40000201800 */
[----:B-12---:R-:W-:Y:S05]  /*ea50*/  BRA `(.L_x_1986) ;  /* 0x0000000400b07947 */ /* 0x006fea0003800000 */
.L_x_1993:
        /* <DEDUP_REMOVED lines=11> */
.L_x_2000:
        /* <DEDUP_REMOVED lines=21> */
.L_x_2002:
[----:B------:R-:W-:Y:S05]  /*ec60*/  BSYNC.RECONVERGENT B0 ;  /* 0x0000000000007941 */ /* 0x000fea0003800200 */
.L_x_2001:
[----:B------:R-:W-:Y:S02]  /*ec70*/  SHF.L.U32 R0, R0, 0x14, RZ ;  /* 0x0000001400007819 */ /* 0x000fe400000006ff */
[----:B------:R-:W-:-:S04]  /*ec80*/  LEA R2, R2, 0x3b800000, 0x17 ;  /* 0x3b80000002027811 */ /* 0x000fc800078eb8ff */
[----:B------:R-:W-:-:S05]  /*ec90*/  LOP3.LUT R0, R2, R0, R7, 0xfe, !PT ;  /* 0x0000000002007212 */ /* 0x000fca00078efe07 */
[----:B------:R-:W-:-:S04]  /*eca0*/  FMUL.FTZ R0, R0, 1 ;  /* 0x3f80000000007820 */ /* 0x000fc80000410000 */
[----:B------:R1:W2:Y:S02]  /*ecb0*/  F2F.F64.F32 R2, R0 ;  /* 0x0000000000027310 */ /* 0x0002a40000201800 */
[----:B-12---:R-:W-:Y:S05]  /*ecc0*/  BRA `(.L_x_1986) ;  /* 0x0000000400147947 */ /* 0x006fea0003800000 */
.L_x_1999:
        /* <DEDUP_REMOVED lines=21> */
.L_x_2004:
[----:B------:R-:W-:Y:S05]  /*ee20*/  BSYNC.RECONVERGENT B0 ;  /* 0x0000000000007941 */ /* 0x000fea0003800200 */
.L_x_2003:
[----:B------:R-:W-:Y:S01]  /*ee30*/  IMAD.SHL.U32 R0, R0, 0x200000, RZ ;  /* 0x0020000000007824 */ /* 0x000fe200078e00ff */
[----:B------:R-:W-:-:S04]  /*ee40*/  LEA R2, R2, 0x37800000, 0x17 ;  /* 0x3780000002027811 */ /* 0x000fc800078eb8ff */
[----:B------:R-:W-:-:S05]  /*ee50*/  LOP3.LUT R0, R2, R0, R7, 0xfe, !PT ;  /* 0x0000000002007212 */ /* 0x000fca00078efe07 */
[----:B------:R-:W-:-:S04]  /*ee60*/  FMUL.FTZ R0, R0, 1 ;  /* 0x3f80000000007820 */ /* 0x000fc80000410000 */
[----:B------:R1:W2:Y:S02]  /*ee70*/  F2F.F64.F32 R2, R0 ;  /* 0x0000000000027310 */ /* 0x0002a40000201800 */
[----:B-12---:R-:W-:Y:S05]  /*ee80*/  BRA `(.L_x_1986) ;  /* 0x0000000000a47947 */ /* 0x006fea0003800000 */
.L_x_1998:
        /* <DEDUP_REMOVED lines=16> */
[----:B------:R0:W1:Y:S02]  /*ef90*/  @P0 F2F.F64.F32 R2, R0 ;  /* 0x0000000000020310 */ /* 0x0000640000201800 */
[----:B01----:R-:W-:Y:S05]  /*efa0*/  BRA `(.L_x_1986) ;  /* 0x00000000005c7947 */ /* 0x003fea0003800000 */
.L_x_1985:
        /* <DEDUP_REMOVED lines=10> */
[----:B---3--:R-:W-:Y:S01]  /*f050*/  IMAD.U32 R6, RZ, RZ, UR6 ;  /* 0x00000006ff067e24 */ /* 0x008fe2000f8e00ff */
[----:B------:R-:W-:Y:S01]  /*f060*/  MOV R7, UR7 ;  /* 0x0000000700077c02 */ /* 0x000fe20008000f00 */
[----:B----4-:R-:W-:Y:S01]  /*f070*/  IMAD.U32 R10, RZ, RZ, UR8 ;  /* 0x00000008ff0a7e24 */ /* 0x010fe2000f8e00ff */
[----:B-1----:R-:W-:-:S07]  /*f080*/  MOV R11, UR9 ;  /* 0x00000009000b7c02 */ /* 0x002fce0008000f00 */
[----:B------:R-:W-:-:S07]  /*f090*/  LEPC R20, `(.L_x_2007) ;  /* 0x000000001014794e */ /* 0x000fce0000000000 */
[----:B--2---:R-:W-:Y:S05]  /*f0a0*/  CALL.ABS.NOINC R2 ;  /* 0x0000000002007343 */ /* 0x004fea0003c00000 */
.L_x_2007:
[----:B------:R-:W-:Y:S01]  /*f0b0*/  CS2R R2, SRZ ;  /* 0x0000000000027805 */ /* 0x000fe2000001ff00 */
[----:B------:R-:W-:Y:S06]  /*f0c0*/  BRA `(.L_x_1986) ;  /* 0x0000000000147947 */ /* 0x000fec0003800000 */
.L_x_2006:
[----:B------:R-:W2:Y:S02]  /*f0d0*/  LDG.E.64 R2, desc[UR36][R4.64] ;  /* 0x0000002404027981 */ /* 0x000ea4000c1e1b00 */
[----:B--2---:R-:W0:Y:S02]  /*f0e0*/  I2F.F64.U64 R2, R2 ;  /* 0x0000000200027312 */ /* 0x004e240000301800 */
[----:B0-----:R-:W-:Y:S05]  /*f0f0*/  BRA `(.L_x_1986) ;  /* 0x0000000000087947 */ /* 0x001fea0003800000 */
.L_x_2005:
[----:B------:R-:W2:Y:S02]  /*f100*/  LDG.E R2, desc[UR36][R4.64] ;  /* 0x0000002404027981 */ /* 0x000ea4000c1e1900 */
[----:B--2---:R-:W0:Y:S02]  /*f110*/  I2F.F64.U32 R2, R2 ;  /* 0x0000000200027312 */ /* 0x004e240000201800 */
.L_x_1986:
[----:B------:R-:W-:Y:S05]  /*f120*/  BSYNC.RECONVERGENT B6 ;  /* 0x0000000000067941 */ /* 0x000fea0003800200 */
.L_x_1980:
        /* <DEDUP_REMOVED lines=160> */
.L_x_2009:
        /* <DEDUP_REMOVED lines=83> */
.L_x_2010:
[----:B------:R-:W-:Y:S05]  /*10060*/  BSYNC.RECONVERGENT B0 ;  /* 0x0000000000007941 */ /* 0x000fea0003800200 */
.L_x_2008:
[----:B------:R-:W-:-:S04]  /*10070*/  UPRMT UR4, UR42, 0x9910, URZ ;  /* 0x000099102a047896 */ /* 0x000fc800080000ff */
[----:B------:R-:W-:-:S09]  /*10080*/  UISETP.GT.AND UP0, UPT, UR4, 0x9, UPT ;  /* 0x000000090400788c */ /* 0x000fd2000bf04270 */
        /* <DEDUP_REMOVED lines=9> */
[----:B-1----:R-:W1:Y:S02]  /*10120*/  F2I.F64.TRUNC R5, R4 ;  /* 0x0000000400057311 */ /* 0x002e64000030d100 */
[----:B-1----:R-:W-:Y:S01]  /*10130*/  STG.E.U8 desc[UR36][R16.64], R5 ;  /* 0x0000000510007986 */ /* 0x002fe2000c101124 */
[----:B------:R-:W-:Y:S05]  /*10140*/  EXIT ;  /* 0x000000000000794d */ /* 0x000fea0003800000 */
.L_x_2014:
[----:B-1----:R-:W0:Y:S02]  /*10150*/  F2I.S64.F64.TRUNC R4, R4 ;  /* 0x0000000400047311 */ /* 0x002e24000030d900 */
[----:B0-----:R-:W-:-:S05]  /*10160*/  MOV R3, R4 ;  /* 0x0000000400037202 */ /* 0x001fca0000000f00 */
[----:B------:R-:W-:Y:S01]  /*10170*/  STG.E.U8 desc[UR36][R16.64], R3 ;  /* 0x0000000310007986 */ /* 0x000fe2000c101124 */
[----:B------:R-:W-:Y:S05]  /*10180*/  EXIT ;  /* 0x000000000000794d */ /* 0x000fea0003800000 */
.L_x_2013:
[----:B------:R-:W-:-:S09]  /*10190*/  UISETP.NE.AND UP0, UPT, UR4, 0x2, UPT ;  /* 0x000000020400788c */ /* 0x000fd2000bf05270 */
[----:B------:R-:W-:Y:S05]  /*101a0*/  BRA.U !UP0, `(.L_x_2016) ;  /* 0x0000000108287547 */ /* 0x000fea000b800000 */
[----:B------:R-:W-:-:S09]  /*101b0*/  UISETP.NE.AND UP0, UPT, UR4, 0x3, UPT ;  /* 0x000000030400788c */ /* 0x000fd2000bf05270 */
[----:B------:R-:W-:Y:S05]  /*101c0*/  BRA.U !UP0, `(.L_x_2017) ;  /* 0x0000000108147547 */ /* 0x000fea000b800000 */
[----:B------:R-:W-:-:S09]  /*101d0*/  UISETP.NE.AND UP0, UPT, UR4, 0x4, UPT ;  /* 0x000000040400788c */ /* 0x000fd2000bf05270 */
[----:B------:R-:W-:Y:S05]  /*101e0*/  BRA.U UP0, `(.L_x_2015) ;  /* 0x0000000d00247547 */ /* 0x000fea000b800000 */
[----:B-1----:R-:W1:Y:S02]  /*101f0*/  F2I.S64.F64.TRUNC R4, R4 ;  /* 0x0000000400047311 */ /* 0x002e64000030d900 */
[----:B-1----:R-:W-:Y:S01]  /*10200*/  STG.E.64 desc[UR36][R16.64], R4 ;  /* 0x0000000410007986 */ /* 0x002fe2000c101b24 */
[----:B------:R-:W-:Y:S05]  /*10210*/  EXIT ;  /* 0x000000000000794d */ /* 0x000fea0003800000 */
.L_x_2017:
[----:B-1----:R-:W1:Y:S02]  /*10220*/  F2I.F64.TRUNC R5, R4 ;  /* 0x0000000400057311 */ /* 0x002e64000030d100 */
[----:B-1----:R-:W-:Y:S01]  /*10230*/  STG.E desc[UR36][R16.64], R5 ;  /* 0x0000000510007986 */ /* 0x002fe2000c101924 */
[----:B------:R-:W-:Y:S05]  /*10240*/  EXIT ;  /* 0x000000000000794d */ /* 0x000fea0003800000 */
.L_x_2016:
[----:B-1----:R-:W1:Y:S02]  /*10250*/  F2I.F64.TRUNC R5, R4 ;  /* 0x0000000400057311 */ /* 0x002e64000030d100 */
[----:B-1----:R-:W-:Y:S01]  /*10260*/  STG.E.U16 desc[UR36][R16.64], R5 ;  /* 0x0000000510007986 */ /* 0x002fe2000c101524 */
[----:B------:R-:W-:Y:S05]  /*10270*/  EXIT ;  /* 0x000000000000794d */ /* 0x000fea0003800000 */
.L_x_2012:
        /* <DEDUP_REMOVED lines=8> */
[----:B01----:R-:W0:-:S15]  /*10300*/  F2F.F32.F64 R3, R4 ;  /* 0x0000000400037310 */ /* 0x003e1e0000301000 */
[----:B------:R-:W-:-:S15]  /*10310*/  NOP ;  /* 0x0000000000007918 */ /* 0x000fde0000000000 */
[----:B------:R-:W-:-:S15]  /*10320*/  NOP ;  /* 0x0000000000007918 */ /* 0x000fde0000000000 */
[----:B------:R-:W-:-:S15]  /*10330*/  NOP ;  /* 0x0000000000007918 */ /* 0x000fde0000000000 */
[----:B------:R-:W-:-:S04]  /*10340*/  NOP ;  /* 0x0000000000007918 */ /* 0x000fc80000000000 */
[----:B------:R-:W0:Y:S02]  /*10350*/  DSETP.GEU.AND P0, PT, |R4|, UR4, PT ;  /* 0x0000000404007e2a */ /* 0x000e24000bf0e200 */
[----:B0-----:R-:W-:-:S05]  /*10360*/  @!P0 FMUL R3, R3, 1.175494350822287508e-38 ;  /* 0x0080000003038820 */ /* 0x001fca0000400000 */
[----:B------:R-:W-:Y:S01]  /*10370*/  STG.E desc[UR36][R16.64], R3 ;  /* 0x0000000310007986 */ /* 0x000fe2000c101924 */
[----:B------:R-:W-:Y:S05]  /*10380*/  EXIT ;  /* 0x000000000000794d */ /* 0x000fea0003800000 */
.L_x_2019:
[----:B------:R-:W-:Y:S01]  /*10390*/  UMOV UR4, 0xf0000000 ;  /* 0xf000000000047882 */ /* 0x000fe20000000000 */
[----:B------:R-:W-:Y:S01]  /*103a0*/  UMOV UR5, 0x380fffff ;  /* 0x380fffff00057882 */ /* 0x000fe20000000000 */
[----:B-1----:R-:W1:-:S15]  /*103b0*/  F2F.F32.F64 R0, R4 ;  /* 0x0000000400007310 */ /* 0x002e5e0000301000 */
[----:B------:R-:W-:-:S15]  /*103c0*/  NOP ;  /* 0x0000000000007918 */ /* 0x000fde0000000000 */
[----:B------:R-:W-:-:S15]  /*103d0*/  NOP ;  /* 0x0000000000007918 */ /* 0x000fde0000000000 */
[----:B------:R-:W-:-:S15]  /*103e0*/  NOP ;  /* 0x0000000000007918 */ /* 0x000fde0000000000 */
[----:B------:R-:W-:-:S04]  /*103f0*/  NOP ;  /* 0x0000000000007918 */ /* 0x000fc80000000000 */
[----:B------:R-:W1:Y:S02]  /*10400*/  DSETP.GEU.AND P0, PT, |R4|, UR4, PT ;  /* 0x0000000404007e2a */ /* 0x000e64000bf0e200 */
[----:B-1----:R-:W-:-:S05]  /*10410*/  @!P0 FMUL R0, R0, 1.175494350822287508e-38 ;  /* 0x0080000000008820 */ /* 0x002fca0000400000 */
[----:B------:R-:W-:-:S05]  /*10420*/  F2FP.F16.F32.PACK_AB R0, RZ, R0 ;  /* 0x00000000ff00723e */ /* 0x000fca00000000ff */
[----:B------:R-:W-:Y:S01]  /*10430*/  STG.E.U16 desc[UR36][R16.64], R0 ;  /* 0x0000000010007986 */ /* 0x000fe2000c101524 */
[----:B------:R-:W-:Y:S05]  /*10440*/  EXIT ;  /* 0x000000000000794d */ /* 0x000fea0003800000 */
.L_x_2018:
        /* <DEDUP_REMOVED lines=13> */
[----:B------:R-:W0:Y:S01]  /*10520*/  DSETP.GEU.AND P0, PT, |R4|, UR4, PT ;  /* 0x0000000404007e2a */ /* 0x000e22000bf0e200 */
[----:B------:R-:W-:Y:S02]  /*10530*/  IMAD.MOV.U32 R3, RZ, RZ, RZ ;  /* 0x000000ffff037224 */ /* 0x000fe400078e00ff */
[----:B0-----:R-:W-:-:S05]  /*10540*/  @!P0 FMUL R2, R2, 1.175494350822287508e-38 ;  /* 0x0080000002028820 */ /* 0x001fca0000400000 */
[----:B------:R-:W-:Y:S01]  /*10550*/  STG.E.64 desc[UR36][R16.64], R2 ;  /* 0x0000000210007986 */ /* 0x000fe2000c101b24 */
[----:B------:R-:W-:Y:S05]  /*10560*/  EXIT ;  /* 0x000000000000794d */ /* 0x000fea0003800000 */
.L_x_2021:
        /* <DEDUP_REMOVED lines=9> */
[----:B0-----:R-:W-:-:S04]  /*10600*/  F2FP.F16.F32.PACK_AB R3, RZ, R0 ;  /* 0x00000000ff03723e */ /* 0x001fc800000000ff */
[----:B------:R-:W-:-:S05]  /*10610*/  PRMT R3, R3, 0x5410, RZ ;  /* 0x0000541003037816 */ /* 0x000fca00000000ff */
[----:B------:R-:W-:Y:S01]  /*10620*/  STG.E desc[UR36][R16.64], R3 ;  /* 0x0000000310007986 */ /* 0x000fe2000c101924 */
[----:B------:R-:W-:Y:S05]  /*10630*/  EXIT ;  /* 0x000000000000794d */ /* 0x000fea0003800000 */
.L_x_2020:
[----:B-1----:R-:W-:Y:S01]  /*10640*/  STG.E.64 desc[UR36][R16.64], R4 ;  /* 0x0000000410007986 */ /* 0x002fe2000c101b24 */
[----:B------:R-:W-:Y:S05]  /*10650*/  EXIT ;  /* 0x000000000000794d */ /* 0x000fea0003800000 */
.L_x_2011:
        /* <DEDUP_REMOVED lines=10> */
[----:B-1----:R-:W1:Y:S02]  /*10700*/  F2I.U32.F64.TRUNC R5, R4 ;  /* 0x0000000400057311 */ /* 0x002e64000030d000 */
[----:B-1----:R-:W-:Y:S01]  /*10710*/  STG.E.U16 desc[UR36][R16.64], R5 ;  /* 0x0000000510007986 */ /* 0x002fe2000c101524 */
[----:B------:R-:W-:Y:S05]  /*10720*/  EXIT ;  /* 0x000000000000794d */ /* 0x000fea0003800000 */
.L_x_2025:
        /* <DEDUP_REMOVED lines=25> */
.L_x_2028:
[----:B------:R-:W-:-:S04]  /*108c0*/  SHF.R.U32.HI R3, RZ, 0x18, R3 ;  /* 0x00000018ff037819 */ /* 0x000fc80000011603 */
[----:B------:R-:W-:-:S04]  /*108d0*/  LOP3.LUT R0, R0, 0x80, R3, 0xf8, !PT ;  /* 0x0000008000007812 */ /* 0x000fc800078ef803 */
[----:B------:R-:W-:-:S07]  /*108e0*/  PRMT R8, R0, 0x7610, R8 ;  /* 0x0000761000087816 */ /* 0x000fce0000000008 */
.L_x_2027:
[----:B------:R-:W-:Y:S05]  /*108f0*/  BSYNC.RECONVERGENT B0 ;  /* 0x0000000000007941 */ /* 0x000fea0003800200 */
.L_x_2026:
[----:B------:R-:W-:Y:S01]  /*10900*/  STG.E.U8 desc[UR36][R16.64], R8 ;  /* 0x0000000810007986 */ /* 0x000fe2000c101124 */
[----:B------:R-:W-:Y:S05]  /*10910*/  EXIT ;  /* 0x000000000000794d */ /* 0x000fea0003800000 */
.L_x_2024:
        /* <DEDUP_REMOVED lines=25> */
.L_x_2031:
[----:B------:R-:W-:-:S04]  /*10ab0*/  SHF.R.U32.HI R3, RZ, 0x18, R3 ;  /* 0x00000018ff037819 */ /* 0x000fc80000011603 */
[----:B------:R-:W-:-:S04]  /*10ac0*/  LOP3.LUT R0, R0, 0x80, R3, 0xf8, !PT ;  /* 0x0000008000007812 */ /* 0x000fc800078ef803 */
[----:B------:R-:W-:-:S07]  /*10ad0*/  PRMT R8, R0, 0x7610, R8 ;  /* 0x0000761000087816 */ /* 0x000fce0000000008 */
.L_x_2030:
[----:B------:R-:W-:Y:S05]  /*10ae0*/  BSYNC.RECONVERGENT B0 ;  /* 0x0000000000007941 */ /* 0x000fea0003800200 */
.L_x_2029:
[----:B------:R-:W-:Y:S01]  /*10af0*/  STG.E.U8 desc[UR36][R16.64], R8 ;  /* 0x0000000810007986 */ /* 0x000fe2000c101124 */
[----:B------:R-:W-:Y:S05]  /*10b00*/  EXIT ;  /* 0x000000000000794d */ /* 0x000fea0003800000 */
.L_x_2023:
        /* <DEDUP_REMOVED lines=15> */
[----:B0-----:R-:W-:-:S04]  /*10c00*/  SHF.R.U32.HI R2, RZ, 0x17, R6 ;  /* 0x00000017ff027819 */ /* 0x001fc80000011606 */
        /* <DEDUP_REMOVED lines=14> */
.L_x_2033:
[----:B-1----:R-:W1:Y:S02]  /*10cf0*/  F2I.U64.F64.TRUNC R4, R4 ;  /* 0x0000000400047311 */ /* 0x002e64000030d800 */
[----:B-1----:R-:W-:Y:S01]  /*10d00*/  STG.E.64 desc[UR36][R16.64], R4 ;  /* 0x0000000410007986 */ /* 0x002fe2000c101b24 */
[----:B------:R-:W-:Y:S05]  /*10d10*/  EXIT ;  /* 0x000000000000794d */ /* 0x000fea0003800000 */
.L_x_2032:
[----:B-1----:R-:W1:Y:S02]  /*10d20*/  F2I.U32.F64.TRUNC R5, R4 ;  /* 0x0000000400057311 */ /* 0x002e64000030d000 */
[----:B-1----:R-:W-:Y:S01]  /*10d30*/  STG.E desc[UR36][R16.64], R5 ;  /* 0x0000000510007986 */ /* 0x002fe2000c101924 */
[----:B------:R-:W-:Y:S05]  /*10d40*/  EXIT ;  /* 0x000000000000794d */ /* 0x000fea0003800000 */
.L_x_2022:
        /* <DEDUP_REMOVED lines=8> */
[----:B------:R-:W-:Y:S01]  /*10dd0*/  STG.E.U8 desc[UR36][R16.64], R3 ;  /* 0x0000000310007986 */ /* 0x000fe2000c101124 */
[----:B------:R-:W-:Y:S05]  /*10de0*/  EXIT ;  /* 0x000000000000794d */ /* 0x000fea0003800000 */
.L_x_2035:
[----:B------:R-:W-:-:S05]  /*10df0*/  CS2R R6, SRZ ;  /* 0x0000000000067805 */ /* 0x000fca000001ff00 */
[----:B-1----:R-:W-:Y:S01]  /*10e00*/  STG.E.128 desc[UR36][R16.64], R4 ;  /* 0x0000000410007986 */ /* 0x002fe2000c101d24 */
[----:B------:R-:W-:Y:S05]  /*10e10*/  EXIT ;  /* 0x000000000000794d */ /* 0x000fea0003800000 */
.L_x_2034:
[----:B------:R-:W-:-:S09]  /*10e20*/  UISETP.NE.AND UP0, UPT, UR4, 0xf, UPT ;  /* 0x0000000f0400788c */ /* 0x000fd2000bf05270 */
[----:B------:R-:W-:Y:S05]  /*10e30*/  BRA.U !UP0, `(.L_x_2036) ;  /* 0x0000000508287547 */ /* 0x000fea000b800000 */
[----:B------:R-:W-:-:S09]  /*10e40*/  UISETP.NE.AND UP0, UPT, UR4, 0x17, UPT ;  /* 0x000000170400788c */ /* 0x000fd2000bf05270 */
[----:B------:R-:W-:Y:S05]  /*10e50*/  BRA.U !UP0, `(.L_x_2037) ;  /* 0x0000000108b07547 */ /* 0x000fea000b800000 */
[----:B------:R-:W-:-:S09]  /*10e60*/  UISETP.NE.AND UP0, UPT, UR4, 0x18, UPT ;  /* 0x000000180400788c */ /* 0x000fd2000bf05270 */
[----:B------:R-:W-:Y:S05]  /*10e70*/  BRA.U !UP0, `(.L_x_2038) ;  /* 0x0000000108447547 */ /* 0x000fea000b800000 */
.L_x_2015:
[----:B------:R-:W-:Y:S01]  /*10e80*/  MOV R0, 0x0 ;  /* 0x0000000000007802 */ /* 0x000fe20000000f00 */
[----:B------:R-:W1:Y:S01]  /*10e90*/  LDCU.64 UR4, c[0x4][0x158] ;  /* 0x01002b00ff0477ac */ /* 0x000e620008000a00 */
[----:B------:R-:W-:Y:S02]  /*10ea0*/  HFMA2 R8, -RZ, RZ, 0, 6.020069122314453125e-06 ;  /* 0x00000065ff087431 */ /* 0x000fe400000001ff */
[----:B------:R-:W-:Y:S01]  /*10eb0*/  IMAD.MOV.U32 R12, RZ, RZ, 0x1 ;  /* 0x00000001ff0c7424 */ /* 0x000fe200078e00ff */
[----:B0-----:R0:W2:Y:S01]  /*10ec0*/  LDC.64 R2, c[0x4][R0] ;  /* 0x0100000000027b82 */ /* 0x0010a20000000a00 */
        /* <DEDUP_REMOVED lines=11> */
.L_x_2039:
[----:B------:R-:W-:Y:S05]  /*10f80*/  EXIT ;  /* 0x000000000000794d */ /* 0x000fea0003800000 */
.L_x_2038:
[----:B------:R-:W-:Y:S01]  /*10f90*/  UMOV UR4, 0xf0000000 ;  /* 0xf000000000047882 */ /* 0x000fe20000000000 */
[----:B------:R-:W-:Y:S01]  /*10fa0*/  UMOV UR5, 0x380fffff ;  /* 0x380fffff00057882 */ /* 0x000fe20000000000 */
[----:B-1----:R-:W1:-:S15]  /*10fb0*/  F2F.F32.F64 R7, R4 ;  /* 0x0000000400077310 */ /* 0x002e5e0000301000 */
[----:B------:R-:W-:-:S15]  /*10fc0*/  NOP ;  /* 0x0000000000007918 */ /* 0x000fde0000000000 */
[----:B------:R-:W-:-:S15]  /*10fd0*/  NOP ;  /* 0x0000000000007918 */ /* 0x000fde0000000000 */
[----:B------:R-:W-:-:S15]  /*10fe0*/  NOP ;  /* 0x0000000000007918 */ /* 0x000fde0000000000 */
[----:B------:R-:W-:-:S04]  /*10ff0*/  NOP ;  /* 0x0000000000007918 */ /* 0x000fc80000000000 */
[----:B------:R-:W1:Y:S01]  /*11000*/  DSETP.GEU.AND P0, PT, |R4|, UR4, PT ;  /* 0x0000000404007e2a */ /* 0x000e62000bf0e200 */
[----:B------:R-:W-:Y:S01]  /*11010*/  BSSY.RECONVERGENT B0, `(.L_x_2040) ;  /* 0x000000d000007945 */ /* 0x000fe20003800200 */
[----:B-1----:R-:W-:Y:S01]  /*11020*/  @!P0 FMUL R7, R7, 1.175494350822287508e-38 ;  /* 0x0080000007078820 */ /* 0x002fe20000400000 */
[----:B------:R-:W-:-:S04]  /*11030*/  IMAD.MOV.U32 R0, RZ, RZ, 0x7f ;  /* 0x0000007fff007424 */ /* 0x000fc800078e00ff */
[----:B0-----:R-:W-:Y:S02]  /*11040*/  LOP3.LUT R2, R7, 0x7fffffff, RZ, 0xc0, !PT ;  /* 0x7fffffff07027812 */ /* 0x001fe400078ec0ff */
        /* <DEDUP_REMOVED lines=9> */
.L_x_2041:
[----:B------:R-:W-:Y:S05]  /*110e0*/  BSYNC.RECONVERGENT B0 ;  /* 0x0000000000007941 */ /* 0x000fea0003800200 */
.L_x_2040:
[----:B------:R-:W-:-:S05]  /*110f0*/  LOP3.LUT R3, R0, 0x80, R3, 0xf8, !PT ;  /* 0x0000008000037812 */ /* 0x000fca00078ef803 */
[----:B------:R-:W-:Y:S01]  /*11100*/  STG.E.U8 desc[UR36][R16.64], R3 ;  /* 0x0000000310007986 */ /* 0x000fe2000c101124 */
[----:B------:R-:W-:Y:S05]  /*11110*/  EXIT ;  /* 0x000000000000794d */ /* 0x000fea0003800000 */
.L_x_2037:
        /* <DEDUP_REMOVED lines=20> */
.L_x_2043:
[----:B------:R-:W-:Y:S02]  /*11260*/  ISETP.GT.U32.AND P0, PT, R2, 0x7f800000, PT ;  /* 0x7f8000000200780c */ /* 0x000fe40003f04070 */
[----:B------:R-:W-:-:S04]  /*11270*/  MOV R0, 0x7f ;  /* 0x0000007f00007802 */ /* 0x000fc80000000f00 */
[----:B------:R-:W-:-:S07]  /*11280*/  SEL R0, R0, 0x7c, P0 ;  /* 0x0000007c00007807 */ /* 0x000fce0000000000 */
.L_x_2044:
[----:B------:R-:W-:Y:S05]  /*11290*/  BSYNC.RECONVERGENT B0 ;  /* 0x0000000000007941 */ /* 0x000fea0003800200 */
.L_x_2042:
[----:B------:R-:W-:-:S04]  /*112a0*/  SHF.R.U32.HI R3, RZ, 0x18, R3 ;  /* 0x00000018ff037819 */ /* 0x000fc80000011603 */
[----:B------:R-:W-:-:S05]  /*112b0*/  LOP3.LUT R3, R0, 0x80, R3, 0xf8, !PT ;  /* 0x0000008000037812 */ /* 0x000fca00078ef803 */
[----:B------:R-:W-:Y:S01]  /*112c0*/  STG.E.U8 desc[UR36][R16.64], R3 ;  /* 0x0000000310007986 */ /* 0x000fe2000c101124 */
[----:B------:R-:W-:Y:S05]  /*112d0*/  EXIT ;  /* 0x000000000000794d */ /* 0x000fea0003800000 */
.L_x_2036:
        /* <DEDUP_REMOVED lines=9> */
[----:B------:R-:W-:-:S05]  /*11370*/  F2FP.BF16.F32.PACK_AB R0, RZ, R0 ;  /* 0x00000000ff00723e */ /* 0x000fca00000010ff */
[----:B------:R-:W-:Y:S01]  /*11380*/  STG.E.U16 desc[UR36][R16.64], R0 ;  /* 0x0000000010007986 */ /* 0x000fe2000c101524 */
[----:B------:R-:W-:Y:S05]  /*11390*/  EXIT ;  /* 0x000000000000794d */ /* 0x000fea0003800000 */
.L_x_2045:
        /* <DEDUP_REMOVED lines=14> */
.L_x_6241:


//--------------------- .text._ZN2at6native27unrolled_elementwise_kernelIZZZNS0_16tanh_kernel_cudaERNS_18TensorIteratorBaseEENKUlvE0_clEvENKUlvE_clEvEUldE_St5arrayIPcLm2EELi4E23TrivialOffsetCalculatorILi1EjESB_NS0_6memory12LoadWithCastILi1EEENSC_13StoreWithCastILi1EEEEEviT_T0_T2_T3_T4_T5_ --------------------------
	.section	.text._ZN2at6native27unrolled_elementwise_kernelIZZZNS0_16tanh_kernel_cudaERNS_18TensorIteratorBaseEENKUlvE0_clEvENKUlvE_clEvEUldE_St5arrayIPcLm2EELi4E23TrivialOffsetCalculatorILi1EjESB_NS0_6memory12LoadWithCastILi1EEENSC_13StoreWithCastILi1EEEEEviT_T0_T2_T3_T4_T5_,"ax",@progbits
	.align	128
        .global         _ZN2at6native27unrolled_elementwise_kernelIZZZNS0_16tanh_kernel_cudaERNS_18TensorIteratorBaseEENKUlvE0_clEvENKUlvE_clEvEUldE_St5arrayIPcLm2EELi4E23TrivialOffsetCalculatorILi1EjESB_NS0_6memory12LoadWithCastILi1EEENSC_13StoreWithCastILi1EEEEEviT_T0_T2_T3_T4_T5_
        .type           _ZN2at6native27unrolled_elementwise_kernelIZZZNS0_16tanh_kernel_cudaERNS_18TensorIteratorBaseEENKUlvE0_clEvENKUlvE_clEvEUldE_St5arrayIPcLm2EELi4E23TrivialOffsetCalculatorILi1EjESB_NS0_6memory12LoadWithCastILi1EEENSC_13StoreWithCastILi1EEEEEviT_T0_T2_T3_T4_T5_,@function
        .size           _ZN2at6native27unrolled_elementwise_kernelIZZZNS0_16tanh_kernel_cudaERNS_18TensorIteratorBaseEENKUlvE0_clEvENKUlvE_clEvEUldE_St5arrayIPcLm2EELi4E23TrivialOffsetCalculatorILi1EjESB_NS0_6memory12LoadWithCastILi1EEENSC_13StoreWithCastILi1EEEEEviT_T0_T2_T3_T4_T5_,(.L_x_6242 - _ZN2at6native27unrolled_elementwise_kernelIZZZNS0_16tanh_kernel_cudaERNS_18TensorIteratorBaseEENKUlvE0_clEvENKUlvE_clEvEUldE_St5arrayIPcLm2EELi4E23TrivialOffsetCalculatorILi1EjESB_NS0_6memory12LoadWithCastILi1EEENSC_13StoreWithCastILi1EEEEEviT_T0_T2_T3_T4_T5_)
        .other          _ZN2at6native27unrolled_elementwise_kernelIZZZNS0_16tanh_kernel_cudaERNS_18TensorIteratorBaseEENKUlvE0_clEvENKUlvE_clEvEUldE_St5arrayIPcLm2EELi4E23TrivialOffsetCalculatorILi1EjESB_NS0_6memory12LoadWithCastILi1EEENSC_13StoreWithCastILi1EEEEEviT_T0_T2_T3_T4_T5_,@"STO_CUDA_ENTRY STV_DEFAULT"
_ZN2at6native27unrolled_elementwise_kernelIZZZNS0_16tanh_kernel_cudaERNS_18TensorIteratorBaseEENKUlvE0_clEvENKUlvE_clEvEUldE_St5arrayIPcLm2EELi4E23TrivialOffsetCalculatorILi1EjESB_NS0_6memory12LoadWithCastILi1EEENSC_13StoreWithCastILi1EEEEEviT_T0_T2_T3_T4_T5_:
.text._ZN2at6native27unrolled_elementwise_kernelIZZZNS0_16tanh_kernel_cudaERNS_18TensorIteratorBaseEENKUlvE0_clEvENKUlvE_clEvEUldE_St5arrayIPcLm2EELi4E23TrivialOffsetCalculatorILi1EjESB_NS0_6memory12LoadWithCastILi1EEENSC_13StoreWithCastILi1EEEEEviT_T0_T2_T3_T4_T5_:
[----:B------:R-:W0:Y:S01]  /*0000*/  LDC R1, c[0x0][0x37c] ;  /* 0x0000df00ff017b82 */ /* 0x000e220000000800 */
[----:B------:R-:W1:Y:S07]  /*0010*/  S2R R18, SR_CTAID.X ;  /* 0x0000000000127919 */ /* 0x000e6e0000002500 */
[----:B------:R-:W1:Y:S01]  /*0020*/  LDC R19, c[0x0][0x380] ;  /* 0x0000e000ff137b82 */ /* 0x000e620000000800 */
[----:B------:R-:W2:Y:S01]  /*0030*/  LDCU.64 UR36, c[0x0][0x358] ;  /* 0x00006b00ff2477ac */ /* 0x000ea20008000a00 */
[----:B------:R-:W-:Y:S01]  /*0040*/  BSSY.RECONVERGENT B7, `(.L_x_2046) ;  /* 0x00000fa000077945 */ /* 0x000fe20003800200 */
[----:B------:R-:W3:Y:S01]  /*0050*/  S2R R2, SR_TID.X ;  /* 0x0000000000027919 */ /* 0x000ee20000002100 */
[----:B------:R-:W-:Y:S01]  /*0060*/  CS2R R26, SRZ ;  /* 0x00000000001a7805 */ /* 0x000fe2000001ff00 */
        /* <DEDUP_REMOVED lines=24> */
[----:B--2---:R0:W1:Y:S02]  /*01f0*/  I2F.F64.S16 R26, R2 ;  /* 0x00000002001a7312 */ /* 0x0040640000101c00 */
[----:B01----:R-:W-:Y:S05]  /*0200*/  BRA `(.L_x_2054) ;  /* 0x0000000c006c7947 */ /* 0x003fea0003800000 */
.L_x_2052:
[----:B------:R-:W2:Y:S02]  /*0210*/  LDG.E.U8 R2, desc[UR36][R2.64] ;  /* 0x0000002402027981 */ /* 0x000ea4000c1e1100 */
[----:B--2---:R0:W1:Y:S02]  /*0220*/  I2F.F64.U16 R26, R2 ;  /* 0x00000002001a7312 */ /* 0x0040640000101800 */
[----:B01----:R-:W-:Y:S05]  /*0230*/  BRA `(.L_x_2054) ;  /* 0x0000000c00607947 */ /* 0x003fea0003800000 */
.L_x_2051:
        /* <DEDUP_REMOVED lines=9> */
.L_x_2056:
[----:B------:R-:W2:Y:S02]  /*02d0*/  LDG.E R2, desc[UR36][R2.64] ;  /* 0x0000002402027981 */ /* 0x000ea4000c1e1900 */
[----:B--2---:R0:W1:Y:S02]  /*02e0*/  I2F.F64 R26, R2 ;  /* 0x00000002001a7312 */ /* 0x0040640000201c00 */
[----:B01----:R-:W-:Y:S05]  /*02f0*/  BRA `(.L_x_2054) ;  /* 0x0000000c00307947 */ /* 0x003fea0003800000 */
.L_x_2055:
[----:B------:R-:W2:Y:S02]  /*0300*/  LDG.E.U16 R2, desc[UR36][R2.64] ;  /* 0x0000002402027981 */ /* 0x000ea4000c1e1500 */
[----:B--2---:R0:W1:Y:S02]  /*0310*/  I2F.F64.S16 R26, R2 ;  /* 0x00000002001a7312 */ /* 0x0040640000101c00 */
[----:B01----:R-:W-:Y:S05]  /*0320*/  BRA `(.L_x_2054) ;  /* 0x0000000c00247947 */ /* 0x003fea0003800000 */
.L_x_2050:
        /* <DEDUP_REMOVED lines=10> */
.L_x_2058:
[----:B------:R-:W2:Y:S02]  /*03d0*/  LDG.E.U16 R0, desc[UR36][R2.64] ;  /* 0x0000002402007981 */ /* 0x000ea4000c1e1500 */
[----:B--2---:R-:W-:-:S05]  /*03e0*/  HADD2.F32 R0, -RZ, R0.H0_H0 ;  /* 0x20000000ff007230 */ /* 0x004fca0000004100 */
[----:B------:R-:W-:-:S04]  /*03f0*/  FMUL.FTZ R0, R0, 1 ;  /* 0x3f80000000007820 */ /* 0x000fc80000410000 */
[----:B------:R1:W2:Y:S02]  /*0400*/  F2F.F64.F32 R26, R0 ;  /* 0x00000000001a7310 */ /* 0x0002a40000201800 */
[----:B-12---:R-:W-:Y:S05]  /*0410*/  BRA `(.L_x_2054) ;  /* 0x0000000800e87947 */ /* 0x006fea0003800000 */
.L_x_2057:
        /* <DEDUP_REMOVED lines=10> */
.L_x_2060:
[----:B------:R-:W2:Y:S02]  /*04c0*/  LDG.E.U16 R2, desc[UR36][R2.64] ;  /* 0x0000002402027981 */ /* 0x000ea4000c1e1500 */
[----:B--2---:R-:W-:-:S05]  /*04d0*/  HADD2.F32 R0, -RZ, R2.H0_H0 ;  /* 0x20000002ff007230 */ /* 0x004fca0000004100 */
[----:B------:R-:W-:-:S04]  /*04e0*/  FMUL.FTZ R0, R0, 1 ;  /* 0x3f80000000007820 */ /* 0x000fc80000410000 */
[----:B------:R1:W2:Y:S02]  /*04f0*/  F2F.F64.F32 R26, R0 ;  /* 0x00000000001a7310 */ /* 0x0002a40000201800 */
[----:B-12---:R-:W-:Y:S05]  /*0500*/  BRA `(.L_x_2054) ;  /* 0x0000000800ac7947 */ /* 0x006fea0003800000 */
.L_x_2059:
[----:B------:R0:W5:Y:S01]  /*0510*/  LDG.E.64 R26, desc[UR36][R2.64] ;  /* 0x00000024021a7981 */ /* 0x000162000c1e1b00 */
[----:B------:R-:W-:Y:S05]  /*0520*/  BRA `(.L_x_2054) ;  /* 0x0000000800a47947 */ /* 0x000fea0003800000 */
.L_x_2049:
        /* <DEDUP_REMOVED lines=13> */
.L_x_2063:
[----:B------:R1:W5:Y:S01]  /*0600*/  LDG.E.64 R26, desc[UR36][R2.64] ;  /* 0x00000024021a7981 */ /* 0x000362000c1e1b00 */
[----:B------:R-:W-:Y:S05]  /*0610*/  BRA `(.L_x_2054) ;  /* 0x0000000800687947 */ /* 0x000fea0003800000 */
.L_x_2062:
        /* <DEDUP_REMOVED lines=23> */
[----:B------:R-:W-:-:S05]  /*0790*/  LOP3.LUT R5, R5, 0x80000000, R0, 0xf8, !PT ;  /* 0x8000000005057812 */ /* 0x000fca00078ef800 */
[----:B------:R-:W-:-:S04]  /*07a0*/  FMUL.FTZ R5, R5, 1 ;  /* 0x3f80000005057820 */ /* 0x000fc80000410000 */
[----:B------:R2:W3:Y:S02]  /*07b0*/  F2F.F64.F32 R26, R5 ;  /* 0x00000005001a7310 */ /* 0x0004e40000201800 */
[----:B--23--:R-:W-:Y:S05]  /*07c0*/  BRA `(.L_x_2054) ;  /* 0x0000000400fc7947 */ /* 0x00cfea0003800000 */
.L_x_2065:
        /* <DEDUP_REMOVED lines=12> */
[----:B------:R2:W3:Y:S02]  /*0890*/  F2F.F64.F32 R26, R0 ;  /* 0x00000000001a7310 */ /* 0x0004e40000201800 */
[----:B--23--:R-:W-:Y:S05]  /*08a0*/  BRA `(.L_x_2054) ;  /* 0x0000000400c47947 */ /* 0x00cfea0003800000 */
.L_x_2064:
[----:B------:R-:W2:Y:S02]  /*08b0*/  LDG.E.U16 R0, desc[UR36][R2.64] ;  /* 0x0000002402007981 */ /* 0x000ea4000c1e1500 */
[----:B--2---:R-:W-:-:S04]  /*08c0*/  IMAD.U32 R0, R0, 0x10000, RZ ;  /* 0x0001000000007824 */ /* 0x004fc800078e00ff */
[----:B------:R-:W-:-:S04]  /*08d0*/  FMUL.FTZ R0, R0, 1 ;  /* 0x3f80000000007820 */ /* 0x000fc80000410000 */
[----:B------:R2:W3:Y:S02]  /*08e0*/  F2F.F64.F32 R26, R0 ;  /* 0x00000000001a7310 */ /* 0x0004e40000201800 */
[----:B--23--:R-:W-:Y:S05]  /*08f0*/  BRA `(.L_x_2054) ;  /* 0x0000000400b07947 */ /* 0x00cfea0003800000 */
.L_x_2061:
        /* <DEDUP_REMOVED lines=9> */
[----:B--2---:R4:W0:Y:S02]  /*0990*/  I2F.F64.U16 R26, R2 ;  /* 0x00000002001a7312 */ /* 0x0048240000101800 */
[----:B0---4-:R-:W-:Y:S05]  /*09a0*/  BRA `(.L_x_2054) ;  /* 0x0000000400847947 */ /* 0x011fea0003800000 */
.L_x_2068:
        /* <DEDUP_REMOVED lines=21> */
.L_x_2070:
[----:B------:R-:W-:Y:S05]  /*0b00*/  BSYNC.RECONVERGENT B0 ;  /* 0x0000000000007941 */ /* 0x000fea0003800200 */
.L_x_2069:
[----:B------:R-:W-:Y:S01]  /*0b10*/  IMAD.SHL.U32 R0, R0, 0x100000, RZ ;  /* 0x0010000000007824 */ /* 0x000fe200078e00ff */
[----:B------:R-:W-:-:S04]  /*0b20*/  LEA R2, R2, 0x3b800000, 0x17 ;  /* 0x3b80000002027811 */ /* 0x000fc800078eb8ff */
[----:B------:R-:W-:-:S05]  /*0b30*/  LOP3.LUT R0, R2, R0, R7, 0xfe, !PT ;  /* 0x0000000002007212 */ /* 0x000fca00078efe07 */
[----:B------:R-:W-:-:S04]  /*0b40*/  FMUL.FTZ R0, R0, 1 ;  /* 0x3f80000000007820 */ /* 0x000fc80000410000 */
[----:B------:R4:W0:Y:S02]  /*0b50*/  F2F.F64.F32 R26, R0 ;  /* 0x00000000001a7310 */ /* 0x0008240000201800 */
[----:B0---4-:R-:W-:Y:S05]  /*0b60*/  BRA `(.L_x_2054) ;  /* 0x0000000400147947 */ /* 0x011fea0003800000 */
.L_x_2067:
        /* <DEDUP_REMOVED lines=21> */
.L_x_2072:
[----:B------:R-:W-:Y:S05]  /*0cc0*/  BSYNC.RECONVERGENT B0 ;  /* 0x0000000000007941 */ /* 0x000fea0003800200 */
.L_x_2071:
[----:B------:R-:W-:Y:S01]  /*0cd0*/  IMAD.SHL.U32 R0, R0, 0x200000, RZ ;  /* 0x0020000000007824 */ /* 0x000fe200078e00ff */
[----:B------:R-:W-:-:S04]  /*0ce0*/  LEA R2, R2, 0x37800000, 0x17 ;  /* 0x3780000002027811 */ /* 0x000fc800078eb8ff */
[----:B------:R-:W-:-:S05]  /*0cf0*/  LOP3.LUT R0, R2, R0, R7, 0xfe, !PT ;  /* 0x0000000002007212 */ /* 0x000fca00078efe07 */
[----:B------:R-:W-:-:S04]  /*0d00*/  FMUL.FTZ R0, R0, 1 ;  /* 0x3f80000000007820 */ /* 0x000fc80000410000 */
[----:B------:R4:W0:Y:S02]  /*0d10*/  F2F.F64.F32 R26, R0 ;  /* 0x00000000001a7310 */ /* 0x0008240000201800 */
[----:B0---4-:R-:W-:Y:S05]  /*0d20*/  BRA `(.L_x_2054) ;  /* 0x0000000000a47947 */ /* 0x011fea0003800000 */
.L_x_2066:
[----:B------:R-:W-:-:S09]  /*0d30*/  UISETP.NE.AND UP0, UPT, UR4, 0x1c, UPT ;  /* 0x0000001c0400788c */ /* 0x000fd2000bf05270 */
[----:B------:R-:W-:Y:S05]  /*0d40*/  BRA.U !UP0, `(.L_x_2073) ;  /* 0x0000000108947547 */ /* 0x000fea000b800000 */
[----:B------:R-:W-:-:S09]  /*0d50*/  UISETP.NE.AND UP0, UPT, UR4, 0x1d, UPT ;  /* 0x0000001d0400788c */ /* 0x000fd2000bf05270 */
[----:B------:R-:W-:Y:S05]  /*0d60*/  BRA.U !UP0, `(.L_x_2074) ;  /* 0x0000000108807547 */ /* 0x000fea000b800000 */
[----:B------:R-:W-:-:S09]  /*0d70*/  UISETP.NE.AND UP0, UPT, UR4, 0x2c, UPT ;  /* 0x0000002c0400788c */ /* 0x000fd2000bf05270 */
[----:B------:R-:W-:Y:S05]  /*0d80*/  BRA.U !UP0, `(.L_x_2075) ;  /* 0x0000000108487547 */ /* 0x000fea000b800000 */
.L_x_2053:
        /* <DEDUP_REMOVED lines=16> */
.L_x_2076:
[----:B------:R-:W-:Y:S01]  /*0e90*/  CS2R R26, SRZ ;  /* 0x00000000001a7805 */ /* 0x000fe2000001ff00 */
[----:B------:R-:W-:Y:S06]  /*0ea0*/  BRA `(.L_x_2054) ;  /* 0x0000000000447947 */ /* 0x000fec0003800000 */
.L_x_2075:
[----:B------:R-:W2:Y:S01]  /*0eb0*/  LDG.E.U8 R0, desc[UR36][R2.64] ;  /* 0x0000002402007981 */ /* 0x000ea2000c1e1100 */
[----:B------:R-:W-:Y:S02]  /*0ec0*/  IMAD.MOV.U32 R26, RZ, RZ, 0x0 ;  /* 0x00000000ff1a7424 */ /* 0x000fe400078e00ff */
[----:B------:R-:W-:Y:S01]  /*0ed0*/  IMAD.MOV.U32 R27, RZ, RZ, 0x38000000 ;  /* 0x38000000ff1b7424 */ /* 0x000fe200078e00ff */
[----:B--2---:R-:W-:-:S13]  /*0ee0*/  ISETP.NE.AND P0, PT, R0, RZ, PT ;  /* 0x000000ff0000720c */ /* 0x004fda0003f05270 */
[----:B------:R-:W-:Y:S05]  /*0ef0*/  @!P0 BRA `(.L_x_2054) ;  /* 0x0000000000308947 */ /* 0x000fea0003800000 */
[----:B------:R-:W-:-:S13]  /*0f00*/  ISETP.NE.AND P0, PT, R0, 0xff, PT ;  /* 0x000000ff0000780c */ /* 0x000fda0003f05270 */
[----:B------:R-:W-:Y:S02]  /*0f10*/  @P0 IMAD.SHL.U32 R0, R0, 0x800000, RZ ;  /* 0x0080000000000824 */ /* 0x000fe400078e00ff */
[----:B------:R-:W-:Y:S02]  /*0f20*/  @!P0 IMAD.MOV.U32 R26, RZ, RZ, 0x20000000 ;  /* 0x20000000ff1a8424 */ /* 0x000fe400078e00ff */
[----:B------:R-:W-:Y:S02]  /*0f30*/  @!P0 IMAD.MOV.U32 R27, RZ, RZ, 0x7ff80000 ;  /* 0x7ff80000ff1b8424 */ /* 0x000fe400078e00ff */
[----:B------:R-:W-:-:S04]  /*0f40*/  @P0 FMUL.FTZ R0, R0, 1 ;  /* 0x3f80000000000820 */ /* 0x000fc80000410000 */
[----:B------:R4:W0:Y:S02]  /*0f50*/  @P0 F2F.F64.F32 R26, R0 ;  /* 0x00000000001a0310 */ /* 0x0008240000201800 */
[----:B0---4-:R-:W-:Y:S05]  /*0f60*/  BRA `(.L_x_2054) ;  /* 0x0000000000147947 */ /* 0x011fea0003800000 */
.L_x_2074:
[----:B------:R-:W2:Y:S02]  /*0f70*/  LDG.E.64 R26, desc[UR36][R2.64] ;  /* 0x00000024021a7981 */ /* 0x000ea4000c1e1b00 */
[----:B--2---:R-:W4:Y:S02]  /*0f80*/  I2F.F64.U64 R26, R26 ;  /* 0x0000001a001a7312 */ /* 0x004f240000301800 */
[----:B----4-:R-:W-:Y:S05]  /*0f90*/  BRA `(.L_x_2054) ;  /* 0x0000000000087947 */ /* 0x010fea0003800000 */
.L_x_2073:
[----:B------:R-:W2:Y:S02]  /*0fa0*/  LDG.E R2, desc[UR36][R2.64] ;  /* 0x0000002402027981 */ /* 0x000ea4000c1e1900 */
[----:B--2---:R2:W3:Y:S02]  /*0fb0*/  I2F.F64.U32 R26, R2 ;  /* 0x00000002001a7312 */ /* 0x0044e40000201800 */
.L_x_2054:
[----:B------:R-:W-:Y:S05]  /*0fc0*/  BSYNC.RECONVERGENT B6 ;  /* 0x0000000000067941 */ /* 0x000fea0003800200 */
.L_x_2048:
[----:B012---:R-:W-:-:S07]  /*0fd0*/  VIADD R2, R23, 0x80 ;  /* 0x0000008017027836 */ /* 0x007fce0000000000 */
.L_x_2047:
[----:B------:R-:W-:Y:S05]  /*0fe0*/  BSYNC.RECONVERGENT B7 ;  /* 0x0000000000077941 */ /* 0x000fea0003800200 */
.L_x_2046:
[----:B------:R-:W-:Y:S01]  /*0ff0*/  ISETP.GE.AND P0, PT, R2, R19, PT ;  /* 0x000000130200720c */ /* 0x000fe20003f06270 */
[----:B------:R-:W-:Y:S01]  /*1000*/  BSSY.RECONVERGENT B7, `(.L_x_2077) ;  /* 0x00000f6000077945 */ /* 0x000fe20003800200 */
[----:B------:R-:W-:-:S11]  /*1010*/  CS2R R28, SRZ ;  /* 0x00000000001c7805 */ /* 0x000fd6000001ff00 */
[----:B------:R-:W-:Y:S05]  /*1020*/  @P0 BRA `(.L_x_2078) ;  /* 0x0000000c00cc0947 */ /* 0x000fea0003800000 */
        /* <DEDUP_REMOVED lines=19> */
[----:B--2---:R1:W2:Y:S02]  /*1160*/  I2F.F64.S16 R28, R4 ;  /* 0x00000004001c7312 */ /* 0x0042a40000101c00 */
[----:B-12---:R-:W-:Y:S05]  /*1170*/  BRA `(.L_x_2085) ;  /* 0x0000000c00707947 */ /* 0x006fea0003800000 */
.L_x_2083:
[----:B------:R-:W2:Y:S02]  /*1180*/  LDG.E.U8 R4, desc[UR36][R4.64] ;  /* 0x0000002404047981 */ /* 0x000ea4000c1e1100 */
[----:B--2---:R1:W2:Y:S02]  /*1190*/  I2F.F64.U16 R28, R4 ;  /* 0x00000004001c7312 */ /* 0x0042a40000101800 */
[----:B-12---:R-:W-:Y:S05]  /*11a0*/  BRA `(.L_x_2085) ;  /* 0x0000000c00647947 */ /* 0x006fea0003800000 */
.L_x_2082:
[----:B------:R-:W-:-:S09]  /*11b0*/  UISETP.NE.AND UP0, UPT, UR4, 0x2, UPT ;  /* 0x000000020400788c */ /* 0x000fd2000bf05270 */
[----:B------:R-:W-:Y:S05]  /*11c0*/  BRA.U !UP0, `(.L_x_2086) ;  /* 0x0000000108287547 */ /* 0x000fea000b800000 */
[----:B------:R-:W-:-:S09]  /*11d0*/  UISETP.NE.AND UP0, UPT, UR4, 0x3, UPT ;  /* 0x000000030400788c */ /* 0x000fd2000bf05270 */
[----:B------:R-:W-:Y:S05]  /*11e0*/  BRA.U !UP0, `(.L_x_2087) ;  /* 0x0000000108147547 */ /* 0x000fea000b800000 */
[----:B------:R-:W-:-:S09]  /*11f0*/  UISETP.NE.AND UP0, UPT, UR4, 0x4, UPT ;  /* 0x000000040400788c */ /* 0x000fd2000bf05270 */
[----:B------:R-:W-:Y:S05]  /*1200*/  BRA.U UP0, `(.L_x_2084) ;  /* 0x0000000900f07547 */ /* 0x000fea000b800000 */
[----:B------:R-:W2:Y:S02]  /*1210*/  LDG.E.64 R28, desc[UR36][R4.64] ;  /* 0x00000024041c7981 */ /* 0x000ea4000c1e1b00 */
[----:B--2---:R-:W1:Y:S02]  /*1220*/  I2F.F64.S64 R28, R28 ;  /* 0x0000001c001c7312 */ /* 0x004e640000301c00 */
[----:B-1----:R-:W-:Y:S05]  /*1230*/  BRA `(.L_x_2085) ;  /* 0x0000000c00407947 */ /* 0x002fea0003800000 */
.L_x_2087:
[----:B------:R-:W2:Y:S02]  /*1240*/  LDG.E R4, desc[UR36][R4.64] ;  /* 0x0000002404047981 */ /* 0x000ea4000c1e1900 */
[----:B--2---:R1:W2:Y:S02]  /*1250*/  I2F.F64 R28, R4 ;  /* 0x00000004001c7312 */ /* 0x0042a40000201c00 */
[----:B-12---:R-:W-:Y:S05]  /*1260*/  BRA `(.L_x_2085) ;  /* 0x0000000c00347947 */ /* 0x006fea0003800000 */
.L_x_2086:
[----:B------:R-:W2:Y:S02]  /*1270*/  LDG.E.U16 R4, desc[UR36][R4.64] ;  /* 0x0000002404047981 */ /* 0x000ea4000c1e1500 */
[----:B--2---:R1:W2:Y:S02]  /*1280*/  I2F.F64.S16 R28, R4 ;  /* 0x00000004001c7312 */ /* 0x0042a40000101c00 */
[----:B-12---:R-:W-:Y:S05]  /*1290*/  BRA `(.L_x_2085) ;  /* 0x0000000c00287947 */ /* 0x006fea0003800000 */
.L_x_2081:
        /* <DEDUP_REMOVED lines=8> */
[----:B------:R-:W0:Y:S02]  /*1320*/  F2F.F64.F32 R28, R28 ;  /* 0x0000001c001c7310 */ /* 0x000e240000201800 */
[----:B0-----:R-:W-:Y:S05]  /*1330*/  BRA `(.L_x_2085) ;  /* 0x0000000c00007947 */ /* 0x001fea0003800000 */
.L_x_2089:
[----:B------:R-:W2:Y:S02]  /*1340*/  LDG.E.U16 R0, desc[UR36][R4.64] ;  /* 0x0000002404007981 */ /* 0x000ea4000c1e1500 */
[----:B--2---:R-:W-:-:S05]  /*1350*/  HADD2.F32 R0, -RZ, R0.H0_H0 ;  /* 0x20000000ff007230 */ /* 0x004fca0000004100 */
[----:B------:R-:W-:-:S04]  /*1360*/  FMUL.FTZ R0, R0, 1 ;  /* 0x3f80000000007820 */ /* 0x000fc80000410000 */
[----:B------:R0:W1:Y:S02]  /*1370*/  F2F.F64.F32 R28, R0 ;  /* 0x00000000001c7310 */ /* 0x0000640000201800 */
[----:B01----:R-:W-:Y:S05]  /*1380*/  BRA `(.L_x_2085) ;  /* 0x0000000800ec7947 */ /* 0x003fea0003800000 */
.L_x_2088:
        /* <DEDUP_REMOVED lines=10> */
.L_x_2091:
[----:B------:R-:W2:Y:S02]  /*1430*/  LDG.E.U16 R4, desc[UR36][R4.64] ;  /* 0x0000002404047981 */ /* 0x000ea4000c1e1500 */
[----:B--2---:R-:W-:-:S05]  /*1440*/  HADD2.F32 R0, -RZ, R4.H0_H0 ;  /* 0x20000004ff007230 */ /* 0x004fca0000004100 */
[----:B------:R-:W-:-:S04]  /*1450*/  FMUL.FTZ R0, R0, 1 ;  /* 0x3f80000000007820 */ /* 0x000fc80000410000 */
[----:B------:R0:W1:Y:S02]  /*1460*/  F2F.F64.F32 R28, R0 ;  /* 0x00000000001c7310 */ /* 0x0000640000201800 */
[----:B01----:R-:W-:Y:S05]  /*1470*/  BRA `(.L_x_2085) ;  /* 0x0000000800b07947 */ /* 0x003fea0003800000 */
.L_x_2090:
[----:B------:R0:W5:Y:S01]  /*1480*/  LDG.E.64 R28, desc[UR36][R4.64] ;  /* 0x00000024041c7981 */ /* 0x000162000c1e1b00 */
[----:B------:R-:W-:Y:S05]  /*1490*/  BRA `(.L_x_2085) ;  /* 0x0000000800a87947 */ /* 0x000fea0003800000 */
.L_x_2080:
        /* <DEDUP_REMOVED lines=13> */
.L_x_2094:
[----:B------:R4:W5:Y:S01]  /*1570*/  LDG.E.64 R28, desc[UR36][R4.64] ;  /* 0x00000024041c7981 */ /* 0x000962000c1e1b00 */
[----:B------:R-:W-:Y:S05]  /*1580*/  BRA `(.L_x_2085) ;  /* 0x00000008006c7947 */ /* 0x000fea0003800000 */
.L_x_2093:
        /* <DEDUP_REMOVED lines=25> */
[----:B------:R4:W0:Y:S02]  /*1720*/  F2F.F64.F32 R28, R3 ;  /* 0x00000003001c7310 */ /* 0x0008240000201800 */
[----:B0---4-:R-:W-:Y:S05]  /*1730*/  BRA `(.L_x_2085) ;  /* 0x0000000800007947 */ /* 0x011fea0003800000 */
.L_x_2096:
        /* <DEDUP_REMOVED lines=11> */
[----:B------:R-:W-:-:S05]  /*17f0*/  LOP3.LUT R0, R0, 0x80000000, R3, 0xf8, !PT ;  /* 0x8000000000007812 */ /* 0x000fca00078ef803 */
[----:B------:R-:W-:-:S04]  /*1800*/  FMUL.FTZ R0, R0, 1 ;  /* 0x3f80000000007820 */ /* 0x000fc80000410000 */
[----:B------:R4:W0:Y:S02]  /*1810*/  F2F.F64.F32 R28, R0 ;  /* 0x00000000001c7310 */ /* 0x0008240000201800 */
[----:B0---4-:R-:W-:Y:S05]  /*1820*/  BRA `(.L_x_2085) ;  /* 0x0000000400c47947 */ /* 0x011fea0003800000 */
.L_x_2095:
[----:B------:R-:W2:Y:S02]  /*1830*/  LDG.E.U16 R0, desc[UR36][R4.64] ;  /* 0x0000002404007981 */ /* 0x000ea4000c1e1500 */
[----:B--2---:R-:W-:-:S04]  /*1840*/  IMAD.U32 R0, R0, 0x10000, RZ ;  /* 0x0001000000007824 */ /* 0x004fc800078e00ff */
[----:B------:R-:W-:-:S04]  /*1850*/  FMUL.FTZ R0, R0, 1 ;  /* 0x3f80000000007820 */ /* 0x000fc80000410000 */
[----:B------:R4:W0:Y:S02]  /*1860*/  F2F.F64.F32 R28, R0 ;  /* 0x00000000001c7310 */ /* 0x0008240000201800 */
[----:B0---4-:R-:W-:Y:S05]  /*1870*/  BRA `(.L_x_2085) ;  /* 0x0000000400b07947 */ /* 0x011fea0003800000 */
.L_x_2092:
        /* <DEDUP_REMOVED lines=11> */
.L_x_2099:
        /* <DEDUP_REMOVED lines=21> */
.L_x_2101:
[----:B------:R-:W-:Y:S05]  /*1a80*/  BSYNC.RECONVERGENT B0 ;  /* 0x0000000000007941 */ /* 0x000fea0003800200 */
.L_x_2100:
[----:B------:R-:W-:Y:S01]  /*1a90*/  IMAD.SHL.U32 R0, R0, 0x100000, RZ ;  /* 0x0010000000007824 */ /* 0x000fe200078e00ff */
[----:B------:R-:W-:-:S04]  /*1aa0*/  LEA R3, R3, 0x3b800000, 0x17 ;  /* 0x3b80000003037811 */ /* 0x000fc800078eb8ff */
[----:B------:R-:W-:-:S05]  /*1ab0*/  LOP3.LUT R0, R3, R0, R7, 0xfe, !PT ;  /* 0x0000000003007212 */ /* 0x000fca00078efe07 */
[----:B------:R-:W-:-:S04]  /*1ac0*/  FMUL.FTZ R0, R0, 1 ;  /* 0x3f80000000007820 */ /* 0x000fc80000410000 */
[----:B------:R4:W0:Y:S02]  /*1ad0*/  F2F.F64.F32 R28, R0 ;  /* 0x00000000001c7310 */ /* 0x0008240000201800 */
[----:B0---4-:R-:W-:Y:S05]  /*1ae0*/  BRA `(.L_x_2085) ;  /* 0x0000000400147947 */ /* 0x011fea0003800000 */
.L_x_2098:
        /* <DEDUP_REMOVED lines=21> */
.L_x_2103:
[----:B------:R-:W-:Y:S05]  /*1c40*/  BSYNC.RECONVERGENT B0 ;  /* 0x0000000000007941 */ /* 0x000fea0003800200 */
.L_x_2102:
[----:B------:R-:W-:Y:S01]  /*1c50*/  IMAD.SHL.U32 R0, R0, 0x200000, RZ ;  /* 0x0020000000007824 */ /* 0x000fe200078e00ff */
[----:B------:R-:W-:-:S04]  /*1c60*/  LEA R3, R3, 0x37800000, 0x17 ;  /* 0x3780000003037811 */ /* 0x000fc800078eb8ff */
[----:B------:R-:W-:-:S05]  /*1c70*/  LOP3.LUT R0, R3, R0, R7, 0xfe, !PT ;  /* 0x0000000003007212 */ /* 0x000fca00078efe07 */
[----:B------:R-:W-:-:S04]  /*1c80*/  FMUL.FTZ R0, R0, 1 ;  /* 0x3f80000000007820 */ /* 0x000fc80000410000 */
[----:B------:R4:W0:Y:S02]  /*1c90*/  F2F.F64.F32 R28, R0 ;  /* 0x00000000001c7310 */ /* 0x0008240000201800 */
[----:B0---4-:R-:W-:Y:S05]  /*1ca0*/  BRA `(.L_x_2085) ;  /* 0x0000000000a47947 */ /* 0x011fea0003800000 */
.L_x_2097:
        /* <DEDUP_REMOVED lines=16> */
[----:B------:R1:W2:Y:S02]  /*1db0*/  @P0 F2F.F64.F32 R28, R0 ;  /* 0x00000000001c0310 */ /* 0x0002a40000201800 */
[----:B-12---:R-:W-:Y:S05]  /*1dc0*/  BRA `(.L_x_2085) ;  /* 0x00000000005c7947 */ /* 0x006fea0003800000 */
.L_x_2084:
        /* <DEDUP_REMOVED lines=15> */
[----:B--23-5:R-:W-:Y:S05]  /*1ec0*/  CALL.ABS.NOINC R14 ;  /* 0x000000000e007343 */ /* 0x02cfea0003c00000 */
.L_x_2106:
[----:B------:R-:W-:Y:S01]  /*1ed0*/  CS2R R28, SRZ ;  /* 0x00000000001c7805 */ /* 0x000fe2000001ff00 */
[----:B------:R-:W-:Y:S06]  /*1ee0*/  BRA `(.L_x_2085) ;  /* 0x0000000000147947 */ /* 0x000fec0003800000 */
.L_x_2105:
[----:B------:R-:W2:Y:S02]  /*1ef0*/  LDG.E.64 R28, desc[UR36][R4.64] ;  /* 0x00000024041c7981 */ /* 0x000ea4000c1e1b00 */
[----:B--2---:R-:W1:Y:S02]  /*1f00*/  I2F.F64.U64 R28, R28 ;  /* 0x0000001c001c7312 */ /* 0x004e640000301800 */
[----:B-1----:R-:W-:Y:S05]  /*1f10*/  BRA `(.L_x_2085) ;  /* 0x0000000000087947 */ /* 0x002fea0003800000 */
.L_x_2104:
[----:B------:R-:W2:Y:S02]  /*1f20*/  LDG.E R4, desc[UR36][R4.64] ;  /* 0x0000002404047981 */ /* 0x000ea4000c1e1900 */
[----:B--2---:R1:W2:Y:S02]  /*1f30*/  I2F.F64.U32 R28, R4 ;  /* 0x00000004001c7312 */ /* 0x0042a40000201800 */
.L_x_2085:
[----:B------:R-:W-:Y:S05]  /*1f40*/  BSYNC.RECONVERGENT B6 ;  /* 0x0000000000067941 */ /* 0x000fea0003800200 */
.L_x_2079:
[----:B------:R-:W-:-:S07]  /*1f50*/  VIADD R2, R2, 0x80 ;  /* 0x0000008002027836 */ /* 0x000fce0000000000 */
.L_x_2078:
[----:B------:R-:W-:Y:S05]  /*1f60*/  BSYNC.RECONVERGENT B7 ;  /* 0x0000000000077941 */ /* 0x000fea0003800200 */
.L_x_2077:
[----:B------:R-:W-:Y:S01]  /*1f70*/  ISETP.GE.AND P0, PT, R2, R19, PT ;  /* 0x000000130200720c */ /* 0x000fe20003f06270 */
[----:B------:R-:W-:Y:S01]  /*1f80*/  BSSY.RECONVERGENT B7, `(.L_x_2107) ;  /* 0x00000f6000077945 */ /* 0x000fe20003800200 */
[----:B------:R-:W-:-:S11]  /*1f90*/  CS2R R24, SRZ ;  /* 0x0000000000187805 */ /* 0x000fd6000001ff00 */
[----:B------:R-:W-:Y:S05]  /*1fa0*/  @P0 BRA `(.L_x_2108) ;  /* 0x0000000c00cc0947 */ /* 0x000fea0003800000 */
[----:B01--4-:R-:W0:Y:S01]  /*1fb0*/  LDC.64 R4, c[0x0][0x390] ;  /* 0x0000e400ff047b82 */ /* 0x013e220000000a00 */
        /* <DEDUP_REMOVED lines=17> */
[----:B------:R-:W4:Y:S02]  /*20d0*/  LDG.E.S8 R4, desc[UR36][R4.64] ;  /* 0x0000002404047981 */ /* 0x000f24000c1e1300 */
[----:B----4-:R0:W1:Y:S02]  /*20e0*/  I2F.F64.S16 R24, R4 ;  /* 0x0000000400187312 */ /* 0x0100640000101c00 */
[----:B01----:R-:W-:Y:S05]  /*20f0*/  BRA `(.L_x_2115) ;  /* 0x0000000c00707947 */ /* 0x003fea0003800000 */
.L_x_2113:
[----:B------:R-:W4:Y:S02]  /*2100*/  LDG.E.U8 R4, desc[UR36][R4.64] ;  /* 0x0000002404047981 */ /* 0x000f24000c1e1100 */
[----:B----4-:R0:W1:Y:S02]  /*2110*/  I2F.F64.U16 R24, R4 ;  /* 0x0000000400187312 */ /* 0x0100640000101800 */
[----:B01----:R-:W-:Y:S05]  /*2120*/  BRA `(.L_x_2115) ;  /* 0x0000000c00647947 */ /* 0x003fea0003800000 */
.L_x_2112:
[----:B------:R-:W-:-:S09]  /*2130*/  UISETP.NE.AND UP0, UPT, UR4, 0x2, UPT ;  /* 0x000000020400788c */ /* 0x000fd2000bf05270 */
[----:B------:R-:W-:Y:S05]  /*2140*/  BRA.U !UP0, `(.L_x_2116) ;  /* 0x0000000108287547 */ /* 0x000fea000b800000 */
[----:B------:R-:W-:-:S09]  /*2150*/  UISETP.NE.AND UP0, UPT, UR4, 0x3, UPT ;  /* 0x000000030400788c */ /* 0x000fd2000bf05270 */
[----:B------:R-:W-:Y:S05]  /*2160*/  BRA.U !UP0, `(.L_x_2117) ;  /* 0x0000000108147547 */ /* 0x000fea000b800000 */
[----:B------:R-:W-:-:S09]  /*2170*/  UISETP.NE.AND UP0, UPT, UR4, 0x4, UPT ;  /* 0x000000040400788c */ /* 0x000fd2000bf05270 */
[----:B------:R-:W-:Y:S05]  /*2180*/  BRA.U UP0, `(.L_x_2114) ;  /* 0x0000000900f07547 */ /* 0x000fea000b800000 */
[----:B------:R-:W4:Y:S02]  /*2190*/  LDG.E.64 R24, desc[UR36][R4.64] ;  /* 0x0000002404187981 */ /* 0x000f24000c1e1b00 */
[----:B----4-:R-:W0:Y:S02]  /*21a0*/  I2F.F64.S64 R24, R24 ;  /* 0x0000001800187312 */ /* 0x010e240000301c00 */
[----:B0-----:R-:W-:Y:S05]  /*21b0*/  BRA `(.L_x_2115) ;  /* 0x0000000c00407947 */ /* 0x001fea0003800000 */
.L_x_2117:
[----:B------:R-:W4:Y:S02]  /*21c0*/  LDG.E R4, desc[UR36][R4.64] ;  /* 0x0000002404047981 */ /* 0x000f24000c1e1900 */
[----:B----4-:R0:W1:Y:S02]  /*21d0*/  I2F.F64 R24, R4 ;  /* 0x0000000400187312 */ /* 0x0100640000201c00 */
[----:B01----:R-:W-:Y:S05]  /*21e0*/  BRA `(.L_x_2115) ;  /* 0x0000000c00347947 */ /* 0x003fea0003800000 */
.L_x_2116:
[----:B------:R-:W4:Y:S02]  /*21f0*/  LDG.E.U16 R4, desc[UR36][R4.64] ;  /* 0x0000002404047981 */ /* 0x000f24000c1e1500 */
[----:B----4-:R0:W1:Y:S02]  /*2200*/  I2F.F64.S16 R24, R4 ;  /* 0x0000000400187312 */ /* 0x0100640000101c00 */
[----:B01----:R-:W-:Y:S05]  /*2210*/  BRA `(.L_x_2115) ;  /* 0x0000000c00287947 */ /* 0x003fea0003800000 */
.L_x_2111:
[----:B------:R-:W-:-:S09]  /*2220*/  UISETP.GT.AND UP0, UPT, UR4, 0x6, UPT ;  /* 0x000000060400788c */ /* 0x000fd2000bf04270 */
[----:B------:R-:W-:Y:S05]  /*2230*/  BRA.U UP0, `(.L_x_2118) ;  /* 0x0000000100347547 */ /* 0x000fea000b800000 */
[----:B------:R-:W-:-:S09]  /*2240*/  UISETP.NE.AND UP0, UPT, UR4, 0x5, UPT ;  /* 0x000000050400788c */ /* 0x000fd2000bf05270 */
[----:B------:R-:W-:Y:S05]  /*2250*/  BRA.U !UP0, `(.L_x_2119) ;  /* 0x0000000108187547 */ /* 0x000fea000b800000 */
[----:B------:R-:W-:-:S09]  /*2260*/  UISETP.NE.AND UP0, UPT, UR4, 0x6, UPT ;  /* 0x000000060400788c */ /* 0x000fd2000bf05270 */
[----:B------:R-:W-:Y:S05]  /*2270*/  BRA.U UP0, `(.L_x_2114) ;  /* 0x0000000900b47547 */ /* 0x000fea000b800000 */
[----:B------:R-:W4:Y:S02]  /*2280*/  LDG.E R24, desc[UR36][R4.64] ;  /* 0x0000002404187981 */ /* 0x000f24000c1e1900 */
[----:B----4-:R-:W-:-:S06]  /*2290*/  FMUL.FTZ R24, R24, 1 ;  /* 0x3f80000018187820 */ /* 0x010fcc0000410000 */
[----:B------:R-:W1:Y:S02]  /*22a0*/  F2F.F64.F32 R24, R24 ;  /* 0x0000001800187310 */ /* 0x000e640000201800 */
[----:B-1----:R-:W-:Y:S05]  /*22b0*/  BRA `(.L_x_2115) ;  /* 0x0000000c00007947 */ /* 0x002fea0003800000 */
.L_x_2119:
[----:B------:R-:W4:Y:S02]  /*22c0*/  LDG.E.U16 R0, desc[UR36][R4.64] ;  /* 0x0000002404007981 */ /* 0x000f24000c1e1500 */
[----:B----4-:R-:W-:-:S05]  /*22d0*/  HADD2.F32 R0, -RZ, R0.H0_H0 ;  /* 0x20000000ff007230 */ /* 0x010fca0000004100 */
[----:B------:R-:W-:-:S04]  /*22e0*/  FMUL.FTZ R0, R0, 1 ;  /* 0x3f80000000007820 */ /* 0x000fc80000410000 */
[----:B------:R1:W4:Y:S02]  /*22f0*/  F2F.F64.F32 R24, R0 ;  /* 0x0000000000187310 */ /* 0x0003240000201800 */
[----:B-1--4-:R-:W-:Y:S05]  /*2300*/  BRA `(.L_x_2115) ;  /* 0x0000000800ec7947 */ /* 0x012fea0003800000 */
.L_x_2118:
[----:B------:R-:W-:-:S09]  /*2310*/  UISETP.NE.AND UP0, UPT, UR4, 0x7, UPT ;  /* 0x000000070400788c */ /* 0x000fd2000bf05270 */
[----:B------:R-:W-:Y:S05]  /*2320*/  BRA.U !UP0, `(.L_x_2120) ;  /* 0x0000000108347547 */ /* 0x000fea000b800000 */
        /* <DEDUP_REMOVED lines=8> */
.L_x_2121:
[----:B------:R-:W4:Y:S02]  /*23b0*/  LDG.E.U16 R4, desc[UR36][R4.64] ;  /* 0x0000002404047981 */ /* 0x000f24000c1e1500 */
[----:B----4-:R-:W-:-:S05]  /*23c0*/  HADD2.F32 R0, -RZ, R4.H0_H0 ;  /* 0x20000004ff007230 */ /* 0x010fca0000004100 */
[----:B------:R-:W-:-:S04]  /*23d0*/  FMUL.FTZ R0, R0, 1 ;  /* 0x3f80000000007820 */ /* 0x000fc80000410000 */
[----:B------:R1:W4:Y:S02]  /*23e0*/  F2F.F64.F32 R24, R0 ;  /* 0x0000000000187310 */ /* 0x0003240000201800 */
[----:B-1--4-:R-:W-:Y:S05]  /*23f0*/  BRA `(.L_x_2115) ;  /* 0x0000000800b07947 */ /* 0x012fea0003800000 */
.L_x_2120:
[----:B------:R0:W5:Y:S01]  /*2400*/  LDG.E.64 R24, desc[UR36][R4.64] ;  /* 0x0000002404187981 */ /* 0x000162000c1e1b00 */
[----:B------:R-:W-:Y:S05]  /*2410*/  BRA `(.L_x_2115) ;  /* 0x0000000800a87947 */ /* 0x000fea0003800000 */
.L_x_2110:
        /* <DEDUP_REMOVED lines=8> */
[----:B------:R-:W4:Y:S01]  /*24a0*/  LDG.E.U8 R4, desc[UR36][R4.64] ;  /* 0x0000002404047981 */ /* 0x000f22000c1e1100 */
[----:B------:R-:W-:Y:S01]  /*24b0*/  IMAD.MOV.U32 R24, RZ, RZ, RZ ;  /* 0x000000ffff187224 */ /* 0x000fe200078e00ff */
[----:B----4-:R-:W-:-:S04]  /*24c0*/  ISETP.NE.AND P0, PT, R4, RZ, PT ;  /* 0x000000ff0400720c */ /* 0x010fc80003f05270 */
[----:B------:R-:W-:Y:S01]  /*24d0*/  FSEL R25, RZ, 1.875, !P0 ;  /* 0x3ff00000ff197808 */ /* 0x000fe20004000000 */
[----:B------:R-:W-:Y:S08]  /*24e0*/  BRA `(.L_x_2115) ;  /* 0x0000000800747947 */ /* 0x000ff00003800000 */
.L_x_2124:
[----:B------:R1:W5:Y:S01]  /*24f0*/  LDG.E.64 R24, desc[UR36][R4.64] ;  /* 0x0000002404187981 */ /* 0x000362000c1e1b00 */
[----:B------:R-:W-:Y:S05]  /*2500*/  BRA `(.L_x_2115) ;  /* 0x00000008006c7947 */ /* 0x000fea0003800000 */
.L_x_2123:
[----:B------:R-:W-:-:S09]  /*2510*/  UISETP.NE.AND UP0, UPT, UR4, 0xf, UPT ;  /* 0x0000000f0400788c */ /* 0x000fd2000bf05270 */
[----:B------:R-:W-:Y:S05]  /*2520*/  BRA.U !UP0, `(.L_x_2125) ;  /* 0x0000000108a07547 */ /* 0x000fea000b800000 */
[----:B------:R-:W-:-:S09]  /*2530*/  UISETP.NE.AND UP0, UPT, UR4, 0x17, UPT ;  /* 0x000000170400788c */ /* 0x000fd2000bf05270 */
[----:B------:R-:W-:Y:S05]  /*2540*/  BRA.U !UP0, `(.L_x_2126) ;  /* 0x00000001085c7547 */ /* 0x000fea000b800000 */
[----:B------:R-:W-:-:S09]  /*2550*/  UISETP.NE.AND UP0, UPT, UR4, 0x18, UPT ;  /* 0x000000180400788c */ /* 0x000fd2000bf05270 */
[----:B------:R-:W-:Y:S05]  /*2560*/  BRA.U UP0, `(.L_x_2114) ;  /* 0x0000000500f87547 */ /* 0x000fea000b800000 */
[----:B------:R-:W4:Y:S01]  /*2570*/  LDG.E.U8 R0, desc[UR36][R4.64] ;  /* 0x0000002404007981 */ /* 0x000f22000c1e1100 */
[----:B------:R-:W-:Y:S02]  /*2580*/  IMAD.MOV.U32 R7, RZ, RZ, 0x1f ;  /* 0x0000001fff077424 */ /* 0x000fe400078e00ff */
[----:B----4-:R-:W-:-:S05]  /*2590*/  IMAD.SHL.U32 R0, R0, 0x1000000, RZ ;  /* 0x0100000000007824 */ /* 0x010fca00078e00ff */
        /* <DEDUP_REMOVED lines=18> */
.L_x_2126:
[----:B------:R-:W4:Y:S02]  /*26c0*/  LDG.E.U8 R4, desc[UR36][R4.64] ;  /* 0x0000002404047981 */ /* 0x000f24000c1e1100 */
[C---:B----4-:R-:W-:Y:S02]  /*26d0*/  IMAD.SHL.U32 R0, R4.reuse, 0x2000000, RZ ;  /* 0x0200000004007824 */ /* 0x050fe400078e00ff */
        /* <DEDUP_REMOVED lines=13> */
.L_x_2125:
[----:B------:R-:W4:Y:S02]  /*27b0*/  LDG.E.U16 R0, desc[UR36][R4.64] ;  /* 0x0000002404007981 */ /* 0x000f24000c1e1500 */
[----:B----4-:R-:W-:-:S04]  /*27c0*/  IMAD.U32 R0, R0, 0x10000, RZ ;  /* 0x0001000000007824 */ /* 0x010fc800078e00ff */
[----:B------:R-:W-:-:S04]  /*27d0*/  FMUL.FTZ R0, R0, 1 ;  /* 0x3f80000000007820 */ /* 0x000fc80000410000 */
[----:B------:R4:W0:Y:S02]  /*27e0*/  F2F.F64.F32 R24, R0 ;  /* 0x0000000000187310 */ /* 0x0008240000201800 */
[----:B0---4-:R-:W-:Y:S05]  /*27f0*/  BRA `(.L_x_2115) ;  /* 0x0000000400b07947 */ /* 0x011fea0003800000 */
.L_x_2122:
        /* <DEDUP_REMOVED lines=8> */
[----:B------:R-:W4:Y:S02]  /*2880*/  LDG.E.U16 R4, desc[UR36][R4.64] ;  /* 0x0000002404047981 */ /* 0x000f24000c1e1500 */
[----:B----4-:R0:W1:Y:S02]  /*2890*/  I2F.F64.U16 R24, R4 ;  /* 0x0000000400187312 */ /* 0x0100640000101800 */
[----:B01----:R-:W-:Y:S05]  /*28a0*/  BRA `(.L_x_2115) ;  /* 0x0000000400847947 */ /* 0x003fea0003800000 */
.L_x_2129:
[----:B------:R-:W4:Y:S01]  /*28b0*/  LDG.E.U8 R4, desc[UR36][R4.64] ;  /* 0x0000002404047981 */ /* 0x000f22000c1e1100 */
[----:B------:R-:W-:Y:S02]  /*28c0*/  CS2R R24, SRZ ;  /* 0x0000000000187805 */ /* 0x000fe4000001ff00 */
[----:B----4-:R-:W-:-:S13]  /*28d0*/  ISETP.NE.AND P0, PT, R4, RZ, PT ;  /* 0x000000ff0400720c */ /* 0x010fda0003f05270 */
        /* <DEDUP_REMOVED lines=18> */
.L_x_2131:
[----:B------:R-:W-:Y:S05]  /*2a00*/  BSYNC.RECONVERGENT B0 ;  /* 0x0000000000007941 */ /* 0x000fea0003800200 */
.L_x_2130:
[----:B------:R-:W-:Y:S01]  /*2a10*/  IMAD.SHL.U32 R0, R0, 0x100000, RZ ;  /* 0x0010000000007824 */ /* 0x000fe200078e00ff */
[----:B------:R-:W-:-:S04]  /*2a20*/  LEA R3, R3, 0x3b800000, 0x17 ;  /* 0x3b80000003037811 */ /* 0x000fc800078eb8ff */
[----:B------:R-:W-:-:S05]  /*2a30*/  LOP3.LUT R0, R3, R0, R7, 0xfe, !PT ;  /* 0x0000000003007212 */ /* 0x000fca00078efe07 */
[----:B------:R-:W-:-:S04]  /*2a40*/  FMUL.FTZ R0, R0, 1 ;  /* 0x3f80000000007820 */ /* 0x000fc80000410000 */
[----:B------:R0:W1:Y:S02]  /*2a50*/  F2F.F64.F32 R24, R0 ;  /* 0x0000000000187310 */ /* 0x0000640000201800 */
[----:B01----:R-:W-:Y:S05]  /*2a60*/  BRA `(.L_x_2115) ;  /* 0x0000000400147947 */ /* 0x003fea0003800000 */
.L_x_2128:
        /* <DEDUP_REMOVED lines=21> */
.L_x_2133:
[----:B------:R-:W-:Y:S05]  /*2bc0*/  BSYNC.RECONVERGENT B0 ;  /* 0x0000000000007941 */ /* 0x000fea0003800200 */
.L_x_2132:
[----:B------:R-:W-:Y:S01]  /*2bd0*/  IMAD.SHL.U32 R0, R0, 0x200000, RZ ;  /* 0x0020000000007824 */ /* 0x000fe200078e00ff */
[----:B------:R-:W-:-:S04]  /*2be0*/  LEA R3, R3, 0x37800000, 0x17 ;  /* 0x3780000003037811 */ /* 0x000fc800078eb8ff */
[----:B------:R-:W-:-:S05]  /*2bf0*/  LOP3.LUT R0, R3, R0, R7, 0xfe, !PT ;  /* 0x0000000003007212 */ /* 0x000fca00078efe07 */
[----:B------:R-:W-:-:S04]  /*2c00*/  FMUL.FTZ R0, R0, 1 ;  /* 0x3f80000000007820 */ /* 0x000fc80000410000 */
[----:B------:R0:W1:Y:S02]  /*2c10*/  F2F.F64.F32 R24, R0 ;  /* 0x0000000000187310 */ /* 0x0000640000201800 */
[----:B01----:R-:W-:Y:S05]  /*2c20*/  BRA `(.L_x_2115) ;  /* 0x0000000000a47947 */ /* 0x003fea0003800000 */
.L_x_2127:
        /* <DEDUP_REMOVED lines=8> */
[----:B------:R-:W-:Y:S01]  /*2cb0*/  IMAD.MOV.U32 R25, RZ, RZ, 0x38000000 ;  /* 0x38000000ff197424 */ /* 0x000fe200078e00ff */
[----:B----4-:R-:W-:-:S13]  /*2cc0*/  ISETP.NE.AND P0, PT, R0, RZ, PT ;  /* 0x000000ff0000720c */ /* 0x010fda0003f05270 */
[----:B------:R-:W-:Y:S05]  /*2cd0*/  @!P0 BRA `(.L_x_2115) ;  /* 0x0000000000788947 */ /* 0x000fea0003800000 */
[----:B------:R-:W-:-:S13]  /*2ce0*/  ISETP.NE.AND P0, PT, R0, 0xff, PT ;  /* 0x000000ff0000780c */ /* 0x000fda0003f05270 */
[----:B------:R-:W-:Y:S02]  /*2cf0*/  @P0 IMAD.SHL.U32 R0, R0, 0x800000, RZ ;  /* 0x0080000000000824 */ /* 0x000fe400078e00ff */
[----:B------:R-:W-:Y:S02]  /*2d00*/  @!P0 IMAD.MOV.U32 R24, RZ, RZ, 0x20000000 ;  /* 0x20000000ff188424 */ /* 0x000fe400078e00ff */
[----:B------:R-:W-:Y:S02]  /*2d10*/  @!P0 IMAD.MOV.U32 R25, RZ, RZ, 0x7ff80000 ;  /* 0x7ff80000ff198424 */ /* 0x000fe400078e00ff */
[----:B------:R-:W-:-:S04]  /*2d20*/  @P0 FMUL.FTZ R0, R0, 1 ;  /* 0x3f80000000000820 */ /* 0x000fc80000410000 */
[----:B------:R0:W1:Y:S02]  /*2d30*/  @P0 F2F.F64.F32 R24, R0 ;  /* 0x0000000000180310 */ /* 0x0000640000201800 */
[----:B01----:R-:W-:Y:S05]  /*2d40*/  BRA `(.L_x_2115) ;  /* 0x00000000005c7947 */ /* 0x003fea0003800000 */
.L_x_2114:
[----:B------:R-:W-:Y:S01]  /*2d50*/  MOV R14, 0x0 ;  /* 0x00000000000e7802 */ /* 0x000fe20000000f00 */
[----:B------:R-:W0:Y:S01]  /*2d60*/  LDCU.64 UR4, c[0x4][0x158] ;  /* 0x01002b00ff0477ac */ /* 0x000e220008000a00 */
[----:B------:R-:W-:Y:S02]  /*2d70*/  IMAD.MOV.U32 R8, RZ, RZ, 0x4e ;  /* 0x0000004eff087424 */ /* 0x000fe400078e00ff */
[----:B------:R-:W-:Y:S01]  /*2d80*/  IMAD.MOV.U32 R12, RZ, RZ, 0x1 ;  /* 0x00000001ff0c7424 */ /* 0x000fe200078e00ff */
[----:B------:R-:W1:Y:S01]  /*2d90*/  LDCU.64 UR6, c[0x4][0x160] ;  /* 0x01002c00ff0677ac */ /* 0x000e620008000a00 */
[----:B------:R-:W4:Y:S01]  /*2da0*/  LDC.64 R14, c[0x4][R14] ;  /* 0x010000000e0e7b82 */ /* 0x000f220000000a00 */
[----:B------:R-:W-:Y:S01]  /*2db0*/  IMAD.MOV.U32 R13, RZ, RZ, RZ ;  /* 0x000000ffff0d7224 */ /* 0x000fe200078e00ff */
[----:B------:R-:W2:Y:S01]  /*2dc0*/  LDCU.64 UR8, c[0x4][0x38] ;  /* 0x01000700ff0877ac */ /* 0x000ea20008000a00 */
[----:B0-----:R-:W-:Y:S02]  /*2dd0*/  IMAD.U32 R4, RZ, RZ, UR4 ;  /* 0x00000004ff047e24 */ /* 0x001fe4000f8e00ff */
[----:B------:R-:W-:-:S02]  /*2de0*/  IMAD.U32 R5, RZ, RZ, UR5 ;  /* 0x00000005ff057e24 */ /* 0x000fc4000f8e00ff */
[----:B-1----:R-:W-:Y:S02]  /*2df0*/  IMAD.U32 R6, RZ, RZ, UR6 ;  /* 0x00000006ff067e24 */ /* 0x002fe4000f8e00ff */
[----:B------:R-:W-:Y:S02]  /*2e00*/  IMAD.U32 R7, RZ, RZ, UR7 ;  /* 0x00000007ff077e24 */ /* 0x000fe4000f8e00ff */
[----:B--2---:R-:W-:Y:S02]  /*2e10*/  IMAD.U32 R10, RZ, RZ, UR8 ;  /* 0x00000008ff0a7e24 */ /* 0x004fe4000f8e00ff */
[----:B------:R-:W-:-:S07]  /*2e20*/  IMAD.U32 R11, RZ, RZ, UR9 ;  /* 0x00000009ff0b7e24 */ /* 0x000fce000f8e00ff */
[----:B------:R-:W-:-:S07]  /*2e30*/  LEPC R20, `(.L_x_2136) ;  /* 0x000000001014794e */ /* 0x000fce0000000000 */
[----:B---345:R-:W-:Y:S05]  /*2e40*/  CALL.ABS.NOINC R14 ;  /* 0x000000000e007343 */ /* 0x038fea0003c00000 */
.L_x_2136:
[----:B------:R-:W-:Y:S01]  /*2e50*/  CS2R R24, SRZ ;  /* 0x0000000000187805 */ /* 0x000fe2000001ff00 */
[----:B------:R-:W-:Y:S06]  /*2e60*/  BRA `(.L_x_2115) ;  /* 0x0000000000147947 */ /* 0x000fec0003800000 */
.L_x_2135:
[----:B------:R-:W4:Y:S02]  /*2e70*/  LDG.E.64 R24, desc[UR36][R4.64] ;  /* 0x0000002404187981 */ /* 0x000f24000c1e1b00 */
[----:B----4-:R-:W0:Y:S02]  /*2e80*/  I2F.F64.U64 R24, R24 ;  /* 0x0000001800187312 */ /* 0x010e240000301800 */
[----:B0-----:R-:W-:Y:S05]  /*2e90*/  BRA `(.L_x_2115) ;  /* 0x0000000000087947 */ /* 0x001fea0003800000 */
.L_x_2134:
[----:B------:R-:W4:Y:S02]  /*2ea0*/  LDG.E R4, desc[UR36][R4.64] ;  /* 0x0000002404047981 */ /* 0x000f24000c1e1900 */
[----:B----4-:R4:W0:Y:S02]  /*2eb0*/  I2F.F64.U32 R24, R4 ;  /* 0x0000000400187312 */ /* 0x0108240000201800 */
.L_x_2115:
[----:B------:R-:W-:Y:S05]  /*2ec0*/  BSYNC.RECONVERGENT B6 ;  /* 0x0000000000067941 */ /* 0x000fea0003800200 */
.L_x_2109:
[----:B------:R-:W-:-:S07]  /*2ed0*/  VIADD R2, R2, 0x80 ;  /* 0x0000008002027836 */ /* 0x000fce0000000000 */
.L_x_2108:
[----:B------:R-:W-:Y:S05]  /*2ee0*/  BSYNC.RECONVERGENT B7 ;  /* 0x0000000000077941 */ /* 0x000fea0003800200 */
.L_x_2107:
[----:B------:R-:W-:Y:S01]  /*2ef0*/  ISETP.GE.AND P0, PT, R2, R19, PT ;  /* 0x000000130200720c */ /* 0x000fe20003f06270 */
[----:B------:R-:W-:Y:S01]  /*2f00*/  BSSY.RECONVERGENT B6, `(.L_x_2137) ;  /* 0x00000ef000067945 */ /* 0x000fe20003800200 */
[----:B------:R-:W-:-:S11]  /*2f10*/  CS2R R16, SRZ ;  /* 0x0000000000107805 */ /* 0x000fd6000001ff00 */
[----:B------:R-:W-:Y:S05]  /*2f20*/  @P0 BRA `(.L_x_2138) ;  /* 0x0000000c00b00947 */ /* 0x000fea0003800000 */
[----:B01--4-:R-:W0:Y:S01]  /*2f30*/  LDC.64 R4, c[0x0][0x390] ;  /* 0x0000e400ff047b82 */ /* 0x013e220000000a00 */
        /* <DEDUP_REMOVED lines=19> */
.L_x_2142:
[----:B------:R-:W4:Y:S02]  /*3070*/  LDG.E.U8 R2, desc[UR36][R2.64] ;  /* 0x0000002402027981 */ /* 0x000f24000c1e1100 */
[----:B----4-:R0:W1:Y:S02]  /*3080*/  I2F.F64.U16 R16, R2 ;  /* 0x0000000200107312 */ /* 0x0100640000101800 */
[----:B01----:R-:W-:Y:S05]  /*3090*/  BRA `(.L_x_2138) ;  /* 0x0000000c00547947 */ /* 0x003fea0003800000 */
.L_x_2141:
        /* <DEDUP_REMOVED lines=9> */
.L_x_2145:
[----:B------:R-:W4:Y:S02]  /*3130*/  LDG.E R2, desc[UR36][R2.64] ;  /* 0x0000002402027981 */ /* 0x000f24000c1e1900 */
[----:B----4-:R0:W1:Y:S02]  /*3140*/  I2F.F64 R16, R2 ;  /* 0x0000000200107312 */ /* 0x0100640000201c00 */
[----:B01----:R-:W-:Y:S05]  /*3150*/  BRA `(.L_x_2138) ;  /* 0x0000000c00247947 */ /* 0x003fea0003800000 */
.L_x_2144:
[----:B------:R-:W4:Y:S02]  /*3160*/  LDG.E.U16 R2, desc[UR36][R2.64] ;  /* 0x0000002402027981 */ /* 0x000f24000c1e1500 */
[----:B----4-:R0:W1:Y:S02]  /*3170*/  I2F.F64.S16 R16, R2 ;  /* 0x0000000200107312 */ /* 0x0100640000101c00 */
[----:B01----:R-:W-:Y:S05]  /*3180*/  BRA `(.L_x_2138) ;  /* 0x0000000c00187947 */ /* 0x003fea0003800000 */
.L_x_2140:
        /* <DEDUP_REMOVED lines=8> */
[----:B------:R-:W0:Y:S02]  /*3210*/  F2F.F64.F32 R16, R16 ;  /* 0x0000001000107310 */ /* 0x000e240000201800 */
[----:B0-----:R-:W-:Y:S05]  /*3220*/  BRA `(.L_x_2138) ;  /* 0x0000000800f07947 */ /* 0x001fea0003800000 */
.L_x_2147:
[----:B------:R-:W4:Y:S02]  /*3230*/  LDG.E.U16 R0, desc[UR36][R2.64] ;  /* 0x0000002402007981 */ /* 0x000f24000c1e1500 */
[----:B----4-:R-:W-:-:S05]  /*3240*/  HADD2.F32 R0, -RZ, R0.H0_H0 ;  /* 0x20000000ff007230 */ /* 0x010fca0000004100 */
[----:B------:R-:W-:-:S04]  /*3250*/  FMUL.FTZ R0, R0, 1 ;  /* 0x3f80000000007820 */ /* 0x000fc80000410000 */
[----:B------:R0:W1:Y:S02]  /*3260*/  F2F.F64.F32 R16, R0 ;  /* 0x0000000000107310 */ /* 0x0000640000201800 */
[----:B01----:R-:W-:Y:S05]  /*3270*/  BRA `(.L_x_2138) ;  /* 0x0000000800dc7947 */ /* 0x003fea0003800000 */
.L_x_2146:
        /* <DEDUP_REMOVED lines=10> */
.L_x_2149:
[----:B------:R-:W4:Y:S02]  /*3320*/  LDG.E.U16 R2, desc[UR36][R2.64] ;  /* 0x0000002402027981 */ /* 0x000f24000c1e1500 */
[----:B----4-:R-:W-:-:S05]  /*3330*/  HADD2.F32 R0, -RZ, R2.H0_H0 ;  /* 0x20000002ff007230 */ /* 0x010fca0000004100 */
[----:B------:R-:W-:-:S04]  /*3340*/  FMUL.FTZ R0, R0, 1 ;  /* 0x3f80000000007820 */ /* 0x000fc80000410000 */
[----:B------:R0:W1:Y:S02]  /*3350*/  F2F.F64.F32 R16, R0 ;  /* 0x0000000000107310 */ /* 0x0000640000201800 */
[----:B01----:R-:W-:Y:S05]  /*3360*/  BRA `(.L_x_2138) ;  /* 0x0000000800a07947 */ /* 0x003fea0003800000 */
.L_x_2148:
[----:B------:R0:W5:Y:S01]  /*3370*/  LDG.E.64 R16, desc[UR36][R2.64] ;  /* 0x0000002402107981 */ /* 0x000162000c1e1b00 */
[----:B------:R-:W-:Y:S05]  /*3380*/  BRA `(.L_x_2138) ;  /* 0x0000000800987947 */ /* 0x000fea0003800000 */
.L_x_2139:
        /* <DEDUP_REMOVED lines=13> */
.L_x_2152:
[----:B------:R0:W5:Y:S01]  /*3460*/  LDG.E.64 R16, desc[UR36][R2.64] ;  /* 0x0000002402107981 */ /* 0x000162000c1e1b00 */
[----:B------:R-:W-:Y:S05]  /*3470*/  BRA `(.L_x_2138) ;  /* 0x00000008005c7947 */ /* 0x000fea0003800000 */
.L_x_2151:
        /* <DEDUP_REMOVED lines=25> */
[----:B------:R0:W1:Y:S02]  /*3610*/  F2F.F64.F32 R16, R5 ;  /* 0x0000000500107310 */ /* 0x0000640000201800 */
[----:B01----:R-:W-:Y:S05]  /*3620*/  BRA `(.L_x_2138) ;  /* 0x0000000400f07947 */ /* 0x003fea0003800000 */
.L_x_2154:
[----:B------:R-:W4:Y:S02]  /*3630*/  LDG.E.U8 R2, desc[UR36][R2.64] ;  /* 0x0000002402027981 */ /* 0x000f24000c1e1100 */
[C---:B----4-:R-:W-:Y:S02]  /*3640*/  IMAD.SHL.U32 R0, R2.reuse, 0x2000000, RZ ;  /* 0x0200000002007824 */ /* 0x050fe400078e00ff */
        /* <DEDUP_REMOVED lines=10> */
[----:B------:R0:W1:Y:S02]  /*36f0*/  F2F.F64.F32 R16, R0 ;  /* 0x0000000000107310 */ /* 0x0000640000201800 */
[----:B01----:R-:W-:Y:S05]  /*3700*/  BRA `(.L_x_2138) ;  /* 0x0000000400b87947 */ /* 0x003fea0003800000 */
.L_x_2153:
[----:B------:R-:W4:Y:S02]  /*3710*/  LDG.E.U16 R0, desc[UR36][R2.64] ;  /* 0x0000002402007981 */ /* 0x000f24000c1e1500 */
[----:B----4-:R-:W-:-:S04]  /*3720*/  IMAD.U32 R0, R0, 0x10000, RZ ;  /* 0x0001000000007824 */ /* 0x010fc800078e00ff */
[----:B------:R-:W-:-:S04]  /*3730*/  FMUL.FTZ R0, R0, 1 ;  /* 0x3f80000000007820 */ /* 0x000fc80000410000 */
[----:B------:R0:W1:Y:S02]  /*3740*/  F2F.F64.F32 R16, R0 ;  /* 0x0000000000107310 */ /* 0x0000640000201800 */
[----:B01----:R-:W-:Y:S05]  /*3750*/  BRA `(.L_x_2138) ;  /* 0x0000000400a47947 */ /* 0x003fea0003800000 */
.L_x_2150:
        /* <DEDUP_REMOVED lines=11> */
.L_x_2157:
[----:B------:R-:W4:Y:S02]  /*3810*/  LDG.E.U8 R3, desc[UR36][R2.64] ;  /* 0x0000002402037981 */ /* 0x000f24000c1e1100 */
        /* <DEDUP_REMOVED lines=19> */
.L_x_2159:
[----:B------:R-:W-:Y:S05]  /*3950*/  BSYNC.RECONVERGENT B0 ;  /* 0x0000000000007941 */ /* 0x000fea0003800200 */
.L_x_2158:
[----:B------:R-:W-:Y:S01]  /*3960*/  IMAD.SHL.U32 R0, R0, 0x100000, RZ ;  /* 0x0010000000007824 */ /* 0x000fe200078e00ff */
[----:B------:R-:W-:-:S04]  /*3970*/  LEA R2, R2, 0x3b800000, 0x17 ;  /* 0x3b80000002027811 */ /* 0x000fc800078eb8ff */
[----:B------:R-:W-:-:S05]  /*3980*/  LOP3.LUT R0, R2, R0, R7, 0xfe, !PT ;  /* 0x0000000002007212 */ /* 0x000fca00078efe07 */
[----:B------:R-:W-:-:S04]  /*3990*/  FMUL.FTZ R0, R0, 1 ;  /* 0x3f80000000007820 */ /* 0x000fc80000410000 */
[----:B------:R0:W1:Y:S02]  /*39a0*/  F2F.F64.F32 R16, R0 ;  /* 0x0000000000107310 */ /* 0x0000640000201800 */
[----:B01----:R-:W-:Y:S05]  /*39b0*/  BRA `(.L_x_2138) ;  /* 0x00000004000c7947 */ /* 0x003fea0003800000 */
.L_x_2156:
        /* <DEDUP_REMOVED lines=20> */
.L_x_2161:
[----:B------:R-:W-:Y:S05]  /*3b00*/  BSYNC.RECONVERGENT B0 ;  /* 0x0000000000007941 */ /* 0x000fea0003800200 */
.L_x_2160:
[----:B------:R-:W-:Y:S01]  /*3b10*/  IMAD.SHL.U32 R0, R0, 0x200000, RZ ;  /* 0x0020000000007824 */ /* 0x000fe200078e00ff */
[----:B------:R-:W-:-:S04]  /*3b20*/  LEA R2, R2, 0x37800000, 0x17 ;  /* 0x3780000002027811 */ /* 0x000fc800078eb8ff */
[----:B------:R-:W-:-:S05]  /*3b30*/  LOP3.LUT R0, R2, R0, R7, 0xfe, !PT ;  /* 0x0000000002007212 */ /* 0x000fca00078efe07 */
[----:B------:R-:W-:-:S04]  /*3b40*/  FMUL.FTZ R0, R0, 1 ;  /* 0x3f80000000007820 */ /* 0x000fc80000410000 */
[----:B------:R0:W1:Y:S02]  /*3b50*/  F2F.F64.F32 R16, R0 ;  /* 0x0000000000107310 */ /* 0x0000640000201800 */
[----:B01----:R-:W-:Y:S05]  /*3b60*/  BRA `(.L_x_2138) ;  /* 0x0000000000a07947 */ /* 0x003fea0003800000 */
.L_x_2155:
        /* <DEDUP_REMOVED lines=18> */
.L_x_2143:
        /* <DEDUP_REMOVED lines=16> */
.L_x_2164:
[----:B------:R-:W-:Y:S05]  /*3d90*/  BRA `(.L_x_2138) ;  /* 0x0000000000147947 */ /* 0x000fea0003800000 */
.L_x_2163:
[----:B------:R-:W4:Y:S02]  /*3da0*/  LDG.E.64 R16, desc[UR36][R2.64] ;  /* 0x0000002402107981 */ /* 0x000f24000c1e1b00 */
[----:B----4-:R-:W0:Y:S02]  /*3db0*/  I2F.F64.U64 R16, R16 ;  /* 0x0000001000107312 */ /* 0x010e240000301800 */
[----:B0-----:R-:W-:Y:S05]  /*3dc0*/  BRA `(.L_x_2138) ;  /* 0x0000000000087947 */ /* 0x001fea0003800000 */
.L_x_2162:
[----:B------:R-:W4:Y:S02]  /*3dd0*/  LDG.E R2, desc[UR36][R2.64] ;  /* 0x0000002402027981 */ /* 0x000f24000c1e1900 */
[----:B----4-:R0:W1:Y:S02]  /*3de0*/  I2F.F64.U32 R16, R2 ;  /* 0x0000000200107312 */ /* 0x0100640000201800 */
.L_x_2138:
[----:B------:R-:W-:Y:S05]  /*3df0*/  BSYNC.RECONVERGENT B6 ;  /* 0x0000000000067941 */ /* 0x000fea0003800200 */
.L_x_2137:
[----:B------:R-:W-:Y:S01]  /*3e00*/  ISETP.GE.AND P0, PT, R23, R19, PT ;  /* 0x000000131700720c */ /* 0x000fe20003f06270 */
[----:B------:R-:W-:-:S12]  /*3e10*/  BSSY.RECONVERGENT B0, `(.L_x_2165) ;  /* 0x00000f3000007945 */ /* 0x000fd80003800200 */
[----:B------:R-:W-:Y:S05]  /*3e20*/  @P0 BRA `(.L_x_2166) ;  /* 0x0000000c00c40947 */ /* 0x000fea0003800000 */
[----:B0--3-5:R-:W-:Y:S01]  /*3e30*/  LOP3.LUT R3, R27, 0x7fffffff, RZ, 0xc0, !PT ;  /* 0x7fffffff1b037812 */ /* 0x029fe200078ec0ff */
[----:B------:R-:W-:Y:S01]  /*3e40*/  IMAD.MOV.U32 R2, RZ, RZ, R26 ;  /* 0x000000ffff027224 */ /* 0x000fe200078e001a */
[----:B------:R-:W-:Y:S01]  /*3e50*/  UMOV UR4, 0x24dd2f1a ;  /* 0x24dd2f1a00047882 */ /* 0x000fe20000000000 */
[----:B------:R-:W-:-:S04]  /*3e60*/  UMOV UR5, 0x3fe4f922 ;  /* 0x3fe4f92200057882 */ /* 0x000fc80000000000 */
[----:B------:R-:W0:Y:S02]  /*3e70*/  DSETP.GE.AND P1, PT, R2, UR4, PT ;  /* 0x0000000402007e2a */ /* 0x000e24000bf26000 */
[----:B0-----:R-:W-:Y:S05]  /*3e80*/  @!P1 BRA `(.L_x_2167) ;  /* 0x0000000800609947 */ /* 0x001fea0003800000 */
[----:B-1--4-:R-:W0:Y:S01]  /*3e90*/  DADD R4, R2, R2 ;  /* 0x0000000002047229 */ /* 0x012e220000000002 */
[----:B------:R-:W-:Y:S01]  /*3ea0*/  UMOV UR4, 0xf0000000 ;  /* 0xf000000000047882 */ /* 0x000fe20000000000 */
[----:B------:R-:W-:-:S15]  /*3eb0*/  UMOV UR5, 0x380fffff ;  /* 0x380fffff00057882 */ /* 0x000fde0000000000 */
[----:B------:R-:W-:-:S15]  /*3ec0*/  NOP ;  /* 0x0000000000007918 */ /* 0x000fde0000000000 */
[----:B------:R-:W-:-:S15]  /*3ed0*/  NOP ;  /* 0x0000000000007918 */ /* 0x000fde0000000000 */
[----:B------:R-:W-:-:S15]  /*3ee0*/  NOP ;  /* 0x0000000000007918 */ /* 0x000fde0000000000 */
[----:B------:R-:W-:-:S02]  /*3ef0*/  NOP ;  /* 0x0000000000007918 */ /* 0x000fc40000000000 */
[----:B0-----:R-:W0:Y:S01]  /*3f00*/  F2F.F32.F64 R0, R4 ;  /* 0x0000000400007310 */ /* 0x001e220000301000 */
[----:B------:R-:W-:Y:S02]  /*3f10*/  IMAD.MOV.U32 R10, RZ, RZ, -0x7649667 ;  /* 0xf89b6999ff0a7424 */ /* 0x000fe400078e00ff */
[----:B------:R-:W-:-:S15]  /*3f20*/  IMAD.MOV.U32 R11, RZ, RZ, 0x3e928a27 ;  /* 0x3e928a27ff0b7424 */ /* 0x000fde00078e00ff */
[----:B------:R-:W-:-:S15]  /*3f30*/  NOP ;  /* 0x0000000000007918 */ /* 0x000fde0000000000 */
[----:B------:R-:W-:-:S15]  /*3f40*/  NOP ;  /* 0x0000000000007918 */ /* 0x000fde0000000000 */
[----:B------:R-:W-:-:S15]  /*3f50*/  NOP ;  /* 0x0000000000007918 */ /* 0x000fde0000000000 */
[----:B------:R-:W-:-:S01]  /*3f60*/  NOP ;  /* 0x0000000000007918 */ /* 0x000fc20000000000 */
        /* <DEDUP_REMOVED lines=128> */
[----:B0-----:R-:W-:Y:S02]  /*4770*/  IMAD.MOV.U32 R6, RZ, RZ, 0x0 ;  /* 0x00000000ff067424 */ /* 0x001fe400078e00ff */
[----:B------:R-:W-:-:S15]  /*4780*/  IMAD.MOV.U32 R7, RZ, RZ, 0x40000000 ;  /* 0x40000000ff077424 */ /* 0x000fde00078e00ff */
[----:B------:R-:W-:-:S15]  /*4790*/  NOP ;  /* 0x0000000000007918 */ /* 0x000fde0000000000 */
[----:B------:R-:W-:-:S15]  /*47a0*/  NOP ;  /* 0x0000000000007918 */ /* 0x000fde0000000000 */
[----:B------:R-:W-:-:S15]  /*47b0*/  NOP ;  /* 0x0000000000007918 */ /* 0x000fde0000000000 */
[----:B-1----:R-:W0:Y:S02]  /*47c0*/  DFMA R8, R8, -R6, 1 ;  /* 0x3ff000000808742b */ /* 0x002e240000000806 */
[----:B0-----:R-:W-:Y:S02]  /*47d0*/  FSEL R3, R9, 1.875, !P1 ;  /* 0x3ff0000009037808 */ /* 0x001fe40004800000 */
[----:B------:R-:W-:Y:S02]  /*47e0*/  FSEL R4, R8, RZ, !P1 ;  /* 0x000000ff08047208 */ /* 0x000fe40004800000 */
[----:B------:R-:W-:Y:S01]  /*47f0*/  LOP3.LUT R5, R3, 0x80000000, R27, 0xb8, !PT ;  /* 0x8000000003057812 */ /* 0x000fe200078eb81b */
[----:B------:R-:W-:Y:S06]  /*4800*/  BRA `(.L_x_2166) ;  /* 0x00000004004c7947 */ /* 0x000fec0003800000 */
.L_x_2167:
[----:B-1--4-:R-:W-:Y:S01]  /*4810*/  IMAD.MOV.U32 R4, RZ, RZ, 0x420afc3d ;  /* 0x420afc3dff047424 */ /* 0x012fe200078e00ff */
[----:B------:R-:W-:Y:S01]  /*4820*/  UMOV UR4, 0xe2f5e964 ;  /* 0xe2f5e96400047882 */ /* 0x000fe20000000000 */
[----:B------:R-:W-:Y:S01]  /*4830*/  IMAD.MOV.U32 R5, RZ, RZ, 0x3f14359f ;  /* 0x3f14359fff057424 */ /* 0x000fe200078e00ff */
        /* <DEDUP_REMOVED lines=80> */
.L_x_2166:
[----:B------:R-:W-:Y:S05]  /*4d40*/  BSYNC.RECONVERGENT B0 ;  /* 0x0000000000007941 */ /* 0x000fea0003800200 */
.L_x_2165:
[----:B------:R-:W-:Y:S01]  /*4d50*/  VIADD R22, R23, 0x80 ;  /* 0x0000008017167836 */ /* 0x000fe20000000000 */
[----:B------:R-:W-:Y:S04]  /*4d60*/  BSSY.RECONVERGENT B0, `(.L_x_2168) ;  /* 0x00000f4000007945 */ /* 0x000fe80003800200 */
[----:B------:R-:W-:-:S13]  /*4d70*/  ISETP.GE.AND P1, PT, R22, R19, PT ;  /* 0x000000131600720c */ /* 0x000fda0003f26270 */
[----:B------:R-:W-:Y:S05]  /*4d80*/  @P1 BRA `(.L_x_2169) ;  /* 0x0000000c00c41947 */ /* 0x000fea0003800000 */
[----:B0-2--5:R-:W-:Y:S01]  /*4d90*/  LOP3.LUT R3, R29, 0x7fffffff, RZ, 0xc0, !PT ;  /* 0x7fffffff1d037812 */ /* 0x025fe200078ec0ff */
[----:B------:R-:W-:Y:S01]  /*4da0*/  IMAD.MOV.U32 R2, RZ, RZ, R28 ;  /* 0x000000ffff027224 */ /* 0x000fe200078e001c */
[----:B------:R-:W-:Y:S01]  /*4db0*/  UMOV UR4, 0x24dd2f1a ;  /* 0x24dd2f1a00047882 */ /* 0x000fe20000000000 */
[----:B------:R-:W-:-:S04]  /*4dc0*/  UMOV UR5, 0x3fe4f922 ;  /* 0x3fe4f92200057882 */ /* 0x000fc80000000000 */
        /* <DEDUP_REMOVED lines=27> */
[----:B------:R-:W2:Y:S01]  /*4f80*/  F2F.F64.F32 R10, R2 ;  /* 0x00000002000a7310 */ /* 0x000ea20000201800 */
[----:B0-----:R-:W-:-:S15]  /*4f90*/  FMUL.FTZ R8, R8, 1 ;  /* 0x3f80000008087820 */ /* 0x001fde0000410000 */
[----:B------:R-:W-:-:S15]  /*4fa0*/  NOP ;  /* 0x0000000000007918 */ /* 0x000fde0000000000 */
[----:B------:R-:W-:-:S15]  /*4fb0*/  NOP ;  /* 0x0000000000007918 */ /* 0x000fde0000000000 */
[----:B------:R-:W-:-:S15]  /*4fc0*/  NOP ;  /* 0x0000000000007918 */ /* 0x000fde0000000000 */
[----:B------:R-:W-:-:S03]  /*4fd0*/  NOP ;  /* 0x0000000000007918 */ /* 0x000fc60000000000 */
[----:B--2---:R-:W0:Y:S01]  /*4fe0*/  DFMA R10, R10, -UR4, R6 ;  /* 0x800000040a0a7c2b */ /* 0x004e220008000006 */
[----:B------:R-:W-:Y:S01]  /*4ff0*/  UMOV UR4, 0xa4741b81 ;  /* 0xa4741b8100047882 */ /* 0x000fe20000000000 */
[----:B------:R-:W-:-:S15]  /*5000*/  UMOV UR5, 0x3e5ae904 ;  /* 0x3e5ae90400057882 */ /* 0x000fde0000000000 */
[----:B------:R-:W-:-:S15]  /*5010*/  NOP ;  /* 0x0000000000007918 */ /* 0x000fde0000000000 */
[----:B------:R-:W-:-:S15]  /*5020*/  NOP ;  /* 0x0000000000007918 */ /* 0x000fde0000000000 */
[----:B------:R-:W-:-:S15]  /*5030*/  NOP ;  /* 0x0000000000007918 */ /* 0x000fde0000000000 */
[----:B------:R-:W-:-:S02]  /*5040*/  NOP ;  /* 0x0000000000007918 */ /* 0x000fc40000000000 */
[----:B------:R-:W2:-:S15]  /*5050*/  F2F.F64.F32 R8, R8 ;  /* 0x0000000800087310 */ /* 0x000e9e0000201800 */
        /* <DEDUP_REMOVED lines=70> */
[----:B--2---:R-:W-:-:S15]  /*54c0*/  DADD R6, -R8, 1 ;  /* 0x3ff0000008067429 */ /* 0x004fde0000000100 */
        /* <DEDUP_REMOVED lines=9> */
[----:B0-----:R0:W2:Y:S02]  /*5560*/  DFMA R6, -R12, R8, R6 ;  /* 0x000000080c06722b */ /* 0x0010a40000000106 */
[----:B0-----:R-:W-:-:S15]  /*5570*/  IMAD.MOV.U32 R8, RZ, RZ, RZ ;  /* 0x000000ffff087224 */ /* 0x001fde00078e00ff */
[----:B------:R-:W-:-:S15]  /*5580*/  NOP ;  /* 0x0000000000007918 */ /* 0x000fde0000000000 */
[----:B------:R-:W-:-:S15]  /*5590*/  NOP ;  /* 0x0000000000007918 */ /* 0x000fde0000000000 */
[----:B------:R-:W-:-:S15]  /*55a0*/  NOP ;  /* 0x0000000000007918 */ /* 0x000fde0000000000 */
[----:B------:R-:W-:-:S02]  /*55b0*/  NOP ;  /* 0x0000000000007918 */ /* 0x000fc40000000000 */
[----:B--2---:R-:W0:Y:S02]  /*55c0*/  DADD R6, -R6, 2 ;  /* 0x4000000006067429 */ /* 0x004e240000000100 */
        /* <DEDUP_REMOVED lines=15> */
[----:B0-----:R0:W2:Y:S02]  /*56c0*/  DFMA R10, R8, R10, R8 ;  /* 0x0000000a080a722b */ /* 0x0010a40000000008 */
[----:B0-----:R-:W-:Y:S02]  /*56d0*/  IMAD.MOV.U32 R8, RZ, RZ, 0x0 ;  /* 0x00000000ff087424 */ /* 0x001fe400078e00ff */
[----:B------:R-:W-:-:S15]  /*56e0*/  IMAD.MOV.U32 R9, RZ, RZ, 0x40000000 ;  /* 0x40000000ff097424 */ /* 0x000fde00078e00ff */
[----:B------:R-:W-:-:S15]  /*56f0*/  NOP ;  /* 0x0000000000007918 */ /* 0x000fde0000000000 */
[----:B------:R-:W-:-:S15]  /*5700*/  NOP ;  /* 0x0000000000007918 */ /* 0x000fde0000000000 */
[----:B------:R-:W-:-:S15]  /*5710*/  NOP ;  /* 0x0000000000007918 */ /* 0x000fde0000000000 */
[----:B--2---:R-:W0:Y:S02]  /*5720*/  DFMA R10, R10, -R8, 1 ;  /* 0x3ff000000a0a742b */ /* 0x004e240000000808 */
[----:B0-----:R-:W-:Y:S02]  /*5730*/  FSEL R3, R11, 1.875, !P1 ;  /* 0x3ff000000b037808 */ /* 0x001fe40004800000 */
[----:B------:R-:W-:Y:S02]  /*5740*/  FSEL R28, R10, RZ, !P1 ;  /* 0x000000ff0a1c7208 */ /* 0x000fe40004800000 */
[----:B------:R-:W-:Y:S01]  /*5750*/  LOP3.LUT R29, R3, 0x80000000, R29, 0xb8, !PT ;  /* 0x80000000031d7812 */ /* 0x000fe200078eb81d */
[----:B------:R-:W-:Y:S06]  /*5760*/  BRA `(.L_x_2169) ;  /* 0x00000004004c7947 */ /* 0x000fec0003800000 */
.L_x_2170:
[----:B------:R-:W-:Y:S01]  /*5770*/  IMAD.MOV.U32 R6, RZ, RZ, 0x420afc3d ;  /* 0x420afc3dff067424 */ /* 0x000fe200078e00ff */
        /* <DEDUP_REMOVED lines=81> */
[----:B0-----:R0:W2:Y:S02]  /*5c90*/  DFMA R28, R6, R28, R28 ;  /* 0x0000001c061c722b */ /* 0x0010a4000000001c */
.L_x_2169:
[----:B------:R-:W-:Y:S05]  /*5ca0*/  BSYNC.RECONVERGENT B0 ;  /* 0x0000000000007941 */ /* 0x000fea0003800200 */
.L_x_2168:
[----:B------:R-:W-:Y:S01]  /*5cb0*/  VIADD R0, R23, 0x100 ;  /* 0x0000010017007836 */ /* 0x000fe20000000000 */
[----:B------:R-:W-:Y:S04]  /*5cc0*/  BSSY.RECONVERGENT B0, `(.L_x_2171) ;  /* 0x00000f4000007945 */ /* 0x000fe80003800200 */
[----:B------:R-:W-:-:S13]  /*5cd0*/  ISETP.GE.AND P1, PT, R0, R19, PT ;  /* 0x000000130000720c */ /* 0x000fda0003f26270 */
[----:B------:R-:W-:Y:S05]  /*5ce0*/  @P1 BRA `(.L_x_2172) ;  /* 0x0000000c00c41947 */ /* 0x000fea0003800000 */
[----:B0----5:R-:W-:Y:S01]  /*5cf0*/  LOP3.LUT R3, R25, 0x7fffffff, RZ, 0xc0, !PT ;  /* 0x7fffffff19037812 */ /* 0x021fe200078ec0ff */
        /* <DEDUP_REMOVED lines=30> */
[----:B------:R-:W5:Y:S01]  /*5ee0*/  F2F.F64.F32 R10, R2 ;  /* 0x00000002000a7310 */ /* 0x000f620000201800 */
[----:B0-----:R-:W-:-:S15]  /*5ef0*/  FMUL.FTZ R8, R8, 1 ;  /* 0x3f80000008087820 */ /* 0x001fde0000410000 */
[----:B------:R-:W-:-:S15]  /*5f00*/  NOP ;  /* 0x0000000000007918 */ /* 0x000fde0000000000 */
[----:B------:R-:W-:-:S15]  /*5f10*/  NOP ;  /* 0x0000000000007918 */ /* 0x000fde0000000000 */
[----:B------:R-:W-:-:S15]  /*5f20*/  NOP ;  /* 0x0000000000007918 */ /* 0x000fde0000000000 */
[----:B------:R-:W-:-:S03]  /*5f30*/  NOP ;  /* 0x0000000000007918 */ /* 0x000fc60000000000 */
[----:B-----5:R-:W0:Y:S01]  /*5f40*/  DFMA R10, R10, -UR4, R6 ;  /* 0x800000040a0a7c2b */ /* 0x020e220008000006 */
[----:B------:R-:W-:Y:S01]  /*5f50*/  UMOV UR4, 0xa4741b81 ;  /* 0xa4741b8100047882 */ /* 0x000fe20000000000 */
[----:B------:R-:W-:-:S15]  /*5f60*/  UMOV UR5, 0x3e5ae904 ;  /* 0x3e5ae90400057882 */ /* 0x000fde0000000000 */
[----:B------:R-:W-:-:S15]  /*5f70*/  NOP ;  /* 0x0000000000007918 */ /* 0x000fde0000000000 */
[----:B------:R-:W-:-:S15]  /*5f80*/  NOP ;  /* 0x0000000000007918 */ /* 0x000fde0000000000 */
[----:B------:R-:W-:-:S15]  /*5f90*/  NOP ;  /* 0x0000000000007918 */ /* 0x000fde0000000000 */
[----:B------:R-:W-:-:S02]  /*5fa0*/  NOP ;  /* 0x0000000000007918 */ /* 0x000fc40000000000 */
[----:B------:R-:W5:-:S15]  /*5fb0*/  F2F.F64.F32 R8, R8 ;  /* 0x0000000800087310 */ /* 0x000f5e0000201800 */
        /* <DEDUP_REMOVED lines=70> */
[----:B-----5:R-:W-:-:S15]  /*6420*/  DADD R6, -R8, 1 ;  /* 0x3ff0000008067429 */ /* 0x020fde0000000100 */
        /* <DEDUP_REMOVED lines=9> */
[----:B0-----:R0:W5:Y:S02]  /*64c0*/  DFMA R6, -R12, R8, R6 ;  /* 0x000000080c06722b */ /* 0x0011640000000106 */
[----:B0-----:R-:W-:-:S15]  /*64d0*/  IMAD.MOV.U32 R8, RZ, RZ, RZ ;  /* 0x000000ffff087224 */ /* 0x001fde00078e00ff */
[----:B------:R-:W-:-:S15]  /*64e0*/  NOP ;  /* 0x0000000000007918 */ /* 0x000fde0000000000 */
[----:B------:R-:W-:-:S15]  /*64f0*/  NOP ;  /* 0x0000000000007918 */ /* 0x000fde0000000000 */
[----:B------:R-:W-:-:S15]  /*6500*/  NOP ;  /* 0x0000000000007918 */ /* 0x000fde0000000000 */
[----:B------:R-:W-:-:S02]  /*6510*/  NOP ;  /* 0x0000000000007918 */ /* 0x000fc40000000000 */
[----:B-----5:R-:W0:Y:S02]  /*6520*/  DADD R6, -R6, 2 ;  /* 0x4000000006067429 */ /* 0x020e240000000100 */
        /* <DEDUP_REMOVED lines=15> */
[----:B0-----:R0:W5:Y:S02]  /*6620*/  DFMA R10, R8, R10, R8 ;  /* 0x0000000a080a722b */ /* 0x0011640000000008 */
[----:B0-----:R-:W-:Y:S02]  /*6630*/  IMAD.MOV.U32 R8, RZ, RZ, 0x0 ;  /* 0x00000000ff087424 */ /* 0x001fe400078e00ff */
[----:B------:R-:W-:-:S15]  /*6640*/  IMAD.MOV.U32 R9, RZ, RZ, 0x40000000 ;  /* 0x40000000ff097424 */ /* 0x000fde00078e00ff */
[----:B------:R-:W-:-:S15]  /*6650*/  NOP ;  /* 0x0000000000007918 */ /* 0x000fde0000000000 */
[----:B------:R-:W-:-:S15]  /*6660*/  NOP ;  /* 0x0000000000007918 */ /* 0x000fde0000000000 */
[----:B------:R-:W-:-:S15]  /*6670*/  NOP ;  /* 0x0000000000007918 */ /* 0x000fde0000000000 */
[----:B-----5:R-:W0:Y:S02]  /*6680*/  DFMA R10, R10, -R8, 1 ;  /* 0x3ff000000a0a742b */ /* 0x020e240000000808 */
[----:B0-----:R-:W-:Y:S02]  /*6690*/  FSEL R3, R11, 1.875, !P1 ;  /* 0x3ff000000b037808 */ /* 0x001fe40004800000 */
[----:B------:R-:W-:Y:S02]  /*66a0*/  FSEL R24, R10, RZ, !P1 ;  /* 0x000000ff0a187208 */ /* 0x000fe40004800000 */
[----:B------:R-:W-:Y:S01]  /*66b0*/  LOP3.LUT R25, R3, 0x80000000, R25, 0xb8, !PT ;  /* 0x8000000003197812 */ /* 0x000fe200078eb819 */
[----:B------:R-:W-:Y:S06]  /*66c0*/  BRA `(.L_x_2172) ;  /* 0x00000004004c7947 */ /* 0x000fec0003800000 */
.L_x_2173:
        /* <DEDUP_REMOVED lines=82> */
[----:B0-----:R0:W0:Y:S02]  /*6bf0*/  DFMA R24, R6, R24, R24 ;  /* 0x000000180618722b */ /* 0x0010240000000018 */
.L_x_2172:
[----:B------:R-:W-:Y:S05]  /*6c00*/  BSYNC.RECONVERGENT B0 ;  /* 0x0000000000007941 */ /* 0x000fea0003800200 */
.L_x_2171:
[----:B------:R-:W-:Y:S01]  /*6c10*/  VIADD R0, R23, 0x180 ;  /* 0x0000018017007836 */ /* 0x000fe20000000000 */
[----:B------:R-:W-:Y:S04]  /*6c20*/  BSSY.RECONVERGENT B0, `(.L_x_2174) ;  /* 0x00000f4000007945 */ /* 0x000fe80003800200 */
[----:B------:R-:W-:-:S13]  /*6c30*/  ISETP.GE.AND P1, PT, R0, R19, PT ;  /* 0x000000130000720c */ /* 0x000fda0003f26270 */
[----:B------:R-:W-:Y:S05]  /*6c40*/  @P1 BRA `(.L_x_2175) ;  /* 0x0000000c00c41947 */ /* 0x000fea0003800000 */
[----:B01---5:R-:W-:Y:S01]  /*6c50*/  LOP3.LUT R3, R17, 0x7fffffff, RZ, 0xc0, !PT ;  /* 0x7fffffff11037812 */ /* 0x023fe200078ec0ff */
        /* <DEDUP_REMOVED lines=157> */
.L_x_2176:
        /* <DEDUP_REMOVED lines=83> */
.L_x_2175:
[----:B------:R-:W-:Y:S05]  /*7b60*/  BSYNC.RECONVERGENT B0 ;  /* 0x0000000000007941 */ /* 0x000fea0003800200 */
.L_x_2174:
[----:B0-----:R-:W0:Y:S01]  /*7b70*/  LDC.U8 R2, c[0x0][0x3a4] ;  /* 0x0000e900ff027b82 */ /* 0x001e220000000000 */
[----:B------:R-:W-:Y:S04]  /*7b80*/  BSSY.RECONVERGENT B6, `(.L_x_2177) ;  /* 0x0000150000067945 */ /* 0x000fe80003800200 */
[----:B------:R-:W-:Y:S05]  /*7b90*/  @P0 BRA `(.L_x_2178) ;  /* 0x0000001400380947 */ /* 0x000fea0003800000 */
[----:B------:R-:W1:Y:S01]  /*7ba0*/  LDCU UR4, c[0x0][0x3a8] ;  /* 0x00007500ff0477ac */ /* 0x000e620008000800 */
[----:B------:R-:W2:Y:S01]  /*7bb0*/  LDC.64 R8, c[0x0][0x388] ;  /* 0x0000e200ff087b82 */ /* 0x000ea20000000a00 */
[----:B------:R-:W-:Y:S01]  /*7bc0*/  IMAD R0, R18, 0x200, R23 ;  /* 0x0000020012007824 */ /* 0x000fe200078e0217 */
[----:B0-----:R-:W-:-:S03]  /*7bd0*/  PRMT R6, R2, 0x9910, RZ ;  /* 0x0000991002067816 */ /* 0x001fc600000000ff */
[----:B-1----:R-:W-:Y:S02]  /*7be0*/  IMAD R3, R0, UR4, RZ ;  /* 0x0000000400037c24 */ /* 0x002fe4000f8e02ff */
        /* <DEDUP_REMOVED lines=13> */
[----:B----4-:R-:W0:Y:S01]  /*7cc0*/  F2I.F64.TRUNC R5, R4 ;  /* 0x0000000400057311 */ /* 0x010e22000030d100 */
[----:B------:R-:W-:Y:S01]  /*7cd0*/  IMAD.MOV.U32 R23, RZ, RZ, R22 ;  /* 0x000000ffff177224 */ /* 0x000fe200078e0016 */
[----:B0-----:R0:W-:Y:S01]  /*7ce0*/  STG.E.U8 desc[UR36][R8.64], R5 ;  /* 0x0000000508007986 */ /* 0x0011e2000c101124 */
[----:B------:R-:W-:Y:S05]  /*7cf0*/  BRA `(.L_x_2178) ;  /* 0x0000001000e07947 */ /* 0x000fea0003800000 */
.L_x_2182:
[----:B----4-:R-:W0:Y:S01]  /*7d00*/  F2I.S64.F64.TRUNC R4, R4 ;  /* 0x0000000400047311 */ /* 0x010e22000030d900 */
[----:B------:R-:W-:Y:S02]  /*7d10*/  IMAD.MOV.U32 R23, RZ, RZ, R22 ;  /* 0x000000ffff177224 */ /* 0x000fe400078e0016 */
[----:B0-----:R-:W-:-:S05]  /*7d20*/  IMAD.MOV.U32 R3, RZ, RZ, R4 ;  /* 0x000000ffff037224 */ /* 0x001fca00078e0004 */
[----:B------:R0:W-:Y:S01]  /*7d30*/  STG.E.U8 desc[UR36][R8.64], R3 ;  /* 0x0000000308007986 */ /* 0x0001e2000c101124 */
[----:B------:R-:W-:Y:S05]  /*7d40*/  BRA `(.L_x_2178) ;  /* 0x0000001000cc7947 */ /* 0x000fea0003800000 */
.L_x_2181:
[----:B------:R-:W-:-:S13]  /*7d50*/  ISETP.NE.AND P0, PT, R0, 0x2, PT ;  /* 0x000000020000780c */ /* 0x000fda0003f05270 */
[----:B------:R-:W-:Y:S05]  /*7d60*/  @!P0 BRA `(.L_x_2184) ;  /* 0x0000000000308947 */ /* 0x000fea0003800000 */
[----:B------:R-:W-:-:S13]  /*7d70*/  ISETP.NE.AND P0, PT, R0, 0x3, PT ;  /* 0x000000030000780c */ /* 0x000fda0003f05270 */
[----:B------:R-:W-:Y:S05]  /*7d80*/  @!P0 BRA `(.L_x_2185) ;  /* 0x0000000000188947 */ /* 0x000fea0003800000 */
[----:B------:R-:W-:-:S13]  /*7d90*/  ISETP.NE.AND P0, PT, R0, 0x4, PT ;  /* 0x000000040000780c */ /* 0x000fda0003f05270 */
[----:B------:R-:W-:Y:S05]  /*7da0*/  @P0 BRA `(.L_x_2183) ;  /* 0x0000000c00ec0947 */ /* 0x000fea0003800000 */
[----:B----4-:R-:W0:Y:S01]  /*7db0*/  F2I.S64.F64.TRUNC R4, R4 ;  /* 0x0000000400047311 */ /* 0x010e22000030d900 */
[----:B------:R-:W-:Y:S01]  /*7dc0*/  IMAD.MOV.U32 R23, RZ, RZ, R22 ;  /* 0x000000ffff177224 */ /* 0x000fe200078e0016 */
[----:B0-----:R0:W-:Y:S01]  /*7dd0*/  STG.E.64 desc[UR36][R8.64], R4 ;  /* 0x0000000408007986 */ /* 0x0011e2000c101b24 */
[----:B------:R-:W-:Y:S05]  /*7de0*/  BRA `(.L_x_2178) ;  /* 0x0000001000a47947 */ /* 0x000fea0003800000 */
.L_x_2185:
[----:B----4-:R-:W0:Y:S01]  /*7df0*/  F2I.F64.TRUNC R5, R4 ;  /* 0x0000000400057311 */ /* 0x010e22000030d100 */
[----:B------:R-:W-:Y:S01]  /*7e00*/  IMAD.MOV.U32 R23, RZ, RZ, R22 ;  /* 0x000000ffff177224 */ /* 0x000fe200078e0016 */
[----:B0-----:R0:W-:Y:S01]  /*7e10*/  STG.E desc[UR36][R8.64], R5 ;  /* 0x0000000508007986 */ /* 0x0011e2000c101924 */
[----:B------:R-:W-:Y:S05]  /*7e20*/  BRA `(.L_x_2178) ;  /* 0x0000001000947947 */ /* 0x000fea0003800000 */
.L_x_2184:
[----:B----4-:R-:W0:Y:S01]  /*7e30*/  F2I.F64.TRUNC R5, R4 ;  /* 0x0000000400057311 */ /* 0x010e22000030d100 */
[----:B------:R-:W-:Y:S01]  /*7e40*/  IMAD.MOV.U32 R23, RZ, RZ, R22 ;  /* 0x000000ffff177224 */ /* 0x000fe200078e0016 */
[----:B0-----:R0:W-:Y:S01]  /*7e50*/  STG.E.U16 desc[UR36][R8.64], R5 ;  /* 0x0000000508007986 */ /* 0x0011e2000c101524 */
[----:B------:R-:W-:Y:S05]  /*7e60*/  BRA `(.L_x_2178) ;  /* 0x0000001000847947 */ /* 0x000fea0003800000 */
.L_x_2180:
[----:B------:R-:W-:-:S13]  /*7e70*/  ISETP.GT.AND P0, PT, R0, 0x6, PT ;  /* 0x000000060000780c */ /* 0x000fda0003f04270 */
[----:B------:R-:W-:Y:S05]  /*7e80*/  @P0 BRA `(.L_x_2186) ;  /* 0x0000000000740947 */ /* 0x000fea0003800000 */
[----:B------:R-:W-:-:S13]  /*7e90*/  ISETP.NE.AND P0, PT, R0, 0x5, PT ;  /* 0x000000050000780c */ /* 0x000fda0003f05270 */
[----:B------:R-:W-:Y:S05]  /*7ea0*/  @!P0 BRA `(.L_x_2187) ;  /* 0x0000000000388947 */ /* 0x000fea0003800000 */
[----:B------:R-:W-:-:S13]  /*7eb0*/  ISETP.NE.AND P0, PT, R0, 0x6, PT ;  /* 0x000000060000780c */ /* 0x000fda0003f05270 */
[----:B------:R-:W-:Y:S05]  /*7ec0*/  @P0 BRA `(.L_x_2183) ;  /* 0x0000000c00a40947 */ /* 0x000fea0003800000 */
[----:B------:R-:W-:Y:S01]  /*7ed0*/  UMOV UR4, 0xf0000000 ;  /* 0xf000000000047882 */ /* 0x000fe20000000000 */
[----:B------:R-:W-:Y:S01]  /*7ee0*/  UMOV UR5, 0x380fffff ;  /* 0x380fffff00057882 */ /* 0x000fe20000000000 */
[----:B------:R-:W0:-:S15]  /*7ef0*/  F2F.F32.F64 R3, R4 ;  /* 0x0000000400037310 */ /* 0x000e1e0000301000 */
[----:B------:R-:W-:-:S15]  /*7f00*/  NOP ;  /* 0x0000000000007918 */ /* 0x000fde0000000000 */
[----:B------:R-:W-:-:S15]  /*7f10*/  NOP ;  /* 0x0000000000007918 */ /* 0x000fde0000000000 */
[----:B------:R-:W-:-:S15]  /*7f20*/  NOP ;  /* 0x0000000000007918 */ /* 0x000fde0000000000 */
[----:B------:R-:W-:-:S04]  /*7f30*/  NOP ;  /* 0x0000000000007918 */ /* 0x000fc80000000000 */
[----:B------:R-:W0:Y:S01]  /*7f40*/  DSETP.GEU.AND P0, PT, |R4|, UR4, PT ;  /* 0x0000000404007e2a */ /* 0x000e22000bf0e200 */
[----:B------:R-:W-:Y:S02]  /*7f50*/  IMAD.MOV.U32 R23, RZ, RZ, R22 ;  /* 0x000000ffff177224 */ /* 0x000fe400078e0016 */
[----:B0-----:R-:W-:-:S05]  /*7f60*/  @!P0 FMUL R3, R3, 1.175494350822287508e-38 ;  /* 0x0080000003038820 */ /* 0x001fca0000400000 */
[----:B------:R0:W-:Y:S01]  /*7f70*/  STG.E desc[UR36][R8.64], R3 ;  /* 0x0000000308007986 */ /* 0x0001e2000c101924 */
[----:B------:R-:W-:Y:S05]  /*7f80*/  BRA `(.L_x_2178) ;  /* 0x00000010003c7947 */ /* 0x000fea0003800000 */
.L_x_2187:
        /* <DEDUP_REMOVED lines=10> */
[----:B------:R-:W-:-:S05]  /*8030*/  F2FP.F16.F32.PACK_AB R0, RZ, R0 ;  /* 0x00000000ff00723e */ /* 0x000fca00000000ff */
[----:B------:R0:W-:Y:S01]  /*8040*/  STG.E.U16 desc[UR36][R8.64], R0 ;  /* 0x0000000008007986 */ /* 0x0001e2000c101524 */
[----:B------:R-:W-:Y:S05]  /*8050*/  BRA `(.L_x_2178) ;  /* 0x0000001000087947 */ /* 0x000fea0003800000 */
.L_x_2186:
[----:B------:R-:W-:-:S13]  /*8060*/  ISETP.NE.AND P0, PT, R0, 0x7, PT ;  /* 0x000000070000780c */ /* 0x000fda0003f05270 */
[----:B------:R-:W-:Y:S05]  /*8070*/  @!P0 BRA `(.L_x_2188) ;  /* 0x00000000007c8947 */ /* 0x000fea0003800000 */
        /* <DEDUP_REMOVED lines=12> */
[----:B------:R-:W-:Y:S02]  /*8140*/  IMAD.MOV.U32 R7, RZ, RZ, RZ ;  /* 0x000000ffff077224 */ /* 0x000fe400078e00ff */
[----:B0-----:R-:W-:Y:S01]  /*8150*/  @!P0 FMUL R6, R6, 1.175494350822287508e-38 ;  /* 0x0080000006068820 */ /* 0x001fe20000400000 */
[----:B------:R-:W-:-:S04]  /*8160*/  IMAD.MOV.U32 R23, RZ, RZ, R22 ;  /* 0x000000ffff177224 */ /* 0x000fc800078e0016 */
[----:B------:R0:W-:Y:S01]  /*8170*/  STG.E.64 desc[UR36][R8.64], R6 ;  /* 0x0000000608007986 */ /* 0x0001e2000c101b24 */
[----:B------:R-:W-:Y:S05]  /*8180*/  BRA `(.L_x_2178) ;  /* 0x0000000c00bc7947 */ /* 0x000fea0003800000 */
.L_x_2189:
        /* <DEDUP_REMOVED lines=10> */
[----:B------:R-:W-:-:S04]  /*8230*/  F2FP.F16.F32.PACK_AB R3, RZ, R0 ;  /* 0x00000000ff03723e */ /* 0x000fc800000000ff */
[----:B------:R-:W-:-:S05]  /*8240*/  PRMT R3, R3, 0x5410, RZ ;  /* 0x0000541003037816 */ /* 0x000fca00000000ff */
[----:B------:R0:W-:Y:S01]  /*8250*/  STG.E desc[UR36][R8.64], R3 ;  /* 0x0000000308007986 */ /* 0x0001e2000c101924 */
[----:B------:R-:W-:Y:S05]  /*8260*/  BRA `(.L_x_2178) ;  /* 0x0000000c00847947 */ /* 0x000fea0003800000 */
.L_x_2188:
[----:B------:R0:W-:Y:S01]  /*8270*/  STG.E.64 desc[UR36][R8.64], R4 ;  /* 0x0000000408007986 */ /* 0x0001e2000c101b24 */
[----:B------:R-:W-:Y:S01]  /*8280*/  IMAD.MOV.U32 R23, RZ, RZ, R22 ;  /* 0x000000ffff177224 */ /* 0x000fe200078e0016 */
[----:B------:R-:W-:Y:S06]  /*8290*/  BRA `(.L_x_2178) ;  /* 0x0000000c00787947 */ /* 0x000fec0003800000 */
.L_x_2179:
        /* <DEDUP_REMOVED lines=8> */
[----:B------:R-:W0:Y:S01]  /*8320*/  DSETP.NEU.AND P0, PT, R4, RZ, PT ;  /* 0x000000ff0400722a */ /* 0x000e220003f0d000 */
[----:B------:R-:W-:Y:S01]  /*8330*/  IMAD.MOV.U32 R23, RZ, RZ, R22 ;  /* 0x000000ffff177224 */ /* 0x000fe200078e0016 */
[----:B0-----:R-:W-:-:S05]  /*8340*/  SEL R3, RZ, 0x1, !P0 ;  /* 0x00000001ff037807 */ /* 0x001fca0004000000 */
[----:B------:R0:W-:Y:S01]  /*8350*/  STG.E.U8 desc[UR36][R8.64], R3 ;  /* 0x0000000308007986 */ /* 0x0001e2000c101124 */
[----:B------:R-:W-:Y:S05]  /*8360*/  BRA `(.L_x_2178) ;  /* 0x0000000c00447947 */ /* 0x000fea0003800000 */
.L_x_2192:
[----:B------:R-:W-:Y:S01]  /*8370*/  CS2R R6, SRZ ;  /* 0x0000000000067805 */ /* 0x000fe2000001ff00 */
[----:B------:R-:W-:-:S04]  /*8380*/  IMAD.MOV.U32 R23, RZ, RZ, R22 ;  /* 0x000000ffff177224 */ /* 0x000fc800078e0016 */
[----:B------:R0:W-:Y:S01]  /*8390*/  STG.E.128 desc[UR36][R8.64], R4 ;  /* 0x0000000408007986 */ /* 0x0001e2000c101d24 */
[----:B------:R-:W-:Y:S05]  /*83a0*/  BRA `(.L_x_2178) ;  /* 0x0000000c00347947 */ /* 0x000fea0003800000 */
.L_x_2191:
        /* <DEDUP_REMOVED lines=27> */
.L_x_2196:
[----:B------:R-:W-:Y:S05]  /*8560*/  BSYNC.RECONVERGENT B0 ;  /* 0x0000000000007941 */ /* 0x000fea0003800200 */
.L_x_2195:
[----:B------:R-:W-:Y:S01]  /*8570*/  LOP3.LUT R7, R0, 0x80, R7, 0xf8, !PT ;  /* 0x0000008000077812 */ /* 0x000fe200078ef807 */
[----:B------:R-:W-:-:S04]  /*8580*/  IMAD.MOV.U32 R23, RZ, RZ, R22 ;  /* 0x000000ffff177224 */ /* 0x000fc800078e0016 */
[----:B------:R0:W-:Y:S01]  /*8590*/  STG.E.U8 desc[UR36][R8.64], R7 ;  /* 0x0000000708007986 */ /* 0x0001e2000c101124 */
[----:B------:R-:W-:Y:S05]  /*85a0*/  BRA `(.L_x_2178) ;  /* 0x0000000800b47947 */ /* 0x000fea0003800000 */
.L_x_2194:
        /* <DEDUP_REMOVED lines=23> */
.L_x_2198:
[----:B------:R-:W-:Y:S05]  /*8720*/  BSYNC.RECONVERGENT B0 ;  /* 0x0000000000007941 */ /* 0x000fea0003800200 */
.L_x_2197:
[----:B------:R-:W-:Y:S01]  /*8730*/  LOP3.LUT R7, R0, 0x80, R7, 0xf8, !PT ;  /* 0x0000008000077812 */ /* 0x000fe200078ef807 */
[----:B------:R-:W-:-:S04]  /*8740*/  IMAD.MOV.U32 R23, RZ, RZ, R22 ;  /* 0x000000ffff177224 */ /* 0x000fc800078e0016 */
[----:B------:R0:W-:Y:S01]  /*8750*/  STG.E.U8 desc[UR36][R8.64], R7 ;  /* 0x0000000708007986 */ /* 0x0001e2000c101124 */
[----:B------:R-:W-:Y:S05]  /*8760*/  BRA `(.L_x_2178) ;  /* 0x0000000800447947 */ /* 0x000fea0003800000 */
.L_x_2193:
        /* <DEDUP_REMOVED lines=10> */
[----:B------:R-:W-:-:S05]  /*8810*/  F2FP.BF16.F32.PACK_AB R0, RZ, R0 ;  /* 0x00000000ff00723e */ /* 0x000fca00000010ff */
[----:B------:R0:W-:Y:S01]  /*8820*/  STG.E.U16 desc[UR36][R8.64], R0 ;  /* 0x0000000008007986 */ /* 0x0001e2000c101524 */
[----:B------:R-:W-:Y:S05]  /*8830*/  BRA `(.L_x_2178) ;  /* 0x0000000800107947 */ /* 0x000fea0003800000 */
.L_x_2190:
        /* <DEDUP_REMOVED lines=8> */
[----:B----4-:R-:W0:Y:S01]  /*88c0*/  F2I.U32.F64.TRUNC R5, R4 ;  /* 0x0000000400057311 */ /* 0x010e22000030d000 */
[----:B------:R-:W-:Y:S01]  /*88d0*/  IMAD.MOV.U32 R23, RZ, RZ, R22 ;  /* 0x000000ffff177224 */ /* 0x000fe200078e0016 */
[----:B0-----:R0:W-:Y:S01]  /*88e0*/  STG.E.U16 desc[UR36][R8.64], R5 ;  /* 0x0000000508007986 */ /* 0x0011e2000c101524 */
[----:B------:R-:W-:Y:S05]  /*88f0*/  BRA `(.L_x_2178) ;  /* 0x0000000400e07947 */ /* 0x000fea0003800000 */
.L_x_2201:
        /* <DEDUP_REMOVED lines=21> */
.L_x_2204:
[----:B------:R-:W-:-:S04]  /*8a50*/  SHF.R.U32.HI R0, RZ, 0x14, R7 ;  /* 0x00000014ff007819 */ /* 0x000fc80000011607 */
[----:B------:R-:W-:-:S04]  /*8a60*/  LOP3.LUT R0, R0, 0x1, RZ, 0xc0, !PT ;  /* 0x0000000100007812 */ /* 0x000fc800078ec0ff */
[----:B------:R-:W-:-:S04]  /*8a70*/  IADD3 R0, PT, PT, R7, 0x487ffff, R0 ;  /* 0x0487ffff07007810 */ /* 0x000fc80007ffe000 */
[----:B------:R-:W-:-:S04]  /*8a80*/  SHF.R.U32.HI R0, RZ, 0x14, R0 ;  /* 0x00000014ff007819 */ /* 0x000fc80000011600 */
[----:B------:R-:W-:-:S07]  /*8a90*/  LOP3.LUT R3, R0, 0xff, RZ, 0xc0, !PT ;  /* 0x000000ff00037812 */ /* 0x000fce00078ec0ff */
.L_x_2205:
[----:B------:R-:W-:-:S04]  /*8aa0*/  SHF.R.U32.HI R0, RZ, 0x18, R7 ;  /* 0x00000018ff007819 */ /* 0x000fc80000011607 */
[----:B------:R-:W-:-:S07]  /*8ab0*/  LOP3.LUT R0, R3, 0x80, R0, 0xf8, !PT ;  /* 0x0000008003007812 */ /* 0x000fce00078ef800 */
.L_x_2203:
[----:B------:R-:W-:Y:S05]  /*8ac0*/  BSYNC.RECONVERGENT B0 ;  /* 0x0000000000007941 */ /* 0x000fea0003800200 */
.L_x_2202:
[----:B------:R0:W-:Y:S01]  /*8ad0*/  STG.E.U8 desc[UR36][R8.64], R0 ;  /* 0x0000000008007986 */ /* 0x0001e2000c101124 */
[----:B------:R-:W-:Y:S01]  /*8ae0*/  IMAD.MOV.U32 R23, RZ, RZ, R22 ;  /* 0x000000ffff177224 */ /* 0x000fe200078e0016 */
[----:B------:R-:W-:Y:S06]  /*8af0*/  BRA `(.L_x_2178) ;  /* 0x0000000400607947 */ /* 0x000fec0003800000 */
.L_x_2200:
        /* <DEDUP_REMOVED lines=21> */
.L_x_2208:
[----:B------:R-:W-:-:S04]  /*8c50*/  SHF.R.U32.HI R0, RZ, 0x15, R7 ;  /* 0x00000015ff007819 */ /* 0x000fc80000011607 */
[----:B------:R-:W-:-:S04]  /*8c60*/  LOP3.LUT R0, R0, 0x1, RZ, 0xc0, !PT ;  /* 0x0000000100007812 */ /* 0x000fc800078ec0ff */
[----:B------:R-:W-:-:S04]  /*8c70*/  IADD3 R0, PT, PT, R7, 0x88fffff, R0 ;  /* 0x088fffff07007810 */ /* 0x000fc80007ffe000 */
[----:B------:R-:W-:-:S04]  /*8c80*/  SHF.R.U32.HI R0, RZ, 0x15, R0 ;  /* 0x00000015ff007819 */ /* 0x000fc80000011600 */
[----:B------:R-:W-:-:S07]  /*8c90*/  LOP3.LUT R3, R0, 0xff, RZ, 0xc0, !PT ;  /* 0x000000ff00037812 */ /* 0x000fce00078ec0ff */
.L_x_2209:
[----:B------:R-:W-:-:S04]  /*8ca0*/  SHF.R.U32.HI R0, RZ, 0x18, R7 ;  /* 0x00000018ff007819 */ /* 0x000fc80000011607 */
[----:B------:R-:W-:-:S07]  /*8cb0*/  LOP3.LUT R0, R3, 0x80, R0, 0xf8, !PT ;  /* 0x0000008003007812 */ /* 0x000fce00078ef800 */
.L_x_2207:
[----:B------:R-:W-:Y:S05]  /*8cc0*/  BSYNC.RECONVERGENT B0 ;  /* 0x0000000000007941 */ /* 0x000fea0003800200 */
.L_x_2206:
[----:B------:R0:W-:Y:S01]  /*8cd0*/  STG.E.U8 desc[UR36][R8.64], R0 ;  /* 0x0000000008007986 */ /* 0x0001e2000c101124 */
[----:B------:R-:W-:Y:S01]  /*8ce0*/  IMAD.MOV.U32 R23, RZ, RZ, R22 ;  /* 0x000000ffff177224 */ /* 0x000fe200078e0016 */
[----:B------:R-:W-:Y:S06]  /*8cf0*/  BRA `(.L_x_2178) ;  /* 0x0000000000e07947 */ /* 0x000fec0003800000 */
.L_x_2199:
[----:B------:R-:W-:-:S13]  /*8d00*/  ISETP.NE.AND P0, PT, R0, 0x1c, PT ;  /* 0x0000001c0000780c */ /* 0x000fda0003f05270 */
[----:B------:R-:W-:Y:S05]  /*8d10*/  @!P0 BRA `(.L_x_2210) ;  /* 0x0000000000cc8947 */ /* 0x000fea0003800000 */
[----:B------:R-:W-:-:S13]  /*8d20*/  ISETP.NE.AND P0, PT, R0, 0x1d, PT ;  /* 0x0000001d0000780c */ /* 0x000fda0003f05270 */
[----:B------:R-:W-:Y:S05]  /*8d30*/  @!P0 BRA `(.L_x_2211) ;  /* 0x0000000000b48947 */ /* 0x000fea0003800000 */
[----:B------:R-:W-:-:S13]  /*8d40*/  ISETP.NE.AND P0, PT, R0, 0x2c, PT ;  /* 0x0000002c0000780c */ /* 0x000fda0003f05270 */
[----:B------:R-:W-:Y:S05]  /*8d50*/  @!P0 BRA `(.L_x_2212) ;  /* 0x0000000000488947 */ /* 0x000fea0003800000 */
.L_x_2183:
[----:B------:R-:W-:Y:S01]  /*8d60*/  MOV R14, 0x0 ;  /* 0x00000000000e7802 */ /* 0x000fe20000000f00 */
[----:B------:R-:W4:Y:S01]  /*8d70*/  LDCU.64 UR6, c[0x4][0x158] ;  /* 0x01002b00ff0677ac */ /* 0x000f220008000a00 */
[----:B------:R-:W-:Y:S02]  /*8d80*/  IMAD.MOV.U32 R8, RZ, RZ, 0x65 ;  /* 0x00000065ff087424 */ /* 0x000fe400078e00ff */
[----:B------:R-:W-:Y:S01]  /*8d90*/  IMAD.MOV.U32 R12, RZ, RZ, 0x1 ;  /* 0x00000001ff0c7424 */ /* 0x000fe200078e00ff */
[----:B------:R-:W0:Y:S01]  /*8da0*/  LDCU.64 UR8, c[0x4][0x160] ;  /* 0x01002c00ff0877ac */ /* 0x000e220008000a00 */
[----:B------:R-:W1:Y:S01]  /*8db0*/  LDC.64 R14, c[0x4][R14] ;  /* 0x010000000e0e7b82 */ /* 0x000e620000000a00 */
[----:B------:R-:W-:Y:S01]  /*8dc0*/  IMAD.MOV.U32 R13, RZ, RZ, RZ ;  /* 0x000000ffff0d7224 */ /* 0x000fe200078e00ff */
[----:B------:R-:W2:Y:S01]  /*8dd0*/  LDCU.64 UR4, c[0x4][0x40] ;  /* 0x01000800ff0477ac */ /* 0x000ea20008000a00 */
[----:B----4-:R-:W-:Y:S02]  /*8de0*/  IMAD.U32 R4, RZ, RZ, UR6 ;  /* 0x00000006ff047e24 */ /* 0x010fe4000f8e00ff */
[----:B------:R-:W-:-:S02]  /*8df0*/  IMAD.U32 R5, RZ, RZ, UR7 ;  /* 0x00000007ff057e24 */ /* 0x000fc4000f8e00ff */
[----:B0-----:R-:W-:Y:S02]  /*8e00*/  IMAD.U32 R6, RZ, RZ, UR8 ;  /* 0x00000008ff067e24 */ /* 0x001fe4000f8e00ff */
[----:B------:R-:W-:Y:S02]  /*8e10*/  IMAD.U32 R7, RZ, RZ, UR9 ;  /* 0x00000009ff077e24 */ /* 0x000fe4000f8e00ff */
[----:B--2---:R-:W-:Y:S02]  /*8e20*/  IMAD.U32 R10, RZ, RZ, UR4 ;  /* 0x00000004ff0a7e24 */ /* 0x004fe4000f8e00ff */
[----:B------:R-:W-:-:S07]  /*8e30*/  IMAD.U32 R11, RZ, RZ, UR5 ;  /* 0x00000005ff0b7e24 */ /* 0x000fce000f8e00ff */
[----:B------:R-:W-:-:S07]  /*8e40*/  LEPC R20, `(.L_x_2213) ;  /* 0x000000001014794e */ /* 0x000fce0000000000 */
[----:B-1-3-5:R-:W-:Y:S05]  /*8e50*/  CALL.ABS.NOINC R14 ;  /* 0x000000000e007343 */ /* 0x02afea0003c00000 */
.L_x_2213:
[----:B------:R-:W-:Y:S01]  /*8e60*/  IMAD.MOV.U32 R23, RZ, RZ, R22 ;  /* 0x000000ffff177224 */ /* 0x000fe200078e0016 */
[----:B------:R-:W-:Y:S06]  /*8e70*/  BRA `(.L_x_2178) ;  /* 0x0000000000807947 */ /* 0x000fec0003800000 */
.L_x_2212:
        /* <DEDUP_REMOVED lines=25> */
.L_x_2211:
[----:B----4-:R-:W0:Y:S01]  /*9010*/  F2I.U64.F64.TRUNC R4, R4 ;  /* 0x0000000400047311 */ /* 0x010e22000030d800 */
[----:B------:R-:W-:Y:S01]  /*9020*/  IMAD.MOV.U32 R23, RZ, RZ, R22 ;  /* 0x000000ffff177224 */ /* 0x000fe200078e0016 */
[----:B0-----:R0:W-:Y:S01]  /*9030*/  STG.E.64 desc[UR36][R8.64], R4 ;  /* 0x0000000408007986 */ /* 0x0011e2000c101b24 */
[----:B------:R-:W-:Y:S05]  /*9040*/  BRA `(.L_x_2178) ;  /* 0x00000000000c7947 */ /* 0x000fea0003800000 */
.L_x_2210:
[----:B----4-:R-:W0:Y:S01]  /*9050*/  F2I.U32.F64.TRUNC R5, R4 ;  /* 0x0000000400057311 */ /* 0x010e22000030d000 */
[----:B------:R-:W-:Y:S01]  /*9060*/  IMAD.MOV.U32 R23, RZ, RZ, R22 ;  /* 0x000000ffff177224 */ /* 0x000fe200078e0016 */
[----:B0-----:R0:W-:Y:S06]  /*9070*/  STG.E desc[UR36][R8.64], R5 ;  /* 0x0000000508007986 */ /* 0x0011ec000c101924 */
.L_x_2178:
[----:B------:R-:W-:Y:S05]  /*9080*/  BSYNC.RECONVERGENT B6 ;  /* 0x0000000000067941 */ /* 0x000fea0003800200 */
.L_x_2177:
[----:B------:R-:W-:Y:S01]  /*9090*/  ISETP.GE.AND P0, PT, R23, R19, PT ;  /* 0x000000131700720c */ /* 0x000fe20003f06270 */
[----:B------:R-:W-:-:S12]  /*90a0*/  BSSY.RECONVERGENT B6, `(.L_x_2214) ;  /* 0x0000278000067945 */ /* 0x000fd80003800200 */
[----:B------:R-:W-:Y:S05]  /*90b0*/  @P0 BRA `(.L_x_2215) ;  /* 0x0000002400d80947 */ /* 0x000fea0003800000 */
[----:B------:R-:W2:Y:S01]  /*90c0*/  LDCU UR4, c[0x0][0x3a8] ;  /* 0x00007500ff0477ac */ /* 0x000ea20008000800 */
[----:B01--4-:R-:W0:Y:S01]  /*90d0*/  LDC.64 R4, c[0x0][0x388] ;  /* 0x0000e200ff047b82 */ /* 0x013e220000000a00 */
[----:B------:R-:W-:Y:S01]  /*90e0*/  IMAD R0, R18, 0x200, R23 ;  /* 0x0000020012007824 */ /* 0x000fe200078e0217 */
[----:B------:R-:W-:-:S03]  /*90f0*/  PRMT R6, R2, 0x9910, RZ ;  /* 0x0000991002067816 */ /* 0x000fc600000000ff */
[----:B--2---:R-:W-:Y:S02]  /*9100*/  IMAD R3, R0, UR4, RZ ;  /* 0x0000000400037c24 */ /* 0x004fe4000f8e02ff */
        /* <DEDUP_REMOVED lines=13> */
[----:B-----5:R-:W0:Y:S02]  /*91e0*/  F2I.F64.TRUNC R29, R28 ;  /* 0x0000001c001d7311 */ /* 0x020e24000030d100 */
[----:B0-----:R1:W-:Y:S01]  /*91f0*/  STG.E.U8 desc[UR36][R4.64], R29 ;  /* 0x0000001d04007986 */ /* 0x0013e2000c101124 */
[----:B------:R-:W-:Y:S05]  /*9200*/  BRA `(.L_x_2221) ;  /* 0x0000001000907947 */ /* 0x000fea0003800000 */
.L_x_2219:
[----:B-----5:R-:W0:Y:S02]  /*9210*/  F2I.S64.F64.TRUNC R28, R28 ;  /* 0x0000001c001c7311 */ /* 0x020e24000030d900 */
[----:B0-----:R-:W-:-:S05]  /*9220*/  IMAD.MOV.U32 R3, RZ, RZ, R28 ;  /* 0x000000ffff037224 */ /* 0x001fca00078e001c */
[----:B------:R0:W-:Y:S01]  /*9230*/  STG.E.U8 desc[UR36][R4.64], R3 ;  /* 0x0000000304007986 */ /* 0x0001e2000c101124 */
[----:B------:R-:W-:Y:S05]  /*9240*/  BRA `(.L_x_2221) ;  /* 0x0000001000807947 */ /* 0x000fea0003800000 */
.L_x_2218:
[----:B------:R-:W-:-:S13]  /*9250*/  ISETP.NE.AND P0, PT, R0, 0x2, PT ;  /* 0x000000020000780c */ /* 0x000fda0003f05270 */
[----:B------:R-:W-:Y:S05]  /*9260*/  @!P0 BRA `(.L_x_2222) ;  /* 0x0000000000288947 */ /* 0x000fea0003800000 */
[----:B------:R-:W-:-:S13]  /*9270*/  ISETP.NE.AND P0, PT, R0, 0x3, PT ;  /* 0x000000030000780c */ /* 0x000fda0003f05270 */
[----:B------:R-:W-:Y:S05]  /*9280*/  @!P0 BRA `(.L_x_2223) ;  /* 0x0000000000148947 */ /* 0x000fea0003800000 */
[----:B------:R-:W-:-:S13]  /*9290*/  ISETP.NE.AND P0, PT, R0, 0x4, PT ;  /* 0x000000040000780c */ /* 0x000fda0003f05270 */
[----:B------:R-:W-:Y:S05]  /*92a0*/  @P0 BRA `(.L_x_2220) ;  /* 0x0000000c00240947 */ /* 0x000fea0003800000 */
[----:B-----5:R-:W0:Y:S02]  /*92b0*/  F2I.S64.F64.TRUNC R28, R28 ;  /* 0x0000001c001c7311 */ /* 0x020e24000030d900 */
[----:B0-----:R0:W-:Y:S01]  /*92c0*/  STG.E.64 desc[UR36][R4.64], R28 ;  /* 0x0000001c04007986 */ /* 0x0011e2000c101b24 */
[----:B------:R-:W-:Y:S05]  /*92d0*/  BRA `(.L_x_2221) ;  /* 0x00000010005c7947 */ /* 0x000fea0003800000 */
.L_x_2223:
[----:B-----5:R-:W0:Y:S02]  /*92e0*/  F2I.F64.TRUNC R29, R28 ;  /* 0x0000001c001d7311 */ /* 0x020e24000030d100 */
[----:B0-----:R4:W-:Y:S01]  /*92f0*/  STG.E desc[UR36][R4.64], R29 ;  /* 0x0000001d04007986 */ /* 0x0019e2000c101924 */
[----:B------:R-:W-:Y:S05]  /*9300*/  BRA `(.L_x_2221) ;  /* 0x0000001000507947 */ /* 0x000fea0003800000 */
.L_x_2222:
[----:B-----5:R-:W0:Y:S02]  /*9310*/  F2I.F64.TRUNC R29, R28 ;  /* 0x0000001c001d7311 */ /* 0x020e24000030d100 */
[----:B0-----:R2:W-:Y:S01]  /*9320*/  STG.E.U16 desc[UR36][R4.64], R29 ;  /* 0x0000001d04007986 */ /* 0x0015e2000c101524 */
[----:B------:R-:W-:Y:S05]  /*9330*/  BRA `(.L_x_2221) ;  /* 0x0000001000447947 */ /* 0x000fea0003800000 */
.L_x_2217:
        /* <DEDUP_REMOVED lines=8> */
[----:B-----5:R-:W0:-:S15]  /*93c0*/  F2F.F32.F64 R3, R28 ;  /* 0x0000001c00037310 */ /* 0x020e1e0000301000 */
        /* <DEDUP_REMOVED lines=8> */
.L_x_2225:
        /* <DEDUP_REMOVED lines=12> */
.L_x_2224:
        /* <DEDUP_REMOVED lines=18> */
.L_x_2227:
        /* <DEDUP_REMOVED lines=13> */
.L_x_2226:
[----:B-----5:R0:W-:Y:S01]  /*9700*/  STG.E.64 desc[UR36][R4.64], R28 ;  /* 0x0000001c04007986 */ /* 0x0201e2000c101b24 */
[----:B------:R-:W-:Y:S05]  /*9710*/  BRA `(.L_x_2221) ;  /* 0x0000000c004c7947 */ /* 0x000fea0003800000 */
.L_x_2216:
        /* <DEDUP_REMOVED lines=10> */
[----:B-----5:R-:W0:Y:S02]  /*97c0*/  F2I.U32.F64.TRUNC R29, R28 ;  /* 0x0000001c001d7311 */ /* 0x020e24000030d000 */
[----:B0-----:R0:W-:Y:S01]  /*97d0*/  STG.E.U16 desc[UR36][R4.64], R29 ;  /* 0x0000001d04007986 */ /* 0x0011e2000c101524 */
[----:B------:R-:W-:Y:S05]  /*97e0*/  BRA `(.L_x_2221) ;  /* 0x0000000c00187947 */ /* 0x000fea0003800000 */
.L_x_2231:
        /* <DEDUP_REMOVED lines=26> */
.L_x_2234:
[----:B------:R-:W-:-:S04]  /*9990*/  SHF.R.U32.HI R3, RZ, 0x18, R7 ;  /* 0x00000018ff037819 */ /* 0x000fc80000011607 */
[----:B------:R-:W-:-:S07]  /*99a0*/  LOP3.LUT R0, R0, 0x80, R3, 0xf8, !PT ;  /* 0x0000008000007812 */ /* 0x000fce00078ef803 */
.L_x_2233:
[----:B------:R-:W-:Y:S05]  /*99b0*/  BSYNC.RECONVERGENT B0 ;  /* 0x0000000000007941 */ /* 0x000fea0003800200 */
.L_x_2232:
[----:B------:R0:W-:Y:S01]  /*99c0*/  STG.E.U8 desc[UR36][R4.64], R0 ;  /* 0x0000000004007986 */ /* 0x0001e2000c101124 */
[----:B------:R-:W-:Y:S05]  /*99d0*/  BRA `(.L_x_2221) ;  /* 0x00000008009c7947 */ /* 0x000fea0003800000 */
.L_x_2230:
        /* <DEDUP_REMOVED lines=26> */
.L_x_2237:
[----:B------:R-:W-:-:S04]  /*9b80*/  SHF.R.U32.HI R3, RZ, 0x18, R7 ;  /* 0x00000018ff037819 */ /* 0x000fc80000011607 */
[----:B------:R-:W-:-:S07]  /*9b90*/  LOP3.LUT R0, R0, 0x80, R3, 0xf8, !PT ;  /* 0x0000008000007812 */ /* 0x000fce00078ef803 */
.L_x_2236:
[----:B------:R-:W-:Y:S05]  /*9ba0*/  BSYNC.RECONVERGENT B0 ;  /* 0x0000000000007941 */ /* 0x000fea0003800200 */
.L_x_2235:
[----:B------:R0:W-:Y:S01]  /*9bb0*/  STG.E.U8 desc[UR36][R4.64], R0 ;  /* 0x0000000004007986 */ /* 0x0001e2000c101124 */
[----:B------:R-:W-:Y:S05]  /*9bc0*/  BRA `(.L_x_2221) ;  /* 0x0000000800207947 */ /* 0x000fea0003800000 */
.L_x_2229:
        /* <DEDUP_REMOVED lines=30> */
.L_x_2239:
[----:B-----5:R-:W0:Y:S02]  /*9db0*/  F2I.U64.F64.TRUNC R28, R28 ;  /* 0x0000001c001c7311 */ /* 0x020e24000030d800 */
[----:B0-----:R0:W-:Y:S01]  /*9dc0*/  STG.E.64 desc[UR36][R4.64], R28 ;  /* 0x0000001c04007986 */ /* 0x0011e2000c101b24 */
[----:B------:R-:W-:Y:S05]  /*9dd0*/  BRA `(.L_x_2221) ;  /* 0x00000004009c7947 */ /* 0x000fea0003800000 */
.L_x_2238:
[----:B-----5:R-:W0:Y:S02]  /*9de0*/  F2I.U32.F64.TRUNC R29, R28 ;  /* 0x0000001c001d7311 */ /* 0x020e24000030d000 */
[----:B0-----:R0:W-:Y:S01]  /*9df0*/  STG.E desc[UR36][R4.64], R29 ;  /* 0x0000001d04007986 */ /* 0x0011e2000c101924 */
[----:B------:R-:W-:Y:S05]  /*9e00*/  BRA `(.L_x_2221) ;  /* 0x0000000400907947 */ /* 0x000fea0003800000 */
.L_x_2228:
[----:B------:R-:W-:-:S13]  /*9e10*/  ISETP.GT.AND P0, PT, R0, 0xe, PT ;  /* 0x0000000e0000780c */ /* 0x000fda0003f04270 */
[----:B------:R-:W-:Y:S05]  /*9e20*/  @P0 BRA `(.L_x_2240) ;  /* 0x00000000002c0947 */ /* 0x000fea0003800000 */
[----:B------:R-:W-:-:S13]  /*9e30*/  ISETP.NE.AND P0, PT, R0, 0xa, PT ;  /* 0x0000000a0000780c */ /* 0x000fda0003f05270 */
[----:B------:R-:W-:Y:S05]  /*9e40*/  @!P0 BRA `(.L_x_2241) ;  /* 0x0000000000188947 */ /* 0x000fea0003800000 */
[----:B------:R-:W-:-:S13]  /*9e50*/  ISETP.NE.AND P0, PT, R0, 0xb, PT ;  /* 0x0000000b0000780c */ /* 0x000fda0003f05270 */
[----:B------:R-:W-:Y:S05]  /*9e60*/  @P0 BRA `(.L_x_2220) ;  /* 0x0000000000340947 */ /* 0x000fea0003800000 */
[----:B-----5:R-:W0:Y:S02]  /*9e70*/  DSETP.NEU.AND P0, PT, R28, RZ, PT ;  /* 0x000000ff1c00722a */ /* 0x020e240003f0d000 */
[----:B0-----:R-:W-:-:S05]  /*9e80*/  SEL R3, RZ, 0x1, !P0 ;  /* 0x00000001ff037807 */ /* 0x001fca0004000000 */
[----:B------:R0:W-:Y:S01]  /*9e90*/  STG.E.U8 desc[UR36][R4.64], R3 ;  /* 0x0000000304007986 */ /* 0x0001e2000c101124 */
[----:B------:R-:W-:Y:S05]  /*9ea0*/  BRA `(.L_x_2221) ;  /* 0x0000000400687947 */ /* 0x000fea0003800000 */
.L_x_2241:
[----:B------:R-:W-:-:S05]  /*9eb0*/  CS2R R30, SRZ ;  /* 0x00000000001e7805 */ /* 0x000fca000001ff00 */
[----:B-----5:R0:W-:Y:S01]  /*9ec0*/  STG.E.128 desc[UR36][R4.64], R28 ;  /* 0x0000001c04007986 */ /* 0x0201e2000c101d24 */
[----:B------:R-:W-:Y:S05]  /*9ed0*/  BRA `(.L_x_2221) ;  /* 0x00000004005c7947 */ /* 0x000fea0003800000 */
.L_x_2240:
[----:B------:R-:W-:-:S13]  /*9ee0*/  ISETP.NE.AND P0, PT, R0, 0xf, PT ;  /* 0x0000000f0000780c */ /* 0x000fda0003f05270 */
[----:B------:R-:W-:Y:S05]  /*9ef0*/  @!P0 BRA `(.L_x_2242) ;  /* 0x0000000400288947 */ /* 0x000fea0003800000 */
[----:B------:R-:W-:-:S13]  /*9f00*/  ISETP.NE.AND P0, PT, R0, 0x17, PT ;  /* 0x000000170000780c */ /* 0x000fda0003f05270 */
[----:B------:R-:W-:Y:S05]  /*9f10*/  @!P0 BRA `(.L_x_2243) ;  /* 0x0000000000b08947 */ /* 0x000fea0003800000 */
[----:B------:R-:W-:-:S13]  /*9f20*/  ISETP.NE.AND P0, PT, R0, 0x18, PT ;  /* 0x000000180000780c */ /* 0x000fda0003f05270 */
[----:B------:R-:W-:Y:S05]  /*9f30*/  @!P0 BRA `(.L_x_2244) ;  /* 0x0000000000448947 */ /* 0x000fea0003800000 */
.L_x_2220:
        /* <DEDUP_REMOVED lines=16> */
.L_x_2245:
[----:B------:R-:W-:Y:S05]  /*a040*/  BRA `(.L_x_2221) ;  /* 0x0000000400007947 */ /* 0x000fea0003800000 */
.L_x_2244:
        /* <DEDUP_REMOVED lines=21> */
.L_x_2247:
[----:B------:R-:W-:Y:S05]  /*a1a0*/  BSYNC.RECONVERGENT B0 ;  /* 0x0000000000007941 */ /* 0x000fea0003800200 */
.L_x_2246:
[----:B------:R-:W-:-:S05]  /*a1b0*/  LOP3.LUT R3, R0, 0x80, R3, 0xf8, !PT ;  /* 0x0000008000037812 */ /* 0x000fca00078ef803 */
[----:B------:R0:W-:Y:S01]  /*a1c0*/  STG.E.U8 desc[UR36][R4.64], R3 ;  /* 0x0000000304007986 */ /* 0x0001e2000c101124 */
[----:B------:R-:W-:Y:S05]  /*a1d0*/  BRA `(.L_x_2221) ;  /* 0x00000000009c7947 */ /* 0x000fea0003800000 */
.L_x_2243:
        /* <DEDUP_REMOVED lines=20> */
.L_x_2249:
[----:B------:R-:W-:Y:S01]  /*a320*/  IMAD.MOV.U32 R0, RZ, RZ, 0x7f ;  /* 0x0000007fff007424 */ /* 0x000fe200078e00ff */
[----:B------:R-:W-:-:S04]  /*a330*/  ISETP.GT.U32.AND P0, PT, R3, 0x7f800000, PT ;  /* 0x7f8000000300780c */ /* 0x000fc80003f04070 */
[----:B------:R-:W-:-:S09]  /*a340*/  SEL R0, R0, 0x7c, P0 ;  /* 0x0000007c00007807 */ /* 0x000fd20000000000 */
.L_x_2250:
[----:B------:R-:W-:Y:S05]  /*a350*/  BSYNC.RECONVERGENT B0 ;  /* 0x0000000000007941 */ /* 0x000fea0003800200 */
.L_x_2248:
[----:B------:R-:W-:-:S04]  /*a360*/  SHF.R.U32.HI R3, RZ, 0x18, R7 ;  /* 0x00000018ff037819 */ /* 0x000fc80000011607 */
[----:B------:R-:W-:-:S05]  /*a370*/  LOP3.LUT R3, R0, 0x80, R3, 0xf8, !PT ;  /* 0x0000008000037812 */ /* 0x000fca00078ef803 */
[----:B------:R0:W-:Y:S01]  /*a380*/  STG.E.U8 desc[UR36][R4.64], R3 ;  /* 0x0000000304007986 */ /* 0x0001e2000c101124 */
[----:B------:R-:W-:Y:S05]  /*a390*/  BRA `(.L_x_2221) ;  /* 0x00000000002c7947 */ /* 0x000fea0003800000 */
.L_x_2242:
        /* <DEDUP_REMOVED lines=11> */
.L_x_2221:
        /* <DEDUP_REMOVED lines=21> */
[----:B------:R-:W0:Y:S02]  /*a5a0*/  F2I.F64.TRUNC R25, R24 ;  /* 0x0000001800197311 */ /* 0x000e24000030d100 */
[----:B0-----:R0:W-:Y:S01]  /*a5b0*/  STG.E.U8 desc[UR36][R4.64], R25 ;  /* 0x0000001904007986 */ /* 0x0011e2000c101124 */
[----:B------:R-:W-:Y:S05]  /*a5c0*/  BRA `(.L_x_2256) ;  /* 0x0000001000907947 */ /* 0x000fea0003800000 */
.L_x_2254:
[----:B------:R-:W0:Y:S02]  /*a5d0*/  F2I.S64.F64.TRUNC R24, R24 ;  /* 0x0000001800187311 */ /* 0x000e24000030d900 */
[----:B0-----:R-:W-:-:S05]  /*a5e0*/  IMAD.MOV.U32 R3, RZ, RZ, R24 ;  /* 0x000000ffff037224 */ /* 0x001fca00078e0018 */
[----:B------:R0:W-:Y:S01]  /*a5f0*/  STG.E.U8 desc[UR36][R4.64], R3 ;  /* 0x0000000304007986 */ /* 0x0001e2000c101124 */
[----:B------:R-:W-:Y:S05]  /*a600*/  BRA `(.L_x_2256) ;  /* 0x0000001000807947 */ /* 0x000fea0003800000 */
.L_x_2253:
[----:B------:R-:W-:-:S13]  /*a610*/  ISETP.NE.AND P0, PT, R0, 0x2, PT ;  /* 0x000000020000780c */ /* 0x000fda0003f05270 */
[----:B------:R-:W-:Y:S05]  /*a620*/  @!P0 BRA `(.L_x_2257) ;  /* 0x0000000000288947 */ /* 0x000fea0003800000 */
[----:B------:R-:W-:-:S13]  /*a630*/  ISETP.NE.AND P0, PT, R0, 0x3, PT ;  /* 0x000000030000780c */ /* 0x000fda0003f05270 */
[----:B------:R-:W-:Y:S05]  /*a640*/  @!P0 BRA `(.L_x_2258) ;  /* 0x0000000000148947 */ /* 0x000fea0003800000 */
[----:B------:R-:W-:-:S13]  /*a650*/  ISETP.NE.AND P0, PT, R0, 0x4, PT ;  /* 0x000000040000780c */ /* 0x000fda0003f05270 */
[----:B------:R-:W-:Y:S05]  /*a660*/  @P0 BRA `(.L_x_2255) ;  /* 0x0000000c00240947 */ /* 0x000fea0003800000 */
[----:B------:R-:W0:Y:S02]  /*a670*/  F2I.S64.F64.TRUNC R24, R24 ;  /* 0x0000001800187311 */ /* 0x000e24000030d900 */
[----:B0-----:R0:W-:Y:S01]  /*a680*/  STG.E.64 desc[UR36][R4.64], R24 ;  /* 0x0000001804007986 */ /* 0x0011e2000c101b24 */
[----:B------:R-:W-:Y:S05]  /*a690*/  BRA `(.L_x_2256) ;  /* 0x00000010005c7947 */ /* 0x000fea0003800000 */
.L_x_2258:
[----:B------:R-:W0:Y:S02]  /*a6a0*/  F2I.F64.TRUNC R25, R24 ;  /* 0x0000001800197311 */ /* 0x000e24000030d100 */
[----:B0-----:R0:W-:Y:S01]  /*a6b0*/  STG.E desc[UR36][R4.64], R25 ;  /* 0x0000001904007986 */ /* 0x0011e2000c101924 */
[----:B------:R-:W-:Y:S05]  /*a6c0*/  BRA `(.L_x_2256) ;  /* 0x0000001000507947 */ /* 0x000fea0003800000 */
.L_x_2257:
[----:B------:R-:W0:Y:S02]  /*a6d0*/  F2I.F64.TRUNC R25, R24 ;  /* 0x0000001800197311 */ /* 0x000e24000030d100 */
[----:B0-----:R0:W-:Y:S01]  /*a6e0*/  STG.E.U16 desc[UR36][R4.64], R25 ;  /* 0x0000001904007986 */ /* 0x0011e2000c101524 */
[----:B------:R-:W-:Y:S05]  /*a6f0*/  BRA `(.L_x_2256) ;  /* 0x0000001000447947 */ /* 0x000fea0003800000 */
.L_x_2252:
        /* <DEDUP_REMOVED lines=17> */
.L_x_2260:
        /* <DEDUP_REMOVED lines=12> */
.L_x_2259:
        /* <DEDUP_REMOVED lines=18> */
.L_x_2262:
        /* <DEDUP_REMOVED lines=13> */
.L_x_2261:
[----:B------:R0:W-:Y:S01]  /*aac0*/  STG.E.64 desc[UR36][R4.64], R24 ;  /* 0x0000001804007986 */ /* 0x0001e2000c101b24 */
[----:B------:R-:W-:Y:S05]  /*aad0*/  BRA `(.L_x_2256) ;  /* 0x0000000c004c7947 */ /* 0x000fea0003800000 */
.L_x_2251:
        /* <DEDUP_REMOVED lines=10> */
[----:B------:R-:W0:Y:S02]  /*ab80*/  F2I.U32.F64.TRUNC R25, R24 ;  /* 0x0000001800197311 */ /* 0x000e24000030d000 */
[----:B0-----:R0:W-:Y:S01]  /*ab90*/  STG.E.U16 desc[UR36][R4.64], R25 ;  /* 0x0000001904007986 */ /* 0x0011e2000c101524 */
[----:B------:R-:W-:Y:S05]  /*aba0*/  BRA `(.L_x_2256) ;  /* 0x0000000c00187947 */ /* 0x000fea0003800000 */
.L_x_2266:
        /* <DEDUP_REMOVED lines=26> */
.L_x_2269:
[----:B------:R-:W-:-:S04]  /*ad50*/  SHF.R.U32.HI R3, RZ, 0x18, R7 ;  /* 0x00000018ff037819 */ /* 0x000fc80000011607 */
[----:B------:R-:W-:-:S07]  /*ad60*/  LOP3.LUT R0, R0, 0x80, R3, 0xf8, !PT ;  /* 0x0000008000007812 */ /* 0x000fce00078ef803 */
.L_x_2268:
[----:B------:R-:W-:Y:S05]  /*ad70*/  BSYNC.RECONVERGENT B0 ;  /* 0x0000000000007941 */ /* 0x000fea0003800200 */
.L_x_2267:
[----:B------:R0:W-:Y:S01]  /*ad80*/  STG.E.U8 desc[UR36][R4.64], R0 ;  /* 0x0000000004007986 */ /* 0x0001e2000c101124 */
[----:B------:R-:W-:Y:S05]  /*ad90*/  BRA `(.L_x_2256) ;  /* 0x00000008009c7947 */ /* 0x000fea0003800000 */
.L_x_2265:
        /* <DEDUP_REMOVED lines=26> */
.L_x_2272:
[----:B------:R-:W-:-:S04]  /*af40*/  SHF.R.U32.HI R3, RZ, 0x18, R7 ;  /* 0x00000018ff037819 */ /* 0x000fc80000011607 */
[----:B------:R-:W-:-:S07]  /*af50*/  LOP3.LUT R0, R0, 0x80, R3, 0xf8, !PT ;  /* 0x0000008000007812 */ /* 0x000fce00078ef803 */
.L_x_2271:
[----:B------:R-:W-:Y:S05]  /*af60*/  BSYNC.RECONVERGENT B0 ;  /* 0x0000000000007941 */ /* 0x000fea0003800200 */
.L_x_2270:
[----:B------:R0:W-:Y:S01]  /*af70*/  STG.E.U8 desc[UR36][R4.64], R0 ;  /* 0x0000000004007986 */ /* 0x0001e2000c101124 */
[----:B------:R-:W-:Y:S05]  /*af80*/  BRA `(.L_x_2256) ;  /* 0x0000000800207947 */ /* 0x000fea0003800000 */
.L_x_2264:
        /* <DEDUP_REMOVED lines=30> */
.L_x_2274:
[----:B------:R-:W0:Y:S02]  /*b170*/  F2I.U64.F64.TRUNC R24, R24 ;  /* 0x0000001800187311 */ /* 0x000e24000030d800 */
[----:B0-----:R0:W-:Y:S01]  /*b180*/  STG.E.64 desc[UR36][R4.64], R24 ;  /* 0x0000001804007986 */ /* 0x0011e2000c101b24 */
[----:B------:R-:W-:Y:S05]  /*b190*/  BRA `(.L_x_2256) ;  /* 0x00000004009c7947 */ /* 0x000fea0003800000 */
.L_x_2273:
[----:B------:R-:W0:Y:S02]  /*b1a0*/  F2I.U32.F64.TRUNC R25, R24 ;  /* 0x0000001800197311 */ /* 0x000e24000030d000 */
[----:B0-----:R0:W-:Y:S01]  /*b1b0*/  STG.E desc[UR36][R4.64], R25 ;  /* 0x0000001904007986 */ /* 0x0011e2000c101924 */
[----:B------:R-:W-:Y:S05]  /*b1c0*/  BRA `(.L_x_2256) ;  /* 0x0000000400907947 */ /* 0x000fea0003800000 */
.L_x_2263:
[----:B------:R-:W-:-:S13]  /*b1d0*/  ISETP.GT.AND P0, PT, R0, 0xe, PT ;  /* 0x0000000e0000780c */ /* 0x000fda0003f04270 */
[----:B------:R-:W-:Y:S05]  /*b1e0*/  @P0 BRA `(.L_x_2275) ;  /* 0x00000000002c0947 */ /* 0x000fea0003800000 */
[----:B------:R-:W-:-:S13]  /*b1f0*/  ISETP.NE.AND P0, PT, R0, 0xa, PT ;  /* 0x0000000a0000780c */ /* 0x000fda0003f05270 */
[----:B------:R-:W-:Y:S05]  /*b200*/  @!P0 BRA `(.L_x_2276) ;  /* 0x0000000000188947 */ /* 0x000fea0003800000 */
[----:B------:R-:W-:-:S13]  /*b210*/  ISETP.NE.AND P0, PT, R0, 0xb, PT ;  /* 0x0000000b0000780c */ /* 0x000fda0003f05270 */
[----:B------:R-:W-:Y:S05]  /*b220*/  @P0 BRA `(.L_x_2255) ;  /* 0x0000000000340947 */ /* 0x000fea0003800000 */
[----:B------:R-:W0:Y:S02]  /*b230*/  DSETP.NEU.AND P0, PT, R24, RZ, PT ;  /* 0x000000ff1800722a */ /* 0x000e240003f0d000 */
[----:B0-----:R-:W-:-:S05]  /*b240*/  SEL R3, RZ, 0x1, !P0 ;  /* 0x00000001ff037807 */ /* 0x001fca0004000000 */
[----:B------:R1:W-:Y:S01]  /*b250*/  STG.E.U8 desc[UR36][R4.64], R3 ;  /* 0x0000000304007986 */ /* 0x0003e2000c101124 */
[----:B------:R-:W-:Y:S05]  /*b260*/  BRA `(.L_x_2256) ;  /* 0x0000000400687947 */ /* 0x000fea0003800000 */
.L_x_2276:
[----:B---3--:R-:W-:-:S05]  /*b270*/  CS2R R26, SRZ ;  /* 0x00000000001a7805 */ /* 0x008fca000001ff00 */
[----:B------:R0:W-:Y:S01]  /*b280*/  STG.E.128 desc[UR36][R4.64], R24 ;  /* 0x0000001804007986 */ /* 0x0001e2000c101d24 */
[----:B------:R-:W-:Y:S05]  /*b290*/  BRA `(.L_x_2256) ;  /* 0x00000004005c7947 */ /* 0x000fea0003800000 */
.L_x_2275:
[----:B------:R-:W-:-:S13]  /*b2a0*/  ISETP.NE.AND P0, PT, R0, 0xf, PT ;  /* 0x0000000f0000780c */ /* 0x000fda0003f05270 */
[----:B------:R-:W-:Y:S05]  /*b2b0*/  @!P0 BRA `(.L_x_2277) ;  /* 0x0000000400288947 */ /* 0x000fea0003800000 */
[----:B------:R-:W-:-:S13]  /*b2c0*/  ISETP.NE.AND P0, PT, R0, 0x17, PT ;  /* 0x000000170000780c */ /* 0x000fda0003f05270 */
[----:B------:R-:W-:Y:S05]  /*b2d0*/  @!P0 BRA `(.L_x_2278) ;  /* 0x0000000000b08947 */ /* 0x000fea0003800000 */
[----:B------:R-:W-:-:S13]  /*b2e0*/  ISETP.NE.AND P0, PT, R0, 0x18, PT ;  /* 0x000000180000780c */ /* 0x000fda0003f05270 */
[----:B------:R-:W-:Y:S05]  /*b2f0*/  @!P0 BRA `(.L_x_2279) ;  /* 0x0000000000448947 */ /* 0x000fea0003800000 */
.L_x_2255:
        /* <DEDUP_REMOVED lines=16> */
.L_x_2280:
[----:B------:R-:W-:Y:S05]  /*b400*/  BRA `(.L_x_2256) ;  /* 0x0000000400007947 */ /* 0x000fea0003800000 */
.L_x_2279:
        /* <DEDUP_REMOVED lines=21> */
.L_x_2282:
[----:B------:R-:W-:Y:S05]  /*b560*/  BSYNC.RECONVERGENT B0 ;  /* 0x0000000000007941 */ /* 0x000fea0003800200 */
.L_x_2281:
[----:B------:R-:W-:-:S05]  /*b570*/  LOP3.LUT R3, R0, 0x80, R3, 0xf8, !PT ;  /* 0x0000008000037812 */ /* 0x000fca00078ef803 */
[----:B------:R4:W-:Y:S01]  /*b580*/  STG.E.U8 desc[UR36][R4.64], R3 ;  /* 0x0000000304007986 */ /* 0x0009e2000c101124 */
[----:B------:R-:W-:Y:S05]  /*b590*/  BRA `(.L_x_2256) ;  /* 0x00000000009c7947 */ /* 0x000fea0003800000 */
.L_x_2278:
        /* <DEDUP_REMOVED lines=20> */
.L_x_2284:
[----:B------:R-:W-:Y:S01]  /*b6e0*/  IMAD.MOV.U32 R0, RZ, RZ, 0x7f ;  /* 0x0000007fff007424 */ /* 0x000fe200078e00ff */
[----:B------:R-:W-:-:S04]  /*b6f0*/  ISETP.GT.U32.AND P0, PT, R3, 0x7f800000, PT ;  /* 0x7f8000000300780c */ /* 0x000fc80003f04070 */
[----:B------:R-:W-:-:S09]  /*b700*/  SEL R0, R0, 0x7c, P0 ;  /* 0x0000007c00007807 */ /* 0x000fd20000000000 */
.L_x_2285:
[----:B------:R-:W-:Y:S05]  /*b710*/  BSYNC.RECONVERGENT B0 ;  /* 0x0000000000007941 */ /* 0x000fea0003800200 */
.L_x_2283:
[----:B------:R-:W-:-:S04]  /*b720*/  SHF.R.U32.HI R3, RZ, 0x18, R7 ;  /* 0x00000018ff037819 */ /* 0x000fc80000011607 */
[----:B------:R-:W-:-:S05]  /*b730*/  LOP3.LUT R3, R0, 0x80, R3, 0xf8, !PT ;  /* 0x0000008000037812 */ /* 0x000fca00078ef803 */
[----:B------:R2:W-:Y:S01]  /*b740*/  STG.E.U8 desc[UR36][R4.64], R3 ;  /* 0x0000000304007986 */ /* 0x0005e2000c101124 */
[----:B------:R-:W-:Y:S05]  /*b750*/  BRA `(.L_x_2256) ;  /* 0x00000000002c7947 */ /* 0x000fea0003800000 */
.L_x_2277:
        /* <DEDUP_REMOVED lines=11> */
.L_x_2256:
[----:B------:R-:W-:-:S07]  /*b810*/  VIADD R23, R23, 0x80 ;  /* 0x0000008017177836 */ /* 0x000fce0000000000 */
.L_x_2215:
[----:B------:R-:W-:Y:S05]  /*b820*/  BSYNC.RECONVERGENT B6 ;  /* 0x0000000000067941 */ /* 0x000fea0003800200 */
.L_x_2214:
[----:B------:R-:W-:-:S13]  /*b830*/  ISETP.GE.AND P0, PT, R23, R19, PT ;  /* 0x000000131700720c */ /* 0x000fda0003f06270 */
[----:B------:R-:W-:Y:S05]  /*b840*/  @P0 EXIT ;  /* 0x000000000000094d */ /* 0x000fea0003800000 */
[----:B012-4-:R-:W0:Y:S01]  /*b850*/  LDC.64 R4, c[0x0][0x388] ;  /* 0x0000e200ff047b82 */ /* 0x017e220000000a00 */
        /* <DEDUP_REMOVED lines=17> */
[----:B0-----:R-:W-:Y:S01]  /*b970*/  STG.E.U8 desc[UR36][R4.64], R17 ;  /* 0x0000001104007986 */ /* 0x001fe2000c101124 */
[----:B------:R-:W-:Y:S05]  /*b980*/  EXIT ;  /* 0x000000000000794d */ /* 0x000fea0003800000 */
.L_x_2289:
[----:B-----5:R-:W0:Y:S02]  /*b990*/  F2I.S64.F64.TRUNC R16, R16 ;  /* 0x0000001000107311 */ /* 0x020e24000030d900 */
[----:B0-----:R-:W-:-:S05]  /*b9a0*/  IMAD.MOV.U32 R3, RZ, RZ, R16 ;  /* 0x000000ffff037224 */ /* 0x001fca00078e0010 */
[----:B------:R-:W-:Y:S01]  /*b9b0*/  STG.E.U8 desc[UR36][R4.64], R3 ;  /* 0x0000000304007986 */ /* 0x000fe2000c101124 */
[----:B------:R-:W-:Y:S05]  /*b9c0*/  EXIT ;  /* 0x000000000000794d */ /* 0x000fea0003800000 */
.L_x_2288:
[----:B------:R-:W-:-:S13]  /*b9d0*/  ISETP.NE.AND P0, PT, R0, 0x2, PT ;  /* 0x000000020000780c */ /* 0x000fda0003f05270 */
[----:B------:R-:W-:Y:S05]  /*b9e0*/  @!P0 BRA `(.L_x_2291) ;  /* 0x0000000000288947 */ /* 0x000fea0003800000 */
[----:B------:R-:W-:-:S13]  /*b9f0*/  ISETP.NE.AND P0, PT, R0, 0x3, PT ;  /* 0x000000030000780c */ /* 0x000fda0003f05270 */
[----:B------:R-:W-:Y:S05]  /*ba00*/  @!P0 BRA `(.L_x_2292) ;  /* 0x0000000000148947 */ /* 0x000fea0003800000 */
[----:B------:R-:W-:-:S13]  /*ba10*/  ISETP.NE.AND P0, PT, R0, 0x4, PT ;  /* 0x000000040000780c */ /* 0x000fda0003f05270 */
[----:B------:R-:W-:Y:S05]  /*ba20*/  @P0 BRA `(.L_x_2290) ;  /* 0x0000000c00240947 */ /* 0x000fea0003800000 */
[----:B-----5:R-:W0:Y:S02]  /*ba30*/  F2I.S64.F64.TRUNC R16, R16 ;  /* 0x0000001000107311 */ /* 0x020e24000030d900 */
[----:B0-----:R-:W-:Y:S01]  /*ba40*/  STG.E.64 desc[UR36][R4.64], R16 ;  /* 0x0000001004007986 */ /* 0x001fe2000c101b24 */
[----:B------:R-:W-:Y:S05]  /*ba50*/  EXIT ;  /* 0x000000000000794d */ /* 0x000fea0003800000 */
.L_x_2292:
[----:B-----5:R-:W0:Y:S02]  /*ba60*/  F2I.F64.TRUNC R17, R16 ;  /* 0x0000001000117311 */ /* 0x020e24000030d100 */
[----:B0-----:R-:W-:Y:S01]  /*ba70*/  STG.E desc[UR36][R4.64], R17 ;  /* 0x0000001104007986 */ /* 0x001fe2000c101924 */
[----:B------:R-:W-:Y:S05]  /*ba80*/  EXIT ;  /* 0x000000000000794d */ /* 0x000fea0003800000 */
.L_x_2291:
[----:B-----5:R-:W0:Y:S02]  /*ba90*/  F2I.F64.TRUNC R17, R16 ;  /* 0x0000001000117311 */ /* 0x020e24000030d100 */
[----:B0-----:R-:W-:Y:S01]  /*baa0*/  STG.E.U16 desc[UR36][R4.64], R17 ;  /* 0x0000001104007986 */ /* 0x001fe2000c101524 */
[----:B------:R-:W-:Y:S05]  /*bab0*/  EXIT ;  /* 0x000000000000794d */ /* 0x000fea0003800000 */
.L_x_2287:
        /* <DEDUP_REMOVED lines=17> */
.L_x_2294:
        /* <DEDUP_REMOVED lines=10> */
[----:B------:R-:W-:Y:S01]  /*bc70*/  STG.E.U16 desc[UR36][R4.64], R0 ;  /* 0x0000000004007986 */ /* 0x000fe2000c101524 */
[----:B------:R-:W-:Y:S05]  /*bc80*/  EXIT ;  /* 0x000000000000794d */ /* 0x000fea0003800000 */
.L_x_2293:
        /* <DEDUP_REMOVED lines=18> */
.L_x_2296:
        /* <DEDUP_REMOVED lines=11> */
[----:B------:R-:W-:Y:S01]  /*be60*/  STG.E desc[UR36][R4.64], R3 ;  /* 0x0000000304007986 */ /* 0x000fe2000c101924 */
[----:B------:R-:W-:Y:S05]  /*be70*/  EXIT ;  /* 0x000000000000794d */ /* 0x000fea0003800000 */
.L_x_2295:
[----:B-----5:R-:W-:Y:S01]  /*be80*/  STG.E.64 desc[UR36][R4.64], R16 ;  /* 0x0000001004007986 */ /* 0x020fe2000c101b24 */
[----:B------:R-:W-:Y:S05]  /*be90*/  EXIT ;  /* 0x000000000000794d */ /* 0x000fea0003800000 */
.L_x_2286:
        /* <DEDUP_REMOVED lines=11> */
[----:B0-----:R-:W-:Y:S01]  /*bf50*/  STG.E.U16 desc[UR36][R4.64], R17 ;  /* 0x0000001104007986 */ /* 0x001fe2000c101524 */
[----:B------:R-:W-:Y:S05]  /*bf60*/  EXIT ;  /* 0x000000000000794d */ /* 0x000fea0003800000 */
.L_x_2300:
        /* <DEDUP_REMOVED lines=25> */
.L_x_2303:
[----:B------:R-:W-:-:S04]  /*c100*/  SHF.R.U32.HI R3, RZ, 0x18, R7 ;  /* 0x00000018ff037819 */ /* 0x000fc80000011607 */
[----:B------:R-:W-:-:S04]  /*c110*/  LOP3.LUT R0, R0, 0x80, R3, 0xf8, !PT ;  /* 0x0000008000007812 */ /* 0x000fc800078ef803 */
[----:B------:R-:W-:-:S07]  /*c120*/  PRMT R2, R0, 0x7610, R2 ;  /* 0x0000761000027816 */ /* 0x000fce0000000002 */
.L_x_2302:
[----:B------:R-:W-:Y:S05]  /*c130*/  BSYNC.RECONVERGENT B0 ;  /* 0x0000000000007941 */ /* 0x000fea0003800200 */
.L_x_2301:
[----:B------:R-:W-:Y:S01]  /*c140*/  STG.E.U8 desc[UR36][R4.64], R2 ;  /* 0x0000000204007986 */ /* 0x000fe2000c101124 */
[----:B------:R-:W-:Y:S05]  /*c150*/  EXIT ;  /* 0x000000000000794d */ /* 0x000fea0003800000 */
.L_x_2299:
        /* <DEDUP_REMOVED lines=25> */
.L_x_2306:
[----:B------:R-:W-:-:S04]  /*c2f0*/  SHF.R.U32.HI R3, RZ, 0x18, R7 ;  /* 0x00000018ff037819 */ /* 0x000fc80000011607 */
[----:B------:R-:W-:-:S04]  /*c300*/  LOP3.LUT R0, R0, 0x80, R3, 0xf8, !PT ;  /* 0x0000008000007812 */ /* 0x000fc800078ef803 */
[----:B------:R-:W-:-:S07]  /*c310*/  PRMT R2, R0, 0x7610, R2 ;  /* 0x0000761000027816 */ /* 0x000fce0000000002 */
.L_x_2305:
[----:B------:R-:W-:Y:S05]  /*c320*/  BSYNC.RECONVERGENT B0 ;  /* 0x0000000000007941 */ /* 0x000fea0003800200 */
.L_x_2304:
[----:B------:R-:W-:Y:S01]  /*c330*/  STG.E.U8 desc[UR36][R4.64], R2 ;  /* 0x0000000204007986 */ /* 0x000fe2000c101124 */
[----:B------:R-:W-:Y:S05]  /*c340*/  EXIT ;  /* 0x000000000000794d */ /* 0x000fea0003800000 */
.L_x_2298:
        /* <DEDUP_REMOVED lines=30> */
.L_x_2308:
[----:B-----5:R-:W0:Y:S02]  /*c530*/  F2I.U64.F64.TRUNC R16, R16 ;  /* 0x0000001000107311 */ /* 0x020e24000030d800 */
[----:B0-----:R-:W-:Y:S01]  /*c540*/  STG.E.64 desc[UR36][R4.64], R16 ;  /* 0x0000001004007986 */ /* 0x001fe2000c101b24 */
[----:B------:R-:W-:Y:S05]  /*c550*/  EXIT ;  /* 0x000000000000794d */ /* 0x000fea0003800000 */
.L_x_2307:
[----:B-----5:R-:W0:Y:S02]  /*c560*/  F2I.U32.F64.TRUNC R17, R16 ;  /* 0x0000001000117311 */ /* 0x020e24000030d000 */
[----:B0-----:R-:W-:Y:S01]  /*c570*/  STG.E desc[UR36][R4.64], R17 ;  /* 0x0000001104007986 */ /* 0x001fe2000c101924 */
[----:B------:R-:W-:Y:S05]  /*c580*/  EXIT ;  /* 0x000000000000794d */ /* 0x000fea0003800000 */
.L_x_2297:
        /* <DEDUP_REMOVED lines=8> */
[----:B------:R-:W-:Y:S01]  /*c610*/  STG.E.U8 desc[UR36][R4.64], R3 ;  /* 0x0000000304007986 */ /* 0x000fe2000c101124 */
[----:B------:R-:W-:Y:S05]  /*c620*/  EXIT ;  /* 0x000000000000794d */ /* 0x000fea0003800000 */
.L_x_2310:
[----:B------:R-:W-:-:S05]  /*c630*/  CS2R R18, SRZ ;  /* 0x0000000000127805 */ /* 0x000fca000001ff00 */
[----:B-----5:R-:W-:Y:S01]  /*c640*/  STG.E.128 desc[UR36][R4.64], R16 ;  /* 0x0000001004007986 */ /* 0x020fe2000c101d24 */
[----:B------:R-:W-:Y:S05]  /*c650*/  EXIT ;  /* 0x000000000000794d */ /* 0x000fea0003800000 */
.L_x_2309:
[----:B------:R-:W-:-:S13]  /*c660*/  ISETP.NE.AND P0, PT, R0, 0xf, PT ;  /* 0x0000000f0000780c */ /* 0x000fda0003f05270 */
[----:B------:R-:W-:Y:S05]  /*c670*/  @!P0 BRA `(.L_x_2311) ;  /* 0x0000000400288947 */ /* 0x000fea0003800000 */
[----:B------:R-:W-:-:S13]  /*c680*/  ISETP.NE.AND P0, PT, R0, 0x17, PT ;  /* 0x000000170000780c */ /* 0x000fda0003f05270 */
[----:B------:R-:W-:Y:S05]  /*c690*/  @!P0 BRA `(.L_x_2312) ;  /* 0x0000000000b08947 */ /* 0x000fea0003800000 */
[----:B------:R-:W-:-:S13]  /*c6a0*/  ISETP.NE.AND P0, PT, R0, 0x18, PT ;  /* 0x000000180000780c */ /* 0x000fda0003f05270 */
[----:B------:R-:W-:Y:S05]  /*c6b0*/  @!P0 BRA `(.L_x_2313) ;  /* 0x0000000000448947 */ /* 0x000fea0003800000 */
.L_x_2290:
[----:B------:R-:W-:Y:S01]  /*c6c0*/  MOV R0, 0x0 ;  /* 0x0000000000007802 */ /* 0x000fe20000000f00 */
[----:B------:R-:W0:Y:S01]  /*c6d0*/  LDCU.64 UR4, c[0x4][0x158] ;  /* 0x01002b00ff0477ac */ /* 0x000e220008000a00 */
[----:B------:R-:W-:Y:S02]  /*c6e0*/  IMAD.MOV.U32 R8, RZ, RZ, 0x65 ;  /* 0x00000065ff087424 */ /* 0x000fe400078e00ff */
[----:B------:R1:W2:Y:S01]  /*c6f0*/  LDC.64 R2, c[0x4][R0] ;  /* 0x0100000000027b82 */ /* 0x0002a20000000a00 */
[----:B------:R-:W4:Y:S01]  /*c700*/  LDCU.64 UR6, c[0x4][0x160] ;  /* 0x01002c00ff0677ac */ /* 0x000f220008000a00 */
[----:B------:R-:W-:Y:S02]  /*c710*/  IMAD.MOV.U32 R12, RZ, RZ, 0x1 ;  /* 0x00000001ff0c7424 */ /* 0x000fe400078e00ff */
[----:B------:R-:W-:Y:S01]  /*c720*/  IMAD.MOV.U32 R13, RZ, RZ, RZ ;  /* 0x000000ffff0d7224 */ /* 0x000fe200078e00ff */
[----:B------:R-:W3:Y:S01]  /*c730*/  LDCU.64 UR8, c[0x4][0x40] ;  /* 0x01000800ff0877ac */ /* 0x000ee20008000a00 */
[----:B0-----:R-:W-:-:S02]  /*c740*/  IMAD.U32 R4, RZ, RZ, UR4 ;  /* 0x00000004ff047e24 */ /* 0x001fc4000f8e00ff */
[----:B------:R-:W-:Y:S02]  /*c750*/  IMAD.U32 R5, RZ, RZ, UR5 ;  /* 0x00000005ff057e24 */ /* 0x000fe4000f8e00ff */
[----:B----4-:R-:W-:Y:S02]  /*c760*/  IMAD.U32 R6, RZ, RZ, UR6 ;  /* 0x00000006ff067e24 */ /* 0x010fe4000f8e00ff */
[----:B------:R-:W-:Y:S02]  /*c770*/  IMAD.U32 R7, RZ, RZ, UR7 ;  /* 0x00000007ff077e24 */ /* 0x000fe4000f8e00ff */
[----:B---3--:R-:W-:Y:S02]  /*c780*/  IMAD.U32 R10, RZ, RZ, UR8 ;  /* 0x00000008ff0a7e24 */ /* 0x008fe4000f8e00ff */
[----:B-1----:R-:W-:-:S07]  /*c790*/  IMAD.U32 R11, RZ, RZ, UR9 ;  /* 0x00000009ff0b7e24 */ /* 0x002fce000f8e00ff */
[----:B------:R-:W-:-:S07]  /*c7a0*/  LEPC R20, `(.L_x_2314) ;  /* 0x000000001014794e */ /* 0x000fce0000000000 */
[----:B--2--5:R-:W-:Y:S05]  /*c7b0*/  CALL.ABS.NOINC R2 ;  /* 0x0000000002007343 */ /* 0x024fea0003c00000 */
.L_x_2314:
[----:B------:R-:W-:Y:S05]  /*c7c0*/  EXIT ;  /* 0x000000000000794d */ /* 0x000fea0003800000 */
.L_x_2313:
        /* <DEDUP_REMOVED lines=21> */
.L_x_2316:
[----:B------:R-:W-:Y:S05]  /*c920*/  BSYNC.RECONVERGENT B0 ;  /* 0x0000000000007941 */ /* 0x000fea0003800200 */
.L_x_2315:
[----:B------:R-:W-:-:S05]  /*c930*/  LOP3.LUT R3, R0, 0x80, R3, 0xf8, !PT ;  /* 0x0000008000037812 */ /* 0x000fca00078ef803 */
[----:B------:R-:W-:Y:S01]  /*c940*/  STG.E.U8 desc[UR36][R4.64], R3 ;  /* 0x0000000304007986 */ /* 0x000fe2000c101124 */
[----:B------:R-:W-:Y:S05]  /*c950*/  EXIT ;  /* 0x000000000000794d */ /* 0x000fea0003800000 */
.L_x_2312:
        /* <DEDUP_REMOVED lines=20> */
.L_x_2318:
[----:B------:R-:W-:Y:S01]  /*caa0*/  IMAD.MOV.U32 R0, RZ, RZ, 0x7f ;  /* 0x0000007fff007424 */ /* 0x000fe200078e00ff */
[----:B------:R-:W-:-:S04]  /*cab0*/  ISETP.GT.U32.AND P0, PT, R2, 0x7f800000, PT ;  /* 0x7f8000000200780c */ /* 0x000fc80003f04070 */
[----:B------:R-:W-:-:S09]  /*cac0*/  SEL R0, R0, 0x7c, P0 ;  /* 0x0000007c00007807 */ /* 0x000fd20000000000 */
.L_x_2319:
[----:B------:R-:W-:Y:S05]  /*cad0*/  BSYNC.RECONVERGENT B0 ;  /* 0x0000000000007941 */ /* 0x000fea0003800200 */
.L_x_2317:
[----:B------:R-:W-:-:S04]  /*cae0*/  SHF.R.U32.HI R3, RZ, 0x18, R3 ;  /* 0x00000018ff037819 */ /* 0x000fc80000011603 */
[----:B------:R-:W-:-:S05]  /*caf0*/  LOP3.LUT R3, R0, 0x80, R3, 0xf8, !PT ;  /* 0x0000008000037812 */ /* 0x000fca00078ef803 */
[----:B------:R-:W-:Y:S01]  /*cb00*/  STG.E.U8 desc[UR36][R4.64], R3 ;  /* 0x0000000304007986 */ /* 0x000fe2000c101124 */
[----:B------:R-:W-:Y:S05]  /*cb10*/  EXIT ;  /* 0x000000000000794d */ /* 0x000fea0003800000 */
.L_x_2311:
        /* <DEDUP_REMOVED lines=10> */
[----:B------:R-:W-:Y:S01]  /*cbc0*/  STG.E.U16 desc[UR36][R4.64], R0 ;  /* 0x0000000004007986 */ /* 0x000fe2000c101524 */
[----:B------:R-:W-:Y:S05]  /*cbd0*/  EXIT ;  /* 0x000000000000794d */ /* 0x000fea0003800000 */
.L_x_2320:
        /* <DEDUP_REMOVED lines=10> */
.L_x_6242:


//--------------------- .text._ZN2at6native18elementwise_kernelILi128ELi2EZNS0_22gpu_kernel_impl_nocastIZZZNS0_16tanh_kernel_cudaERNS_18TensorIteratorBaseEENKUlvE0_clEvENKUlvE_clEvEUldE_EEvS4_RKT_EUliE_EEviT1_ --------------------------
	.section	.text._ZN2at6native18elementwise_kernelILi128ELi2EZNS0_22gpu_kernel_impl_nocastIZZZNS0_16tanh_kernel_cudaERNS_18TensorIteratorBaseEENKUlvE0_clEvENKUlvE_clEvEUldE_EEvS4_RKT_EUliE_EEviT1_,"ax",@progbits
	.align	128
        .global         _ZN2at6native18elementwise_kernelILi128ELi2EZNS0_22gpu_kernel_impl_nocastIZZZNS0_16tanh_kernel_cudaERNS_18TensorIteratorBaseEENKUlvE0_clEvENKUlvE_clEvEUldE_EEvS4_RKT_EUliE_EEviT1_
        .type           _ZN2at6native18elementwise_kernelILi128ELi2EZNS0_22gpu_kernel_impl_nocastIZZZNS0_16tanh_kernel_cudaERNS_18TensorIteratorBaseEENKUlvE0_clEvENKUlvE_clEvEUldE_EEvS4_RKT_EUliE_EEviT1_,@function
        .size           _ZN2at6native18elementwise_kernelILi128ELi2EZNS0_22gpu_kernel_impl_nocastIZZZNS0_16tanh_kernel_cudaERNS_18TensorIteratorBaseEENKUlvE0_clEvENKUlvE_clEvEUldE_EEvS4_RKT_EUliE_EEviT1_,(.L_x_6243 - _ZN2at6native18elementwise_kernelILi128ELi2EZNS0_22gpu_kernel_impl_nocastIZZZNS0_16tanh_kernel_cudaERNS_18TensorIteratorBaseEENKUlvE0_clEvENKUlvE_clEvEUldE_EEvS4_RKT_EUliE_EEviT1_)
        .other          _ZN2at6native18elementwise_kernelILi128ELi2EZNS0_22gpu_kernel_impl_nocastIZZZNS0_16tanh_kernel_cudaERNS_18TensorIteratorBaseEENKUlvE0_clEvENKUlvE_clEvEUldE_EEvS4_RKT_EUliE_EEviT1_,@"STO_CUDA_ENTRY STV_DEFAULT"
_ZN2at6native18elementwise_kernelILi128ELi2EZNS0_22gpu_kernel_impl_nocastIZZZNS0_16tanh_kernel_cudaERNS_18TensorIteratorBaseEENKUlvE0_clEvENKUlvE_clEvEUldE_EEvS4_RKT_EUliE_EEviT1_:
.text._ZN2at6native18elementwise_kernelILi128ELi2EZNS0_22gpu_kernel_impl_nocastIZZZNS0_16tanh_kernel_cudaERNS_18TensorIteratorBaseEENKUlvE0_clEvENKUlvE_clEvEUldE_EEvS4_RKT_EUliE_EEviT1_:
        /* <DEDUP_REMOVED lines=14> */
[----:B0-----:R-:W2:Y:S01]  /*00e0*/  LDG.E.64 R4, desc[UR6][R4.64] ;  /* 0x0000000604047981 */ /* 0x001ea2000c1e1b00 */
[----:B------:R-:W-:Y:S01]  /*00f0*/  UMOV UR8, 0x24dd2f1a ;  /* 0x24dd2f1a00087882 */ /* 0x000fe20000000000 */
[----:B------:R-:W-:Y:S01]  /*0100*/  UMOV UR9, 0x3fe4f922 ;  /* 0x3fe4f92200097882 */ /* 0x000fe20000000000 */
[----:B--2---:R-:W-:Y:S02]  /*0110*/  LOP3.LUT R7, R5, 0x7fffffff, RZ, 0xc0, !PT ;  /* 0x7fffffff05077812 */ /* 0x004fe400078ec0ff */
[----:B------:R-:W-:-:S06]  /*0120*/  MOV R6, R4 ;  /* 0x0000000400067202 */ /* 0x000fcc0000000f00 */
        /* <DEDUP_REMOVED lines=10> */
[----:B------:R-:W-:Y:S02]  /*01d0*/  MOV R14, 0xf89b6999 ;  /* 0xf89b6999000e7802 */ /* 0x000fe40000000f00 */
[----:B------:R-:W-:-:S15]  /*01e0*/  MOV R15, 0x3e928a27 ;  /* 0x3e928a27000f7802 */ /* 0x000fde0000000f00 */
        /* <DEDUP_REMOVED lines=143> */
.L_x_2324:
[----:B------:R-:W-:Y:S01]  /*0ae0*/  MOV R8, 0x420afc3d ;  /* 0x420afc3d00087802 */ /* 0x000fe20000000f00 */
[----:B------:R-:W-:Y:S01]  /*0af0*/  UMOV UR8, 0xe2f5e964 ;  /* 0xe2f5e96400087882 */ /* 0x000fe20000000000 */
[----:B------:R-:W-:Y:S01]  /*0b00*/  MOV R9, 0x3f14359f ;  /* 0x3f14359f00097802 */ /* 0x000fe20000000f00 */
        /* <DEDUP_REMOVED lines=80> */
.L_x_2325:
[----:B------:R-:W1:Y:S01]  /*1010*/  LDC.64 R6, c[0x0][0x580] ;  /* 0x00016000ff067b82 */ /* 0x000e620000000a00 */
[----:B------:R-:W-:Y:S01]  /*1020*/  IADD3 R3, PT, PT, R3, 0x80, RZ ;  /* 0x0000008003037810 */ /* 0x000fe20007ffe0ff */
[----:B-1----:R1:W-:Y:S06]  /*1030*/  STG.E.64 desc[UR6][R6.64], R4 ;  /* 0x0000000406007986 */ /* 0x0023ec000c101b06 */
.L_x_2323:
[----:B------:R-:W-:Y:S05]  /*1040*/  BSYNC.RECONVERGENT B0 ;  /* 0x0000000000007941 */ /* 0x000fea0003800200 */
.L_x_2322:
[----:B------:R-:W-:-:S13]  /*1050*/  ISETP.GE.AND P0, PT, R3, UR4, PT ;  /* 0x0000000403007c0c */ /* 0x000fda000bf06270 */
[----:B------:R-:W-:Y:S05]  /*1060*/  @P0 EXIT ;  /* 0x000000000000094d */ /* 0x000fea0003800000 */
[----:B------:R-:W2:Y:S02]  /*1070*/  LDC.64 R2, c[0x0][0x588] ;  /* 0x00016200ff027b82 */ /* 0x000ea40000000a00 */
[----:B--2---:R-:W1:Y:S01]  /*1080*/  LDG.E.64 R2, desc[UR6][R2.64] ;  /* 0x0000000602027981 */ /* 0x004e62000c1e1b00 */
[----:B------:R-:W-:Y:S01]  /*1090*/  UMOV UR4, 0x24dd2f1a ;  /* 0x24dd2f1a00047882 */ /* 0x000fe20000000000 */
[----:B------:R-:W-:Y:S01]  /*10a0*/  UMOV UR5, 0x3fe4f922 ;  /* 0x3fe4f92200057882 */ /* 0x000fe20000000000 */
[----:B-1----:R-:W-:Y:S01]  /*10b0*/  LOP3.LUT R5, R3, 0x7fffffff, RZ, 0xc0, !PT ;  /* 0x7fffffff03057812 */ /* 0x002fe200078ec0ff */
[----:B------:R-:W-:-:S06]  /*10c0*/  IMAD.MOV.U32 R4, RZ, RZ, R2 ;  /* 0x000000ffff047224 */ /* 0x000fcc00078e0002 */
[----:B------:R-:W1:Y:S02]  /*10d0*/  DSETP.GE.AND P0, PT, R4, UR4, PT ;  /* 0x0000000404007e2a */ /* 0x000e64000bf06000 */
[----:B-1----:R-:W-:Y:S05]  /*10e0*/  @!P0 BRA `(.L_x_2326) ;  /* 0x00000008006c8947 */ /* 0x002fea0003800000 */
[----:B------:R-:W1:Y:S01]  /*10f0*/  DADD R6, R4, R4 ;  /* 0x0000000004067229 */ /* 0x000e620000000004 */
[----:B------:R-:W-:Y:S01]  /*1100*/  UMOV UR4, 0xf0000000 ;  /* 0xf000000000047882 */ /* 0x000fe20000000000 */
[----:B------:R-:W-:-:S15]  /*1110*/  UMOV UR5, 0x380fffff ;  /* 0x380fffff00057882 */ /* 0x000fde0000000000 */
[----:B------:R-:W-:-:S15]  /*1120*/  NOP ;  /* 0x0000000000007918 */ /* 0x000fde0000000000 */
[----:B------:R-:W-:-:S15]  /*1130*/  NOP ;  /* 0x0000000000007918 */ /* 0x000fde0000000000 */
[----:B------:R-:W-:-:S15]  /*1140*/  NOP ;  /* 0x0000000000007918 */ /* 0x000fde0000000000 */
[----:B------:R-:W-:-:S02]  /*1150*/  NOP ;  /* 0x0000000000007918 */ /* 0x000fc40000000000 */
[----:B-1----:R-:W1:Y:S01]  /*1160*/  F2F.F32.F64 R0, R6 ;  /* 0x0000000600007310 */ /* 0x002e620000301000 */
[----:B------:R-:W-:Y:S02]  /*1170*/  MOV R12, 0xf89b6999 ;  /* 0xf89b6999000c7802 */ /* 0x000fe40000000f00 */
[----:B------:R-:W-:-:S15]  /*1180*/  MOV R13, 0x3e928a27 ;  /* 0x3e928a27000d7802 */ /* 0x000fde0000000f00 */
[----:B------:R-:W-:-:S15]  /*1190*/  NOP ;  /* 0x0000000000007918 */ /* 0x000fde0000000000 */
[----:B------:R-:W-:-:S15]  /*11a0*/  NOP ;  /* 0x0000000000007918 */ /* 0x000fde0000000000 */
[----:B------:R-:W-:-:S15]  /*11b0*/  NOP ;  /* 0x0000000000007918 */ /* 0x000fde0000000000 */
[----:B------:R-:W-:-:S01]  /*11c0*/  NOP ;  /* 0x0000000000007918 */ /* 0x000fc20000000000 */
[----:B------:R-:W1:Y:S01]  /*11d0*/  DSETP.GEU.AND P0, PT, |R6|, UR4, PT ;  /* 0x0000000406007e2a */ /* 0x000e62000bf0e200 */
[----:B------:R-:W-:Y:S01]  /*11e0*/  UMOV UR4, 0xfefa39ef ;  /* 0xfefa39ef00047882 */ /* 0x000fe20000000000 */
[----:B-1----:R-:W-:Y:S01]  /*11f0*/  @!P0 FMUL R0, R0, 1.175494350822287508e-38 ;  /* 0x0080000000008820 */ /* 0x002fe20000400000 */
[----:B------:R-:W-:Y:S01]  /*1200*/  UMOV UR5, 0x3fe62e42 ;  /* 0x3fe62e4200057882 */ /* 0x000fe20000000000 */
[----:B------:R-:W-:Y:S02]  /*1210*/  ISETP.GT.U32.AND P0, PT, R5, 0x40330fc1, PT ;  /* 0x40330fc10500780c */ /* 0x000fe40003f04070 */
[----:B------:R-:W-:-:S06]  /*1220*/  FMUL.FTZ R0, R0, 1.4426950216293334961 ;  /* 0x3fb8aa3b00007820 */ /* 0x000fcc0000410000 */
[----:B------:R-:W1:Y:S02]  /*1230*/  FRND R0, R0 ;  /* 0x0000000000007307 */ /* 0x000e640000201000 */
[----:B-1----:R-:W-:-:S06]  /*1240*/  FMUL.FTZ R2, R0, 1 ;  /* 0x3f80000000027820 */ /* 0x002fcc0000410000 */
[----:B------:R-:W1:-:S15]  /*1250*/  MUFU.EX2 R4, R0 ;  /* 0x0000000000047308 */ /* 0x000e5e0000000800 */
[----:B------:R-:W-:-:S15]  /*1260*/  NOP ;  /* 0x0000000000007918 */ /* 0x000fde0000000000 */
[----:B------:R-:W-:-:S14]  /*1270*/  NOP ;  /* 0x0000000000007918 */ /* 0x000fdc0000000000 */
[----:B------:R-:W2:Y:S01]  /*1280*/  F2F.F64.F32 R10, R2 ;  /* 0x00000002000a7310 */ /* 0x000ea20000201800 */
[----:B-1----:R-:W-:-:S15]  /*1290*/  FMUL.FTZ R4, R4, 1 ;  /* 0x3f80000004047820 */ /* 0x002fde0000410000 */
[----:B------:R-:W-:-:S15]  /*12a0*/  NOP ;  /* 0x0000000000007918 */ /* 0x000fde0000000000 */
[----:B------:R-:W-:-:S15]  /*12b0*/  NOP ;  /* 0x0000000000007918 */ /* 0x000fde0000000000 */
[----:B------:R-:W-:-:S15]  /*12c0*/  NOP ;  /* 0x0000000000007918 */ /* 0x000fde0000000000 */
[----:B------:R-:W-:-:S03]  /*12d0*/  NOP ;  /* 0x0000000000007918 */ /* 0x000fc60000000000 */
[----:B--2---:R-:W1:Y:S01]  /*12e0*/  DFMA R10, R10, -UR4, R6 ;  /* 0x800000040a0a7c2b */ /* 0x004e620008000006 */
[----:B------:R-:W-:Y:S01]  /*12f0*/  UMOV UR4, 0xa4741b81 ;  /* 0xa4741b8100047882 */ /* 0x000fe20000000000 */
[----:B------:R-:W-:-:S15]  /*1300*/  UMOV UR5, 0x3e5ae904 ;  /* 0x3e5ae90400057882 */ /* 0x000fde0000000000 */
[----:B------:R-:W-:-:S15]  /*1310*/  NOP ;  /* 0x0000000000007918 */ /* 0x000fde0000000000 */
[----:B------:R-:W-:-:S15]  /*1320*/  NOP ;  /* 0x0000000000007918 */ /* 0x000fde0000000000 */
[----:B------:R-:W-:-:S15]  /*1330*/  NOP ;  /* 0x0000000000007918 */ /* 0x000fde0000000000 */
[----:B------:R-:W-:-:S02]  /*1340*/  NOP ;  /* 0x0000000000007918 */ /* 0x000fc40000000000 */
[----:B0-----:R-:W0:-:S15]  /*1350*/  F2F.F64.F32 R8, R4 ;  /* 0x0000000400087310 */ /* 0x001e1e0000201800 */
[----:B------:R-:W-:-:S15]  /*1360*/  NOP ;  /* 0x0000000000007918 */ /* 0x000fde0000000000 */
[----:B------:R-:W-:-:S15]  /*1370*/  NOP ;  /* 0x0000000000007918 */ /* 0x000fde0000000000 */
[----:B------:R-:W-:-:S15]  /*1380*/  NOP ;  /* 0x0000000000007918 */ /* 0x000fde0000000000 */
[----:B------:R-:W-:-:S04]  /*1390*/  NOP ;  /* 0x0000000000007918 */ /* 0x000fc80000000000 */
[----:B-1----:R-:W1:Y:S01]  /*13a0*/  DFMA R12, R10, UR4, R12 ;  /* 0x000000040a0c7c2b */ /* 0x002e62000800000c */
[----:B------:R-:W-:Y:S01]  /*13b0*/  UMOV UR4, 0x15ff7e07 ;  /* 0x15ff7e0700047882 */ /* 0x000fe20000000000 */
[----:B------:R-:W-:-:S15]  /*13c0*/  UMOV UR5, 0x3ec71de7 ;  /* 0x3ec71de700057882 */ /* 0x000fde0000000000 */
[----:B------:R-:W-:-:S15]  /*13d0*/  NOP ;  /* 0x0000000000007918 */ /* 0x000fde0000000000 */
[----:B------:R-:W-:-:S15]  /*13e0*/  NOP ;  /* 0x0000000000007918 */ /* 0x000fde0000000000 */
[----:B------:R-:W-:-:S15]  /*13f0*/  NOP ;  /* 0x0000000000007918 */ /* 0x000fde0000000000 */
[----:B------:R-:W-:-:S02]  /*1400*/  NOP ;  /* 0x0000000000007918 */ /* 0x000fc40000000000 */
[----:B-1----:R-:W1:Y:S01]  /*1410*/  DFMA R12, R10, R12, UR4 ;  /* 0x000000040a0c7e2b */ /* 0x002e62000800000c */
        /* <DEDUP_REMOVED lines=48> */
[----:B-1----:R-:W1:-:S15]  /*1720*/  DFMA R12, R10, R12, UR4 ;  /* 0x000000040a0c7e2b */ /* 0x002e5e000800000c */
[----:B------:R-:W-:-:S15]  /*1730*/  NOP ;  /* 0x0000000000007918 */ /* 0x000fde0000000000 */
[----:B------:R-:W-:-:S15]  /*1740*/  NOP ;  /* 0x0000000000007918 */ /* 0x000fde0000000000 */
[----:B------:R-:W-:-:S15]  /*1750*/  NOP ;  /* 0x0000000000007918 */ /* 0x000fde0000000000 */
[----:B------:R-:W-:-:S04]  /*1760*/  NOP ;  /* 0x0000000000007918 */ /* 0x000fc80000000000 */
[----:B-1----:R-:W1:-:S15]  /*1770*/  DMUL R12, R10, R12 ;  /* 0x0000000c0a0c7228 */ /* 0x002e5e0000000000 */
[----:B------:R-:W-:-:S15]  /*1780*/  NOP ;  /* 0x0000000000007918 */ /* 0x000fde0000000000 */
[----:B------:R-:W-:-:S15]  /*1790*/  NOP ;  /* 0x0000000000007918 */ /* 0x000fde0000000000 */
[----:B------:R-:W-:-:S15]  /*17a0*/  NOP ;  /* 0x0000000000007918 */ /* 0x000fde0000000000 */
[----:B------:R-:W-:-:S04]  /*17b0*/  NOP ;  /* 0x0000000000007918 */ /* 0x000fc80000000000 */
[----:B0-----:R-:W-:-:S15]  /*17c0*/  DADD R6, -R8, 1 ;  /* 0x3ff0000008067429 */ /* 0x001fde0000000100 */
[----:B------:R-:W-:-:S15]  /*17d0*/  NOP ;  /* 0x0000000000007918 */ /* 0x000fde0000000000 */
[----:B------:R-:W-:-:S15]  /*17e0*/  NOP ;  /* 0x0000000000007918 */ /* 0x000fde0000000000 */
[----:B------:R-:W-:-:S15]  /*17f0*/  NOP ;  /* 0x0000000000007918 */ /* 0x000fde0000000000 */
[----:B------:R-:W-:-:S04]  /*1800*/  NOP ;  /* 0x0000000000007918 */ /* 0x000fc80000000000 */
[----:B-1----:R-:W0:-:S15]  /*1810*/  DFMA R12, R10, R12, R10 ;  /* 0x0000000c0a0c722b */ /* 0x002e1e000000000a */
[----:B------:R-:W-:-:S15]  /*1820*/  NOP ;  /* 0x0000000000007918 */ /* 0x000fde0000000000 */
[----:B------:R-:W-:-:S15]  /*1830*/  NOP ;  /* 0x0000000000007918 */ /* 0x000fde0000000000 */
[----:B------:R-:W-:-:S15]  /*1840*/  NOP ;  /* 0x0000000000007918 */ /* 0x000fde0000000000 */
[----:B------:R-:W-:-:S04]  /*1850*/  NOP ;  /* 0x0000000000007918 */ /* 0x000fc80000000000 */
[----:B0-----:R0:W1:Y:S02]  /*1860*/  DFMA R6, -R12, R8, R6 ;  /* 0x000000080c06722b */ /* 0x0010640000000106 */
[----:B0-----:R-:W-:Y:S01]  /*1870*/  MOV R8, RZ ;  /* 0x000000ff00087202 */ /* 0x001fe20000000f00 */
[----:B------:R-:W0:-:S15]  /*1880*/  LDC.64 R12, c[0x0][0x580] ;  /* 0x00016000ff0c7b82 */ /* 0x000e1e0000000a00 */
[----:B------:R-:W-:-:S15]  /*1890*/  NOP ;  /* 0x0000000000007918 */ /* 0x000fde0000000000 */
[----:B------:R-:W-:-:S15]  /*18a0*/  NOP ;  /* 0x0000000000007918 */ /* 0x000fde0000000000 */
[----:B------:R-:W-:-:S15]  /*18b0*/  NOP ;  /* 0x0000000000007918 */ /* 0x000fde0000000000 */
[----:B------:R-:W-:-:S01]  /*18c0*/  NOP ;  /* 0x0000000000007918 */ /* 0x000fc20000000000 */
[----:B-1----:R-:W1:Y:S02]  /*18d0*/  DADD R6, -R6, 2 ;  /* 0x4000000006067429 */ /* 0x002e640000000100 */
[----:B-1----:R-:W1:-:S15]  /*18e0*/  MUFU.RCP64H R9, R7 ;  /* 0x0000000700097308 */ /* 0x002e5e0000001800 */
[----:B------:R-:W-:-:S15]  /*18f0*/  NOP ;  /* 0x0000000000007918 */ /* 0x000fde0000000000 */
[----:B------:R-:W-:-:S15]  /*1900*/  NOP ;  /* 0x0000000000007918 */ /* 0x000fde0000000000 */
[----:B------:R-:W-:-:S15]  /*1910*/  NOP ;  /* 0x0000000000007918 */ /* 0x000fde0000000000 */
[----:B------:R-:W-:-:S02]  /*1920*/  NOP ;  /* 0x0000000000007918 */ /* 0x000fc40000000000 */
[----:B-1----:R-:W1:-:S15]  /*1930*/  DFMA R10, -R6, R8, 1 ;  /* 0x3ff00000060a742b */ /* 0x002e5e0000000108 */
[----:B------:R-:W-:-:S15]  /*1940*/  NOP ;  /* 0x0000000000007918 */ /* 0x000fde0000000000 */
[----:B------:R-:W-:-:S15]  /*1950*/  NOP ;  /* 0x0000000000007918 */ /* 0x000fde0000000000 */
[----:B------:R-:W-:-:S15]  /*1960*/  NOP ;  /* 0x0000000000007918 */ /* 0x000fde0000000000 */
[----:B------:R-:W-:-:S04]  /*1970*/  NOP ;  /* 0x0000000000007918 */ /* 0x000fc80000000000 */
[----:B-1----:R-:W1:-:S15]  /*1980*/  DFMA R10, R10, R10, R10 ;  /* 0x0000000a0a0a722b */ /* 0x002e5e000000000a */
[----:B------:R-:W-:-:S15]  /*1990*/  NOP ;  /* 0x0000000000007918 */ /* 0x000fde0000000000 */
[----:B------:R-:W-:-:S15]  /*19a0*/  NOP ;  /* 0x0000000000007918 */ /* 0x000fde0000000000 */
[----:B------:R-:W-:-:S15]  /*19b0*/  NOP ;  /* 0x0000000000007918 */ /* 0x000fde0000000000 */
[----:B------:R-:W-:-:S04]  /*19c0*/  NOP ;  /* 0x0000000000007918 */ /* 0x000fc80000000000 */
[----:B-1----:R1:W2:Y:S02]  /*19d0*/  DFMA R10, R8, R10, R8 ;  /* 0x0000000a080a722b */ /* 0x0022a40000000008 */
[----:B-1----:R-:W-:Y:S01]  /*19e0*/  MOV R8, 0x0 ;  /* 0x0000000000087802 */ /* 0x002fe20000000f00 */
[----:B------:R-:W-:-:S15]  /*19f0*/  IMAD.MOV.U32 R9, RZ, RZ, 0x40000000 ;  /* 0x40000000ff097424 */ /* 0x000fde00078e00ff */
[----:B------:R-:W-:-:S15]  /*1a00*/  NOP ;  /* 0x0000000000007918 */ /* 0x000fde0000000000 */
[----:B------:R-:W-:-:S15]  /*1a10*/  NOP ;  /* 0x0000000000007918 */ /* 0x000fde0000000000 */
[----:B------:R-:W-:-:S15]  /*1a20*/  NOP ;  /* 0x0000000000007918 */ /* 0x000fde0000000000 */
[----:B------:R-:W-:-:S01]  /*1a30*/  NOP ;  /* 0x0000000000007918 */ /* 0x000fc20000000000 */
[----:B--2---:R-:W1:Y:S02]  /*1a40*/  DFMA R10, R10, -R8, 1 ;  /* 0x3ff000000a0a742b */ /* 0x004e640000000808 */
[----:B-1----:R-:W-:Y:S02]  /*1a50*/  FSEL R2, R11, 1.875, !P0 ;  /* 0x3ff000000b027808 */ /* 0x002fe40004000000 */
[----:B------:R-:W-:Y:S02]  /*1a60*/  FSEL R10, R10, RZ, !P0 ;  /* 0x000000ff0a0a7208 */ /* 0x000fe40004000000 */
[----:B------:R-:W-:-:S05]  /*1a70*/  LOP3.LUT R11, R2, 0x80000000, R3, 0xb8, !PT ;  /* 0x80000000020b7812 */ /* 0x000fca00078eb803 */
[----:B0-----:R-:W-:Y:S01]  /*1a80*/  STG.E.64 desc[UR6][R12.64], R10 ;  /* 0x0000000a0c007986 */ /* 0x001fe2000c101b06 */
[----:B------:R-:W-:Y:S05]  /*1a90*/  EXIT ;  /* 0x000000000000794d */ /* 0x000fea0003800000 */
.L_x_2326:
[----:B------:R-:W-:Y:S01]  /*1aa0*/  MOV R6, 0x420afc3d ;  /* 0x420afc3d00067802 */ /* 0x000fe20000000f00 */
[----:B------:R-:W-:Y:S01]  /*1ab0*/  UMOV UR4, 0xe2f5e964 ;  /* 0xe2f5e96400047882 */ /* 0x000fe20000000000 */
[----:B------:R-:W-:Y:S01]  /*1ac0*/  MOV R7, 0x3f14359f ;  /* 0x3f14359f00077802 */ /* 0x000fe20000000f00 */
[----:B------:R-:W-:Y:S01]  /*1ad0*/  UMOV UR5, 0x3ef0bc46 ;  /* 0x3ef0bc4600057882 */ /* 0x000fe20000000000 */
[----:B------:R-:W1:-:S15]  /*1ae0*/  DMUL R4, R2, R2 ;  /* 0x0000000202047228 */ /* 0x000e5e0000000000 */
[----:B------:R-:W-:-:S15]  /*1af0*/  NOP ;  /* 0x0000000000007918 */ /* 0x000fde0000000000 */
[----:B------:R-:W-:-:S15]  /*1b00*/  NOP ;  /* 0x0000000000007918 */ /* 0x000fde0000000000 */
[----:B------:R-:W-:-:S15]  /*1b10*/  NOP ;  /* 0x0000000000007918 */ /* 0x000fde0000000000 */
[----:B------:R-:W-:-:S04]  /*1b20*/  NOP ;  /* 0x0000000000007918 */ /* 0x000fc80000000000 */
[----:B-1----:R-:W1:Y:S01]  /*1b30*/  DFMA R6, R4, -UR4, R6 ;  /* 0x8000000404067c2b */ /* 0x002e620008000006 */
[----:B------:R-:W-:Y:S01]  /*1b40*/  UMOV UR4, 0x728c5d84 ;  /* 0x728c5d8400047882 */ /* 0x000fe20000000000 */
[----:B------:R-:W-:-:S15]  /*1b50*/  UMOV UR5, 0x3f2df9f0 ;  /* 0x3f2df9f000057882 */ /* 0x000fde0000000000 */
[----:B------:R-:W-:-:S15]  /*1b60*/  NOP ;  /* 0x0000000000007918 */ /* 0x000fde0000000000 */
[----:B------:R-:W-:-:S15]  /*1b70*/  NOP ;  /* 0x0000000000007918 */ /* 0x000fde0000000000 */
[----:B------:R-:W-:-:S15]  /*1b80*/  NOP ;  /* 0x0000000000007918 */ /* 0x000fde0000000000 */
[----:B------:R-:W-:-:S02]  /*1b90*/  NOP ;  /* 0x0000000000007918 */ /* 0x000fc40000000000 */
[----:B-1----:R-:W1:Y:S01]  /*1ba0*/  DFMA R6, R4, R6, -UR4 ;  /* 0x8000000404067e2b */ /* 0x002e620008000006 */
        /* <DEDUP_REMOVED lines=55> */
[----:B-1----:R-:W1:-:S15]  /*1f20*/  DFMA R6, R4, R6, -UR4 ;  /* 0x8000000404067e2b */ /* 0x002e5e0008000006 */
[----:B------:R-:W-:-:S15]  /*1f30*/  NOP ;  /* 0x0000000000007918 */ /* 0x000fde0000000000 */
[----:B------:R-:W-:-:S15]  /*1f40*/  NOP ;  /* 0x0000000000007918 */ /* 0x000fde0000000000 */
[----:B------:R-:W-:-:S15]  /*1f50*/  NOP ;  /* 0x0000000000007918 */ /* 0x000fde0000000000 */
[----:B------:R-:W-:-:S04]  /*1f60*/  NOP ;  /* 0x0000000000007918 */ /* 0x000fc80000000000 */
[----:B-1----:R1:W2:Y:S02]  /*1f70*/  DFMA R6, R4, R6, RZ ;  /* 0x000000060406722b */ /* 0x0022a400000000ff */
[----:B-1----:R-:W1:-:S15]  /*1f80*/  LDC.64 R4, c[0x0][0x580] ;  /* 0x00016000ff047b82 */ /* 0x002e5e0000000a00 */
[----:B------:R-:W-:-:S15]  /*1f90*/  NOP ;  /* 0x0000000000007918 */ /* 0x000fde0000000000 */
[----:B------:R-:W-:-:S15]  /*1fa0*/  NOP ;  /* 0x0000000000007918 */ /* 0x000fde0000000000 */
[----:B------:R-:W-:-:S15]  /*1fb0*/  NOP ;  /* 0x0000000000007918 */ /* 0x000fde0000000000 */
[----:B------:R-:W-:-:S02]  /*1fc0*/  NOP ;  /* 0x0000000000007918 */ /* 0x000fc40000000000 */
[----:B--2---:R-:W1:Y:S02]  /*1fd0*/  DFMA R6, R2, R6, R2 ;  /* 0x000000060206722b */ /* 0x004e640000000002 */
[----:B-1----:R-:W-:Y:S01]  /*1fe0*/  STG.E.64 desc[UR6][R4.64], R6 ;  /* 0x0000000604007986 */ /* 0x002fe2000c101b06 */
[----:B------:R-:W-:Y:S05]  /*1ff0*/  EXIT ;  /* 0x000000000000794d */ /* 0x000fea0003800000 */
.L_x_2321:
        /* <DEDUP_REMOVED lines=8> */
[----:B------:R-:W-:Y:S01]  /*2080*/  MOV R5, R3 ;  /* 0x0000000300057202 */ /* 0x000fe20000000f00 */
[----:B------:R-:W-:Y:S01]  /*2090*/  IMAD.MOV.U32 R4, RZ, RZ, RZ ;  /* 0x000000ffff047224 */ /* 0x000fe200078e00ff */
[----:B------:R-:W-:Y:S01]  /*20a0*/  ISETP.NE.AND P0, PT, R2, RZ, PT ;  /* 0x000000ff0200720c */ /* 0x000fe20003f05270 */
[----:B------:R-:W1:Y:S01]  /*20b0*/  LDCU UR5, c[0x0][0x38c] ;  /* 0x00007180ff0577ac */ /* 0x000e620008000800 */
        /* <DEDUP_REMOVED lines=286> */
[----:B------:R-:W-:-:S04]  /*32a0*/  IMAD R6, R13, UR8, R7 ;  /* 0x000000080d067c24 */ /* 0x000fc8000f8e0207 */
[----:B------:R-:W-:Y:S02]  /*32b0*/  @P0 IMAD.MOV R10, RZ, RZ, -R10 ;  /* 0x000000ffff0a0224 */ /* 0x000fe400078e0a0a */
[----:B--2---:R-:W-:Y:S02]  /*32c0*/  IMAD R5, R6, UR10, R5 ;  /* 0x0000000a06057c24 */ /* 0x004fe4000f8e0205 */
[----:B0-----:R-:W-:Y:S02]  /*32d0*/  @P0 IMAD R10, R10, R17, R11 ;  /* 0x000000110a0a0224 */ /* 0x001fe400078e020b */
[----:B------:R-:W-:Y:S02]  /*32e0*/  IMAD R4, R6, UR11, R4 ;  /* 0x0000000b06047c24 */ /* 0x000fe4000f8e0204 */
[C---:B-1----:R-:W-:Y:S02]  /*32f0*/  @P0 IMAD R5, R10.reuse, R8, R5 ;  /* 0x000000080a050224 */ /* 0x042fe400078e0205 */
[----:B------:R-:W-:-:S07]  /*3300*/  @P0 IMAD R4, R10, R9, R4 ;  /* 0x000000090a040224 */ /* 0x000fce00078e0204 */
.L_x_2329:
[----:B------:R-:W0:Y:S02]  /*3310*/  LDCU.64 UR8, c[0x0][0x588] ;  /* 0x0000b100ff0877ac */ /* 0x000e240008000a00 */
[----:B0-----:R-:W-:-:S04]  /*3320*/  IADD3 R6, P0, PT, R4, UR8, RZ ;  /* 0x0000000804067c10 */ /* 0x001fc8000ff1e0ff */
[----:B------:R-:W-:-:S06]  /*3330*/  IADD3.X R7, PT, PT, RZ, UR9, RZ, P0, !PT ;  /* 0x00000009ff077c10 */ /* 0x000fcc00087fe4ff */
[----:B------:R-:W2:Y:S01]  /*3340*/  LDG.E.64 R6, desc[UR6][R6.64] ;  /* 0x0000000606067981 */ /* 0x000ea2000c1e1b00 */
[----:B------:R-:W-:Y:S01]  /*3350*/  UMOV UR8, 0x24dd2f1a ;  /* 0x24dd2f1a00087882 */ /* 0x000fe20000000000 */
[----:B------:R-:W-:Y:S01]  /*3360*/  UMOV UR9, 0x3fe4f922 ;  /* 0x3fe4f92200097882 */ /* 0x000fe20000000000 */
[----:B------:R-:W-:Y:S01]  /*3370*/  BSSY.RECONVERGENT B1, `(.L_x_2330) ;  /* 0x00000f0000017945 */ /* 0x000fe20003800200 */
        /* <DEDUP_REMOVED lines=146> */
[----:B0-----:R-:W-:Y:S02]  /*3ca0*/  MOV R12, 0x0 ;  /* 0x00000000000c7802 */ /* 0x001fe40000000f00 */
[----:B------:R-:W-:-:S15]  /*3cb0*/  MOV R13, 0x40000000 ;  /* 0x40000000000d7802 */ /* 0x000fde0000000f00 */
        /* <DEDUP_REMOVED lines=8> */
.L_x_2331:
        /* <DEDUP_REMOVED lines=83> */
.L_x_2332:
[----:B------:R-:W-:Y:S05]  /*4270*/  BSYNC.RECONVERGENT B1 ;  /* 0x0000000000017941 */ /* 0x000fea0003800200 */
.L_x_2330:
[----:B------:R-:W2:Y:S01]  /*4280*/  LDCU.64 UR8, c[0x0][0x580] ;  /* 0x0000b000ff0877ac */ /* 0x000ea20008000a00 */
[----:B------:R-:W-:Y:S02]  /*4290*/  IADD3 R3, PT, PT, R3, 0x80, RZ ;  /* 0x0000008003037810 */ /* 0x000fe40007ffe0ff */
[----:B--2---:R-:W-:-:S05]  /*42a0*/  IADD3 R4, P0, PT, R5, UR8, RZ ;  /* 0x0000000805047c10 */ /* 0x004fca000ff1e0ff */
[----:B------:R-:W-:-:S05]  /*42b0*/  IMAD.X R5, RZ, RZ, UR9, P0 ;  /* 0x00000009ff057e24 */ /* 0x000fca00080e06ff */
[----:B-1----:R1:W-:Y:S03]  /*42c0*/  STG.E.64 desc[UR6][R4.64], R6 ;  /* 0x0000000604007986 */ /* 0x0023e6000c101b06 */
.L_x_2328:
[----:B------:R-:W-:Y:S05]  /*42d0*/  BSYNC.RECONVERGENT B0 ;  /* 0x0000000000007941 */ /* 0x000fea0003800200 */
.L_x_2327:
[----:B------:R-:W-:-:S13]  /*42e0*/  ISETP.GE.AND P0, PT, R3, UR4, PT ;  /* 0x0000000403007c0c */ /* 0x000fda000bf06270 */
[----:B------:R-:W-:Y:S05]  /*42f0*/  @P0 EXIT ;  /* 0x000000000000094d */ /* 0x000fea0003800000 */
[----:B------:R-:W2:Y:S01]  /*4300*/  LDCU.64 UR4, c[0x0][0x390] ;  /* 0x00007200ff0477ac */ /* 0x000ea20008000a00 */
[----:B-1----:R-:W-:Y:S02]  /*4310*/  MOV R4, RZ ;  /* 0x000000ff00047202 */ /* 0x002fe40000000f00 */
[----:B------:R-:W-:Y:S01]  /*4320*/  MOV R5, R3 ;  /* 0x0000000300057202 */ /* 0x000fe20000000f00 */
[----:B------:R-:W1:Y:S01]  /*4330*/  LDCU UR8, c[0x0][0x38c] ;  /* 0x00007180ff0877ac */ /* 0x000e620008000800 */
[----:B------:R-:W-:Y:S01]  /*4340*/  ISETP.NE.AND P0, PT, R2, RZ, PT ;  /* 0x000000ff0200720c */ /* 0x000fe20003f05270 */
[----:B------:R-:W3:Y:S01]  /*4350*/  LDCU.64 UR10, c[0x0][0x4b8] ;  /* 0x00009700ff0a77ac */ /* 0x000ee20008000a00 */
[----:B--2---:R-:W-:-:S05]  /*4360*/  IMAD.HI.U32 R6, R3, UR4, R4 ;  /* 0x0000000403067c27 */ /* 0x004fca000f8e0004 */
[----:B------:R-:W-:-:S04]  /*4370*/  SHF.R.U32.HI R7, RZ, UR5, R6 ;  /* 0x00000005ff077c19 */ /* 0x000fc80008011606 */
[----:B------:R-:W-:-:S05]  /*4380*/  IADD3 R4, PT, PT, -R7, RZ, RZ ;  /* 0x000000ff07047210 */ /* 0x000fca0007ffe1ff */
[----:B-1----:R-:W-:-:S04]  /*4390*/  IMAD R2, R4, UR8, R3 ;  /* 0x0000000804027c24 */ /* 0x002fc8000f8e0203 */
[C---:B---3--:R-:W-:Y:S02]  /*43a0*/  IMAD R5, R2.reuse, UR10, RZ ;  /* 0x0000000a02057c24 */ /* 0x048fe4000f8e02ff */
[----:B------:R-:W-:Y:S01]  /*43b0*/  IMAD R2, R2, UR11, RZ ;  /* 0x0000000b02027c24 */ /* 0x000fe2000f8e02ff */
[----:B------:R-:W-:Y:S06]  /*43c0*/  @!P0 BRA `(.L_x_2333) ;  /* 0x0000001000748947 */ /* 0x000fec0003800000 */
[----:B------:R-:W1:Y:S01]  /*43d0*/  LDCU.64 UR8, c[0x0][0x398] ;  /* 0x00007300ff0877ac */ /* 0x000e620008000a00 */
[----:B------:R-:W-:Y:S01]  /*43e0*/  IMAD.MOV.U32 R6, RZ, RZ, RZ ;  /* 0x000000ffff067224 */ /* 0x000fe200078e00ff */
[----:B------:R-:W-:Y:S01]  /*43f0*/  ISETP.NE.AND P0, PT, R0, 0x2, PT ;  /* 0x000000020000780c */ /* 0x000fe20003f05270 */
[----:B------:R-:W2:Y:S01]  /*4400*/  LDCU UR4, c[0x0][0x3a0] ;  /* 0x00007400ff0477ac */ /* 0x000ea20008000800 */
[----:B------:R-:W3:Y:S01]  /*4410*/  LDCU.64 UR10, c[0x0][0x4c0] ;  /* 0x00009800ff0a77ac */ /* 0x000ee20008000a00 */
[----:B-1----:R-:W-:-:S05]  /*4420*/  IMAD.HI.U32 R8, R7, UR9, R6 ;  /* 0x0000000907087c27 */ /* 0x002fca000f8e0006 */
[----:B--2---:R-:W-:-:S04]  /*4430*/  SHF.R.U32.HI R9, RZ, UR4, R8 ;  /* 0x00000004ff097c19 */ /* 0x004fc80008011608 */
[----:B------:R-:W-:-:S05]  /*4440*/  IADD3 R6, PT, PT, -R9, RZ, RZ ;  /* 0x000000ff09067210 */ /* 0x000fca0007ffe1ff */
[----:B------:R-:W-:-:S04]  /*4450*/  IMAD R6, R6, UR8, R7 ;  /* 0x0000000806067c24 */ /* 0x000fc8000f8e0207 */
[C---:B---3--:R-:W-:Y:S02]  /*4460*/  IMAD R5, R6.reuse, UR10, R5 ;  /* 0x0000000a06057c24 */ /* 0x048fe4000f8e0205 */
[----:B------:R-:W-:Y:S01]  /*4470*/  IMAD R2, R6, UR11, R2 ;  /* 0x0000000b06027c24 */ /* 0x000fe2000f8e0202 */
[----:B------:R-:W-:Y:S06]  /*4480*/  @!P0 BRA `(.L_x_2333) ;  /* 0x0000001000448947 */ /* 0x000fec0003800000 */
[----:B------:R-:W1:Y:S01]  /*4490*/  LDCU.64 UR4, c[0x0][0x3a8] ;  /* 0x00007500ff0477ac */ /* 0x000e620008000a00 */
[----:B------:R-:W-:Y:S01]  /*44a0*/  HFMA2 R8, -RZ, RZ, 0, 0 ;  /* 0x00000000ff087431 */ /* 0x000fe200000001ff */
[----:B------:R-:W-:Y:S01]  /*44b0*/  ISETP.NE.AND P0, PT, R0, 0x3, PT ;  /* 0x000000030000780c */ /* 0x000fe20003f05270 */
[----:B------:R-:W2:Y:S01]  /*44c0*/  LDCU UR8, c[0x0][0x3a4] ;  /* 0x00007480ff0877ac */ /* 0x000ea20008000800 */
[----:B------:R-:W3:Y:S02]  /*44d0*/  LDCU.64 UR10, c[0x0][0x4c8] ;  /* 0x00009900ff0a77ac */ /* 0x000ee40008000a00 */
[----:B-1----:R-:W-:-:S05]  /*44e0*/  IMAD.HI.U32 R6, R9, UR4, R8 ;  /* 0x0000000409067c27 */ /* 0x002fca000f8e0008 */
[----:B------:R-:W-:-:S04]  /*44f0*/  SHF.R.U32.HI R7, RZ, UR5, R6 ;  /* 0x00000005ff077c19 */ /* 0x000fc80008011606 */
[----:B------:R-:W-:-:S05]  /*4500*/  IADD3 R8, PT, PT, -R7, RZ, RZ ;  /* 0x000000ff07087210 */ /* 0x000fca0007ffe1ff */
[----:B--2---:R-:W-:-:S04]  /*4510*/  IMAD R8, R8, UR8, R9 ;  /* 0x0000000808087c24 */ /* 0x004fc8000f8e0209 */
[C---:B---3--:R-:W-:Y:S02]  /*4520*/  IMAD R5, R8.reuse, UR10, R5 ;  /* 0x0000000a08057c24 */ /* 0x048fe4000f8e0205 */
[----:B------:R-:W-:Y:S01]  /*4530*/  IMAD R2, R8, UR11, R2 ;  /* 0x0000000b08027c24 */ /* 0x000fe2000f8e0202 */
[----:B------:R-:W-:Y:S06]  /*4540*/  @!P0 BRA `(.L_x_2333) ;  /* 0x0000001000148947 */ /* 0x000fec0003800000 */
[----:B------:R-:W1:Y:S01]  /*4550*/  LDCU.64 UR8, c[0x0][0x3b0] ;  /* 0x00007600ff0877ac */ /* 0x000e620008000a00 */
[----:B------:R-:W-:Y:S02]  /*4560*/  MOV R6, RZ ;  /* 0x000000ff00067202 */ /* 0x000fe40000000f00 */
[----:B------:R-:W-:Y:S01]  /*4570*/  ISETP.NE.AND P0, PT, R0, 0x4, PT ;  /* 0x000000040000780c */ /* 0x000fe20003f05270 */
[----:B------:R-:W2:Y:S01]  /*4580*/  LDCU UR4, c[0x0][0x3b8] ;  /* 0x00007700ff0477ac */ /* 0x000ea20008000800 */
[----:B------:R-:W3:Y:S01]  /*4590*/  LDCU.64 UR10, c[0x0][0x4d0] ;  /* 0x00009a00ff0a77ac */ /* 0x000ee20008000a00 */
[----:B-1----:R-:W-:-:S05]  /*45a0*/  IMAD.HI.U32 R8, R7, UR9, R6 ;  /* 0x0000000907087c27 */ /* 0x002fca000f8e0006 */
[----:B--2---:R-:W-:-:S05]  /*45b0*/  SHF.R.U32.HI R9, RZ, UR4, R8 ;  /* 0x00000004ff097c19 */ /* 0x004fca0008011608 */
[----:B------:R-:W-:-:S04]  /*45c0*/  IMAD.MOV R6, RZ, RZ, -R9 ;  /* 0x000000ffff067224 */ /* 0x000fc800078e0a09 */
[----:B------:R-:W-:-:S04]  /*45d0*/  IMAD R6, R6, UR8, R7 ;  /* 0x0000000806067c24 */ /* 0x000fc8000f8e0207 */
        /* <DEDUP_REMOVED lines=28> */
[----:B------:R-:W-:Y:S01]  /*47a0*/  IMAD.MOV.U32 R8, RZ, RZ, RZ ;  /* 0x000000ffff087224 */ /* 0x000fe200078e00ff */
        /* <DEDUP_REMOVED lines=28> */
[----:B------:R-:W-:-:S05]  /*4970*/  SHF.R.U32.HI R7, RZ, UR5, R6 ;  /* 0x00000005ff077c19 */ /* 0x000fca0008011606 */
[----:B------:R-:W-:-:S04]  /*4980*/  IMAD.MOV R8, RZ, RZ, -R7 ;  /* 0x000000ffff087224 */ /* 0x000fc800078e0a07 */
        /* <DEDUP_REMOVED lines=172> */
[----:B------:R-:W-:Y:S01]  /*5450*/  ISETP.NE.AND P0, PT, R0, 0x18, PT ;  /* 0x000000180000780c */ /* 0x000fe20003f05270 */
[----:B------:R-:W1:Y:S01]  /*5460*/  LDCU.64 UR8, c[0x0][0x4a0] ;  /* 0x00009400ff0877ac */ /* 0x000e620008000a00 */
[----:B------:R-:W-:Y:S01]  /*5470*/  MOV R6, RZ ;  /* 0x000000ff00067202 */ /* 0x000fe20000000f00 */
[----:B------:R-:W2:Y:S10]  /*5480*/  LDCU UR4, c[0x0][0x4a8] ;  /* 0x00009500ff0477ac */ /* 0x000eb40008000800 */
[----:B0-----:R-:W0:Y:S01]  /*5490*/  @P0 LDC.64 R10, c[0x0][0x4b0] ;  /* 0x00012c00ff0a0b82 */ /* 0x001e220000000a00 */
[----:B-1----:R-:W-:-:S07]  /*54a0*/  IMAD.HI.U32 R8, R7, UR9, R6 ;  /* 0x0000000907087c27 */ /* 0x002fce000f8e0006 */
[----:B------:R-:W1:Y:S01]  /*54b0*/  @P0 LDC R3, c[0x0][0x4ac] ;  /* 0x00012b00ff030b82 */ /* 0x000e620000000800 */
[----:B--2---:R-:W-:Y:S01]  /*54c0*/  SHF.R.U32.HI R9, RZ, UR4, R8 ;  /* 0x00000004ff097c19 */ /* 0x004fe20008011608 */
[----:B------:R-:W2:Y:S01]  /*54d0*/  LDCU.64 UR4, c[0x0][0x570] ;  /* 0x0000ae00ff0477ac */ /* 0x000ea20008000a00 */
[----:B------:R-:W-:-:S05]  /*54e0*/  @P0 MOV R8, RZ ;  /* 0x000000ff00080202 */ /* 0x000fca0000000f00 */
[----:B------:R-:W3:Y:S01]  /*54f0*/  @P0 LDC.64 R12, c[0x0][0x578] ;  /* 0x00015e00ff0c0b82 */ /* 0x000ee20000000a00 */
[----:B------:R-:W-:-:S04]  /*5500*/  IMAD.MOV R6, RZ, RZ, -R9 ;  /* 0x000000ffff067224 */ /* 0x000fc800078e0a09 */
[----:B------:R-:W-:Y:S02]  /*5510*/  IMAD R6, R6, UR8, R7 ;  /* 0x0000000806067c24 */ /* 0x000fe4000f8e0207 */
[----:B0-----:R-:W-:-:S05]  /*5520*/  @P0 IMAD.HI.U32 R0, R9, R10, R8 ;  /* 0x0000000a09000227 */ /* 0x001fca00078e0008 */
[----:B------:R-:W-:Y:S01]  /*5530*/  @P0 SHF.R.U32.HI R0, RZ, R11, R0 ;  /* 0x0000000bff000219 */ /* 0x000fe20000011600 */
[C---:B--2---:R-:W-:Y:S02]  /*5540*/  IMAD R5, R6.reuse, UR4, R5 ;  /* 0x0000000406057c24 */ /* 0x044fe4000f8e0205 */
[----:B------:R-:W-:Y:S01]  /*5550*/  IMAD R2, R6, UR5, R2 ;  /* 0x0000000506027c24 */ /* 0x000fe2000f8e0202 */
[----:B------:R-:W-:-:S05]  /*5560*/  @P0 IADD3 R8, PT, PT, -R0, RZ, RZ ;  /* 0x000000ff00080210 */ /* 0x000fca0007ffe1ff */
[----:B-1----:R-:W-:-:S04]  /*5570*/  @P0 IMAD R8, R3, R8, R9 ;  /* 0x0000000803080224 */ /* 0x002fc800078e0209 */
[C---:B---3--:R-:W-:Y:S02]  /*5580*/  @P0 IMAD R5, R8.reuse, R12, R5 ;  /* 0x0000000c08050224 */ /* 0x048fe400078e0205 */
[----:B------:R-:W-:-:S07]  /*5590*/  @P0 IMAD R2, R8, R13, R2 ;  /* 0x0000000d08020224 */ /* 0x000fce00078e0202 */
.L_x_2333:
[----:B------:R-:W1:Y:S02]  /*55a0*/  LDCU.128 UR8, c[0x0][0x580] ;  /* 0x0000b000ff0877ac */ /* 0x000e640008000c00 */
[----:B-1----:R-:W-:-:S04]  /*55b0*/  IADD3 R2, P0, PT, R2, UR10, RZ ;  /* 0x0000000a02027c10 */ /* 0x002fc8000ff1e0ff */
[----:B------:R-:W-:-:S06]  /*55c0*/  IADD3.X R3, PT, PT, RZ, UR11, RZ, P0, !PT ;  /* 0x0000000bff037c10 */ /* 0x000fcc00087fe4ff */
[----:B------:R-:W2:Y:S01]  /*55d0*/  LDG.E.64 R2, desc[UR6][R2.64] ;  /* 0x0000000602027981 */ /* 0x000ea2000c1e1b00 */
[----:B------:R-:W-:Y:S01]  /*55e0*/  IADD3 R4, P0, PT, R5, UR8, RZ ;  /* 0x0000000805047c10 */ /* 0x000fe2000ff1e0ff */
[----:B------:R-:W-:Y:S01]  /*55f0*/  UMOV UR4, 0x24dd2f1a ;  /* 0x24dd2f1a00047882 */ /* 0x000fe20000000000 */
[----:B------:R-:W-:Y:S01]  /*5600*/  UMOV UR5, 0x3fe4f922 ;  /* 0x3fe4f92200057882 */ /* 0x000fe20000000000 */
[----:B------:R-:W-:Y:S01]  /*5610*/  BSSY.RECONVERGENT B0, `(.L_x_2334) ;  /* 0x00000f1000007945 */ /* 0x000fe20003800200 */
[----:B------:R-:W-:Y:S02]  /*5620*/  IADD3.X R5, PT, PT, RZ, UR9, RZ, P0, !PT ;  /* 0x00000009ff057c10 */ /* 0x000fe400087fe4ff */
[----:B--2---:R-:W-:Y:S02]  /*5630*/  LOP3.LUT R7, R3, 0x7fffffff, RZ, 0xc0, !PT ;  /* 0x7fffffff03077812 */ /* 0x004fe400078ec0ff */
[----:B------:R-:W-:-:S06]  /*5640*/  MOV R6, R2 ;  /* 0x0000000200067202 */ /* 0x000fcc0000000f00 */
        /* <DEDUP_REMOVED lines=10> */
[----:B------:R-:W-:Y:S01]  /*56f0*/  MOV R14, 0xf89b6999 ;  /* 0xf89b6999000e7802 */ /* 0x000fe20000000f00 */
[----:B------:R-:W-:-:S15]  /*5700*/  IMAD.MOV.U32 R15, RZ, RZ, 0x3e928a27 ;  /* 0x3e928a27ff0f7424 */ /* 0x000fde00078e00ff */
[----:B------:R-:W-:-:S15]  /*5710*/  NOP ;  /* 0x0000000000007918 */ /* 0x000fde0000000000 */
[----:B------:R-:W-:-:S15]  /*5720*/  NOP ;  /* 0x0000000000007918 */ /* 0x000fde0000000000 */
[----:B------:R-:W-:-:S15]  /*5730*/  NOP ;  /* 0x0000000000007918 */ /* 0x000fde0000000000 */
[----:B------:R-:W-:-:S02]  /*5740*/  NOP ;  /* 0x0000000000007918 */ /* 0x000fc40000000000 */
        /* <DEDUP_REMOVED lines=138> */
.L_x_2335:
        /* <DEDUP_REMOVED lines=77> */
[----:B-1----:R-:W1:-:S15]  /*64c0*/  DFMA R8, R6, R8, RZ ;  /* 0x000000080608722b */ /* 0x002e5e00000000ff */
[----:B------:R-:W-:-:S15]  /*64d0*/  NOP ;  /* 0x0000000000007918 */ /* 0x000fde0000000000 */
[----:B------:R-:W-:-:S15]  /*64e0*/  NOP ;  /* 0x0000000000007918 */ /* 0x000fde0000000000 */
[----:B------:R-:W-:-:S15]  /*64f0*/  NOP ;  /* 0x0000000000007918 */ /* 0x000fde0000000000 */
[----:B------:R-:W-:-:S04]  /*6500*/  NOP ;  /* 0x0000000000007918 */ /* 0x000fc80000000000 */
[----:B-1----:R1:W2:Y:S02]  /*6510*/  DFMA R2, R2, R8, R2 ;  /* 0x000000080202722b */ /* 0x0022a40000000002 */
.L_x_2336:
[----:B------:R-:W-:Y:S05]  /*6520*/  BSYNC.RECONVERGENT B0 ;  /* 0x0000000000007941 */ /* 0x000fea0003800200 */
.L_x_2334:
[----:B--2---:R-:W-:Y:S01]  /*6530*/  STG.E.64 desc[UR6][R4.64], R2 ;  /* 0x0000000204007986 */ /* 0x004fe2000c101b06 */
[----:B------:R-:W-:Y:S05]  /*6540*/  EXIT ;  /* 0x000000000000794d */ /* 0x000fea0003800000 */
.L_x_2337:
        /* <DEDUP_REMOVED lines=11> */
.L_x_6243:


//--------------------- .text._ZN2at6native27unrolled_elementwise_kernelIZZZNS0_16tanh_kernel_cudaERNS_18TensorIteratorBaseEENKUlvE0_clEvENKUlvE_clEvEUldE_St5arrayIPcLm2EELi4E23TrivialOffsetCalculatorILi1EjESB_NS0_6memory15LoadWithoutCastENSC_16StoreWithoutCastEEEviT_T0_T2_T3_T4_T5_ --------------------------
	.section	.text._ZN2at6native27unrolled_elementwise_kernelIZZZNS0_16tanh_kernel_cudaERNS_18TensorIteratorBaseEENKUlvE0_clEvENKUlvE_clEvEUldE_St5arrayIPcLm2EELi4E23TrivialOffsetCalculatorILi1EjESB_NS0_6memory15LoadWithoutCastENSC_16StoreWithoutCastEEEviT_T0_T2_T3_T4_T5_,"ax",@progbits
	.align	128
        .global         _ZN2at6native27unrolled_elementwise_kernelIZZZNS0_16tanh_kernel_cudaERNS_18TensorIteratorBaseEENKUlvE0_clEvENKUlvE_clEvEUldE_St5arrayIPcLm2EELi4E23TrivialOffsetCalculatorILi1EjESB_NS0_6memory15LoadWithoutCastENSC_16StoreWithoutCastEEEviT_T0_T2_T3_T4_T5_
        .type           _ZN2at6native27unrolled_elementwise_kernelIZZZNS0_16tanh_kernel_cudaERNS_18TensorIteratorBaseEENKUlvE0_clEvENKUlvE_clEvEUldE_St5arrayIPcLm2EELi4E23TrivialOffsetCalculatorILi1EjESB_NS0_6memory15LoadWithoutCastENSC_16StoreWithoutCastEEEviT_T0_T2_T3_T4_T5_,@function
        .size           _ZN2at6native27unrolled_elementwise_kernelIZZZNS0_16tanh_kernel_cudaERNS_18TensorIteratorBaseEENKUlvE0_clEvENKUlvE_clEvEUldE_St5arrayIPcLm2EELi4E23TrivialOffsetCalculatorILi1EjESB_NS0_6memory15LoadWithoutCastENSC_16StoreWithoutCastEEEviT_T0_T2_T3_T4_T5_,(.L_x_6244 - _ZN2at6native27unrolled_elementwise_kernelIZZZNS0_16tanh_kernel_cudaERNS_18TensorIteratorBaseEENKUlvE0_clEvENKUlvE_clEvEUldE_St5arrayIPcLm2EELi4E23TrivialOffsetCalculatorILi1EjESB_NS0_6memory15LoadWithoutCastENSC_16StoreWithoutCastEEEviT_T0_T2_T3_T4_T5_)
        .other          _ZN2at6native27unrolled_elementwise_kernelIZZZNS0_16tanh_kernel_cudaERNS_18TensorIteratorBaseEENKUlvE0_clEvENKUlvE_clEvEUldE_St5arrayIPcLm2EELi4E23TrivialOffsetCalculatorILi1EjESB_NS0_6memory15LoadWithoutCastENSC_16StoreWithoutCastEEEviT_T0_T2_T3_T4_T5_,@"STO_CUDA_ENTRY STV_DEFAULT"
_ZN2at6native27unrolled_elementwise_kernelIZZZNS0_16tanh_kernel_cudaERNS_18TensorIteratorBaseEENKUlvE0_clEvENKUlvE_clEvEUldE_St5arrayIPcLm2EELi4E23TrivialOffsetCalculatorILi1EjESB_NS0_6memory15LoadWithoutCastENSC_16StoreWithoutCastEEEviT_T0_T2_T3_T4_T5_:
.text._ZN2at6native27unrolled_elementwise_kernelIZZZNS0_16tanh_kernel_cudaERNS_18TensorIteratorBaseEENKUlvE0_clEvENKUlvE_clEvEUldE_St5arrayIPcLm2EELi4E23TrivialOffsetCalculatorILi1EjESB_NS0_6memory15LoadWithoutCastENSC_16StoreWithoutCastEEEviT_T0_T2_T3_T4_T5_:
        /* <DEDUP_REMOVED lines=16> */
[----:B0-----:R-:W-:-:S12]  /*0100*/  @!P0 IMAD.WIDE.U32 R14, R7, 0x8, R14 ;  /* 0x00000008070e8825 */ /* 0x001fd800078e000e */
[----:B------:R-:W-:Y:S01]  /*0110*/  @!P3 IMAD R21, R11, 0x200, R6 ;  /* 0x000002000b15b824 */ /* 0x000fe200078e0206 */
[----:B------:R-:W-:Y:S01]  /*0120*/  @!P3 IADD3 R6, PT, PT, R6, 0x80, RZ ;  /* 0x000000800606b810 */ /* 0x000fe20007ffe0ff */
[----:B------:R-:W0:Y:S03]  /*0130*/  @!P3 LDC.64 R4, c[0x0][0x390] ;  /* 0x0000e400ff04bb82 */ /* 0x000e260000000a00 */
[----:B------:R-:W-:Y:S01]  /*0140*/  ISETP.GE.AND P2, PT, R6, R9, PT ;  /* 0x000000090600720c */ /* 0x000fe20003f46270 */
[----:B--2---:R-:W-:Y:S01]  /*0150*/  @!P1 IMAD.WIDE.U32 R16, R13, 0x8, R16 ;  /* 0x000000080d109825 */ /* 0x004fe200078e0010 */
[----:B------:R-:W-:-:S06]  /*0160*/  CS2R R12, SRZ ;  /* 0x00000000000c7805 */ /* 0x000fcc000001ff00 */
[----:B-1----:R1:W5:Y:S05]  /*0170*/  @!P0 LDG.E.64 R12, desc[UR4][R14.64] ;  /* 0x000000040e0c8981 */ /* 0x00236a000c1e1b00 */
[----:B------:R-:W2:Y:S01]  /*0180*/  @!P2 LDC.64 R2, c[0x0][0x390] ;  /* 0x0000e400ff02ab82 */ /* 0x000ea20000000a00 */
[----:B------:R-:W-:Y:S01]  /*0190*/  @!P2 IMAD R19, R11, 0x200, R6 ;  /* 0x000002000b13a824 */ /* 0x000fe200078e0206 */
[----:B------:R-:W-:Y:S01]  /*01a0*/  CS2R R6, SRZ ;  /* 0x0000000000067805 */ /* 0x000fe2000001ff00 */
[----:B0-----:R-:W-:Y:S01]  /*01b0*/  @!P3 IMAD.WIDE.U32 R20, R21, 0x8, R4 ;  /* 0x000000081514b825 */ /* 0x001fe200078e0004 */
[----:B------:R-:W-:-:S04]  /*01c0*/  CS2R R4, SRZ ;  /* 0x0000000000047805 */ /* 0x000fc8000001ff00 */
[----:B------:R1:W5:Y:S04]  /*01d0*/  @!P1 LDG.E.64 R6, desc[UR4][R16.64] ;  /* 0x0000000410069981 */ /* 0x000368000c1e1b00 */
[----:B------:R1:W5:Y:S01]  /*01e0*/  @!P3 LDG.E.64 R4, desc[UR4][R20.64] ;  /* 0x000000041404b981 */ /* 0x000362000c1e1b00 */
[----:B--2---:R-:W-:Y:S01]  /*01f0*/  @!P2 IMAD.WIDE.U32 R18, R19, 0x8, R2 ;  /* 0x000000081312a825 */ /* 0x004fe200078e0002 */
[----:B------:R-:W-:-:S06]  /*0200*/  CS2R R2, SRZ ;  /* 0x0000000000027805 */ /* 0x000fcc000001ff00 */
[----:B------:R1:W5:Y:S01]  /*0210*/  @!P2 LDG.E.64 R2, desc[UR4][R18.64] ;  /* 0x000000041202a981 */ /* 0x000362000c1e1b00 */
[----:B------:R-:W-:Y:S01]  /*0220*/  ISETP.GE.AND P0, PT, R0, R9, PT ;  /* 0x000000090000720c */ /* 0x000fe20003f06270 */
[----:B------:R-:W-:-:S12]  /*0230*/  BSSY.RECONVERGENT B0, `(.L_x_2338) ;  /* 0x00000f3000007945 */ /* 0x000fd80003800200 */
[----:B-1----:R-:W-:Y:S05]  /*0240*/  @P0 BRA `(.L_x_2339) ;  /* 0x0000000c00c40947 */ /* 0x002fea0003800000 */
[----:B-----5:R-:W-:Y:S01]  /*0250*/  LOP3.LUT R15, R13, 0x7fffffff, RZ, 0xc0, !PT ;  /* 0x7fffffff0d0f7812 */ /* 0x020fe200078ec0ff */
[----:B------:R-:W-:Y:S01]  /*0260*/  UMOV UR6, 0x24dd2f1a ;  /* 0x24dd2f1a00067882 */ /* 0x000fe20000000000 */
[----:B------:R-:W-:Y:S01]  /*0270*/  MOV R14, R12 ;  /* 0x0000000c000e7202 */ /* 0x000fe20000000f00 */
[----:B------:R-:W-:-:S05]  /*0280*/  UMOV UR7, 0x3fe4f922 ;  /* 0x3fe4f92200077882 */ /* 0x000fca0000000000 */
        /* <DEDUP_REMOVED lines=154> */
.L_x_2340:
        /* <DEDUP_REMOVED lines=83> */
.L_x_2339:
[----:B------:R-:W-:Y:S05]  /*1160*/  BSYNC.RECONVERGENT B0 ;  /* 0x0000000000007941 */ /* 0x000fea0003800200 */
.L_x_2338:
[----:B------:R-:W-:Y:S01]  /*1170*/  VIADD R8, R0, 0x80 ;  /* 0x0000008000087836 */ /* 0x000fe20000000000 */
[----:B------:R-:W-:Y:S04]  /*1180*/  BSSY.RECONVERGENT B0, `(.L_x_2341) ;  /* 0x00000f4000007945 */ /* 0x000fe80003800200 */
[----:B------:R-:W-:-:S13]  /*1190*/  ISETP.GE.AND P1, PT, R8, R9, PT ;  /* 0x000000090800720c */ /* 0x000fda0003f26270 */
[----:B------:R-:W-:Y:S05]  /*11a0*/  @P1 BRA `(.L_x_2342) ;  /* 0x0000000c00c41947 */ /* 0x000fea0003800000 */
[----:B-----5:R-:W-:Y:S01]  /*11b0*/  LOP3.LUT R15, R7, 0x7fffffff, RZ, 0xc0, !PT ;  /* 0x7fffffff070f7812 */ /* 0x020fe200078ec0ff */
[----:B------:R-:W-:Y:S01]  /*11c0*/  UMOV UR6, 0x24dd2f1a ;  /* 0x24dd2f1a00067882 */ /* 0x000fe20000000000 */
[----:B------:R-:W-:Y:S01]  /*11d0*/  MOV R14, R6 ;  /* 0x00000006000e7202 */ /* 0x000fe20000000f00 */
[----:B------:R-:W-:-:S05]  /*11e0*/  UMOV UR7, 0x3fe4f922 ;  /* 0x3fe4f92200077882 */ /* 0x000fca0000000000 */
[----:B------:R-:W2:Y:S02]  /*11f0*/  DSETP.GE.AND P1, PT, R14, UR6, PT ;  /* 0x000000060e007e2a */ /* 0x000ea4000bf26000 */
[----:B--2---:R-:W-:Y:S05]  /*1200*/  @!P1 BRA `(.L_x_2343) ;  /* 0x0000000800609947 */ /* 0x004fea0003800000 */
[----:B0-----:R-:W0:Y:S01]  /*1210*/  DADD R16, R14, R14 ;  /* 0x000000000e107229 */ /* 0x001e22000000000e */
        /* <DEDUP_REMOVED lines=119> */
[----:B0-----:R-:W-:-:S15]  /*1990*/  MOV R18, RZ ;  /* 0x000000ff00127202 */ /* 0x001fde0000000f00 */
        /* <DEDUP_REMOVED lines=31> */
.L_x_2343:
[----:B0-----:R-:W-:Y:S01]  /*1b90*/  MOV R16, 0x420afc3d ;  /* 0x420afc3d00107802 */ /* 0x001fe20000000f00 */
        /* <DEDUP_REMOVED lines=81> */
[----:B0-----:R2:W3:Y:S02]  /*20b0*/  DFMA R6, R16, R6, R6 ;  /* 0x000000061006722b */ /* 0x0014e40000000006 */
.L_x_2342:
[----:B------:R-:W-:Y:S05]  /*20c0*/  BSYNC.RECONVERGENT B0 ;  /* 0x0000000000007941 */ /* 0x000fea0003800200 */
.L_x_2341:
[----:B------:R-:W-:Y:S01]  /*20d0*/  IADD3 R10, PT, PT, R0, 0x100, RZ ;  /* 0x00000100000a7810 */ /* 0x000fe20007ffe0ff */
[----:B------:R-:W-:Y:S03]  /*20e0*/  BSSY.RECONVERGENT B0, `(.L_x_2344) ;  /* 0x00000f5000007945 */ /* 0x000fe60003800200 */
[----:B------:R-:W-:-:S13]  /*20f0*/  ISETP.GE.AND P1, PT, R10, R9, PT ;  /* 0x000000090a00720c */ /* 0x000fda0003f26270 */
[----:B------:R-:W-:Y:S05]  /*2100*/  @P1 BRA `(.L_x_2345) ;  /* 0x0000000c00c81947 */ /* 0x000fea0003800000 */
[----:B-----5:R-:W-:Y:S01]  /*2110*/  LOP3.LUT R15, R5, 0x7fffffff, RZ, 0xc0, !PT ;  /* 0x7fffffff050f7812 */ /* 0x020fe200078ec0ff */
[----:B------:R-:W-:Y:S01]  /*2120*/  IMAD.MOV.U32 R14, RZ, RZ, R4 ;  /* 0x000000ffff0e7224 */ /* 0x000fe200078e0004 */
[----:B------:R-:W-:Y:S01]  /*2130*/  UMOV UR6, 0x24dd2f1a ;  /* 0x24dd2f1a00067882 */ /* 0x000fe20000000000 */
[----:B------:R-:W-:-:S04]  /*2140*/  UMOV UR7, 0x3fe4f922 ;  /* 0x3fe4f92200077882 */ /* 0x000fc80000000000 */
[----:B------:R-:W4:Y:S02]  /*2150*/  DSETP.GE.AND P1, PT, R14, UR6, PT ;  /* 0x000000060e007e2a */ /* 0x000f24000bf26000 */
[----:B----4-:R-:W-:Y:S05]  /*2160*/  @!P1 BRA `(.L_x_2346) ;  /* 0x0000000800649947 */ /* 0x010fea0003800000 */
[----:B0-2---:R-:W0:Y:S01]  /*2170*/  DADD R16, R14, R14 ;  /* 0x000000000e107229 */ /* 0x005e22000000000e */
        /* <DEDUP_REMOVED lines=141> */
[----:B0-----:R-:W-:Y:S01]  /*2a50*/  IMAD.MOV.U32 R18, RZ, RZ, 0x0 ;  /* 0x00000000ff127424 */ /* 0x001fe200078e00ff */
[----:B------:R-:W-:-:S15]  /*2a60*/  MOV R19, 0x40000000 ;  /* 0x4000000000137802 */ /* 0x000fde0000000f00 */
[----:B------:R-:W-:-:S15]  /*2a70*/  NOP ;  /* 0x0000000000007918 */ /* 0x000fde0000000000 */
[----:B------:R-:W-:-:S15]  /*2a80*/  NOP ;  /* 0x0000000000007918 */ /* 0x000fde0000000000 */
[----:B------:R-:W-:-:S15]  /*2a90*/  NOP ;  /* 0x0000000000007918 */ /* 0x000fde0000000000 */
[----:B------:R-:W-:-:S01]  /*2aa0*/  NOP ;  /* 0x0000000000007918 */ /* 0x000fc20000000000 */
[----:B--2---:R-:W0:Y:S02]  /*2ab0*/  DFMA R20, R20, -R18, 1 ;  /* 0x3ff000001414742b */ /* 0x004e240000000812 */
[----:B0-----:R-:W-:Y:S02]  /*2ac0*/  FSEL R15, R21, 1.875, !P1 ;  /* 0x3ff00000150f7808 */ /* 0x001fe40004800000 */
[----:B------:R-:W-:Y:S02]  /*2ad0*/  FSEL R4, R20, RZ, !P1 ;  /* 0x000000ff14047208 */ /* 0x000fe40004800000 */
[----:B------:R-:W-:Y:S01]  /*2ae0*/  LOP3.LUT R5, R15, 0x80000000, R5, 0xb8, !PT ;  /* 0x800000000f057812 */ /* 0x000fe200078eb805 */
[----:B------:R-:W-:Y:S06]  /*2af0*/  BRA `(.L_x_2345) ;  /* 0x00000004004c7947 */ /* 0x000fec0003800000 */
.L_x_2346:
[----:B0-2---:R-:W-:Y:S01]  /*2b00*/  IMAD.MOV.U32 R16, RZ, RZ, 0x420afc3d ;  /* 0x420afc3dff107424 */ /* 0x005fe200078e00ff */
        /* <DEDUP_REMOVED lines=82> */
.L_x_2345:
[----:B------:R-:W-:Y:S05]  /*3030*/  BSYNC.RECONVERGENT B0 ;  /* 0x0000000000007941 */ /* 0x000fea0003800200 */
.L_x_2344:
        /* <DEDUP_REMOVED lines=8> */
[----:B------:R-:W0:Y:S02]  /*30c0*/  DSETP.GE.AND P1, PT, R14, UR6, PT ;  /* 0x000000060e007e2a */ /* 0x000e24000bf26000 */
[----:B0-----:R-:W-:Y:S05]  /*30d0*/  @!P1 BRA `(.L_x_2349) ;  /* 0x0000000800649947 */ /* 0x001fea0003800000 */
[----:B--2-4-:R-:W0:Y:S01]  /*30e0*/  DADD R16, R14, R14 ;  /* 0x000000000e107229 */ /* 0x014e22000000000e */
        /* <DEDUP_REMOVED lines=141> */
[----:B0-----:R-:W-:Y:S01]  /*39c0*/  MOV R18, 0x0 ;  /* 0x0000000000127802 */ /* 0x001fe20000000f00 */
[----:B------:R-:W-:-:S15]  /*39d0*/  IMAD.MOV.U32 R19, RZ, RZ, 0x40000000 ;  /* 0x40000000ff137424 */ /* 0x000fde00078e00ff */
        /* <DEDUP_REMOVED lines=9> */
.L_x_2349:
[----:B--2-4-:R-:W-:Y:S01]  /*3a70*/  MOV R16, 0x420afc3d ;  /* 0x420afc3d00107802 */ /* 0x014fe20000000f00 */
        /* <DEDUP_REMOVED lines=82> */
.L_x_2348:
[----:B------:R-:W-:Y:S05]  /*3fa0*/  BSYNC.RECONVERGENT B0 ;  /* 0x0000000000007941 */ /* 0x000fea0003800200 */
.L_x_2347:
[----:B------:R-:W1:Y:S01]  /*3fb0*/  @!P0 LDC.64 R14, c[0x0][0x388] ;  /* 0x0000e200ff0e8b82 */ /* 0x000e620000000a00 */
[----:B0-2-4-:R-:W-:Y:S01]  /*3fc0*/  @!P0 LEA R17, R11, R0, 0x9 ;  /* 0x000000000b118211 */ /* 0x015fe200078e48ff */
[----:B------:R-:W-:Y:S01]  /*3fd0*/  @!P0 IMAD.MOV.U32 R0, RZ, RZ, R8 ;  /* 0x000000ffff008224 */ /* 0x000fe200078e0008 */
[----:B------:R-:W-:Y:S04]  /*3fe0*/  BSSY.RECONVERGENT B0, `(.L_x_2350) ;  /* 0x000000f000007945 */ /* 0x000fe80003800200 */
[----:B------:R-:W-:Y:S01]  /*3ff0*/  ISETP.GE.AND P1, PT, R0, R9, PT ;  /* 0x000000090000720c */ /* 0x000fe20003f26270 */
[----:B-1----:R-:W-:-:S05]  /*4000*/  @!P0 IMAD.WIDE.U32 R14, R17, 0x8, R14 ;  /* 0x00000008110e8825 */ /* 0x002fca00078e000e */
[----:B-----5:R0:W-:Y:S07]  /*4010*/  @!P0 STG.E.64 desc[UR4][R14.64], R12 ;  /* 0x0000000c0e008986 */ /* 0x0201ee000c101b04 */
[----:B------:R-:W-:Y:S05]  /*4020*/  @P1 BRA `(.L_x_2351) ;  /* 0x0000000000281947 */ /* 0x000fea0003800000 */
[----:B0-----:R-:W0:Y:S01]  /*4030*/  LDC.64 R12, c[0x0][0x388] ;  /* 0x0000e200ff0c7b82 */ /* 0x001e220000000a00 */
[----:B------:R-:W-:Y:S01]  /*4040*/  LEA R15, R11, R0, 0x9 ;  /* 0x000000000b0f7211 */ /* 0x000fe200078e48ff */
[----:B------:R-:W-:-:S05]  /*4050*/  VIADD R0, R0, 0x80 ;  /* 0x0000008000007836 */ /* 0x000fca0000000000 */
[----:B------:R-:W-:-:S13]  /*4060*/  ISETP.GE.AND P0, PT, R0, R9, PT ;  /* 0x000000090000720c */ /* 0x000fda0003f06270 */
[----:B------:R-:W-:Y:S01]  /*4070*/  @!P0 LEA R17, R11, R0, 0x9 ;  /* 0x000000000b118211 */ /* 0x000fe200078e48ff */
[----:B------:R-:W-:Y:S02]  /*4080*/  @!P0 VIADD R0, R0, 0x80 ;  /* 0x0000008000008836 */ /* 0x000fe40000000000 */
[----:B0-----:R-:W-:-:S04]  /*4090*/  IMAD.WIDE.U32 R14, R15, 0x8, R12 ;  /* 0x000000080f0e7825 */ /* 0x001fc800078e000c */
[----:B------:R-:W-:Y:S01]  /*40a0*/  @!P0 IMAD.WIDE.U32 R12, R17, 0x8, R12 ;  /* 0x00000008110c8825 */ /* 0x000fe200078e000c */
[----:B---3--:R1:W-:Y:S04]  /*40b0*/  STG.E.64 desc[UR4][R14.64], R6 ;  /* 0x000000060e007986 */ /* 0x0083e8000c101b04 */
[----:B------:R1:W-:Y:S02]  /*40c0*/  @!P0 STG.E.64 desc[UR4][R12.64], R4 ;  /* 0x000000040c008986 */ /* 0x0003e4000c101b04 */
.L_x_2351:
[----:B------:R-:W-:Y:S05]  /*40d0*/  BSYNC.RECONVERGENT B0 ;  /* 0x0000000000007941 */ /* 0x000fea0003800200 */
.L_x_2350:
[----:B------:R-:W-:-:S13]  /*40e0*/  ISETP.GE.AND P0, PT, R0, R9, PT ;  /* 0x000000090000720c */ /* 0x000fda0003f06270 */
[----:B------:R-:W-:Y:S05]  /*40f0*/  @P0 EXIT ;  /* 0x000000000000094d */ /* 0x000fea0003800000 */
[----:B-1----:R-:W1:Y:S01]  /*4100*/  LDC.64 R4, c[0x0][0x388] ;  /* 0x0000e200ff047b82 */ /* 0x002e620000000a00 */
[----:B------:R-:W-:-:S05]  /*4110*/  LEA R11, R11, R0, 0x9 ;  /* 0x000000000b0b7211 */ /* 0x000fca00078e48ff */
[----:B-1----:R-:W-:-:S05]  /*4120*/  IMAD.WIDE.U32 R4, R11, 0x8, R4 ;  /* 0x000000080b047825 */ /* 0x002fca00078e0004 */
[----:B------:R-:W-:Y:S01]  /*4130*/  STG.E.64 desc[UR4][R4.64], R2 ;  /* 0x0000000204007986 */ /* 0x000fe2000c101b04 */
[----:B------:R-:W-:Y:S05]  /*4140*/  EXIT ;  /* 0x000000000000794d */ /* 0x000fea0003800000 */
.L_x_2352:
        /* <DEDUP_REMOVED lines=11> */
.L_x_6244:


//--------------------- .text._ZN2at6native29vectorized_elementwise_kernelILi2EZZZNS0_16tanh_kernel_cudaERNS_18TensorIteratorBaseEENKUlvE0_clEvENKUlvE_clEvEUldE_St5arrayIPcLm2EEEEviT0_T1_ --------------------------
	.section	.text._ZN2at6native29vectorized_elementwise_kernelILi2EZZZNS0_16tanh_kernel_cudaERNS_18TensorIteratorBaseEENKUlvE0_clEvENKUlvE_clEvEUldE_St5arrayIPcLm2EEEEviT0_T1_,"ax",@progbits
	.align	128
        .global         _ZN2at6native29vectorized_elementwise_kernelILi2EZZZNS0_16tanh_kernel_cudaERNS_18TensorIteratorBaseEENKUlvE0_clEvENKUlvE_clEvEUldE_St5arrayIPcLm2EEEEviT0_T1_
        .type           _ZN2at6native29vectorized_elementwise_kernelILi2EZZZNS0_16tanh_kernel_cudaERNS_18TensorIteratorBaseEENKUlvE0_clEvENKUlvE_clEvEUldE_St5arrayIPcLm2EEEEviT0_T1_,@function
        .size           _ZN2at6native29vectorized_elementwise_kernelILi2EZZZNS0_16tanh_kernel_cudaERNS_18TensorIteratorBaseEENKUlvE0_clEvENKUlvE_clEvEUldE_St5arrayIPcLm2EEEEviT0_T1_,(.L_x_6245 - _ZN2at6native29vectorized_elementwise_kernelILi2EZZZNS0_16tanh_kernel_cudaERNS_18TensorIteratorBaseEENKUlvE0_clEvENKUlvE_clEvEUldE_St5arrayIPcLm2EEEEviT0_T1_)
        .other          _ZN2at6native29vectorized_elementwise_kernelILi2EZZZNS0_16tanh_kernel_cudaERNS_18TensorIteratorBaseEENKUlvE0_clEvENKUlvE_clEvEUldE_St5arrayIPcLm2EEEEviT0_T1_,@"STO_CUDA_ENTRY STV_DEFAULT"
_ZN2at6native29vectorized_elementwise_kernelILi2EZZZNS0_16tanh_kernel_cudaERNS_18TensorIteratorBaseEENKUlvE0_clEvENKUlvE_clEvEUldE_St5arrayIPcLm2EEEEviT0_T1_:
.text._ZN2at6native29vectorized_elementwise_kernelILi2EZZZNS0_16tanh_kernel_cudaERNS_18TensorIteratorBaseEENKUlvE0_clEvENKUlvE_clEvEUldE_St5arrayIPcLm2EEEEviT0_T1_:
[----:B------:R-:W-:Y:S08]  /*0000*/  LDC R1, c[0x0][0x37c] ;  /* 0x0000df00ff017b82 */ /* 0x000ff00000000800 */
[----:B------:R-:W0:Y:S01]  /*0010*/  S2UR UR4, SR_CTAID.X ;  /* 0x00000000000479c3 */ /* 0x000e220000002500 */
[----:B------:R-:W1:Y:S01]  /*0020*/  LDCU UR5, c[0x0][0x380] ;  /* 0x00007000ff0577ac */ /* 0x000e620008000800 */
[----:B------:R-:W2:Y:S01]  /*0030*/  LDCU.64 UR8, c[0x0][0x358] ;  /* 0x00006b00ff0877ac */ /* 0x000ea20008000a00 */
[----:B0-----:R-:W-:-:S04]  /*0040*/  USHF.L.U32 UR4, UR4, 0xa, URZ ;  /* 0x0000000a04047899 */ /* 0x001fc800080006ff */
[----:B-1----:R-:W-:-:S04]  /*0050*/  UIADD3 UR5, UPT, UPT, -UR4, UR5, URZ ;  /* 0x0000000504057290 */ /* 0x002fc8000fffe1ff */
[----:B------:R-:W-:-:S09]  /*0060*/  UISETP.GT.U32.AND UP0, UPT, UR5, 0x3ff, UPT ;  /* 0x000003ff0500788c */ /* 0x000fd2000bf04070 */
[----:B--2---:R-:W-:Y:S05]  /*0070*/  BRA.U UP0, `(.L_x_2353) ;  /* 0x0000008100ac7547 */ /* 0x004fea000b800000 */
[----:B------:R-:W0:Y:S01]  /*0080*/  S2R R22, SR_TID.X ;  /* 0x0000000000167919 */ /* 0x000e220000002100 */
[----:B------:R-:W-:Y:S02]  /*0090*/  CS2R R2, SRZ ;  /* 0x0000000000027805 */ /* 0x000fe4000001ff00 */
[----:B0-----:R-:W-:Y:S01]  /*00a0*/  ISETP.GE.U32.AND P6, PT, R22, UR5, PT ;  /* 0x0000000516007c0c */ /* 0x001fe2000bfc6070 */
[----:B------:R-:W-:-:S12]  /*00b0*/  IMAD.MOV.U32 R0, RZ, RZ, R22 ;  /* 0x000000ffff007224 */ /* 0x000fd800078e0016 */
[C---:B------:R-:W-:Y:S01]  /*00c0*/  @!P6 VIADD R22, R0.reuse, 0x80 ;  /* 0x000000800016e836 */ /* 0x040fe20000000000 */
[----:B------:R-:W0:Y:S01]  /*00d0*/  @!P6 LDC.64 R8, c[0x0][0x390] ;  /* 0x0000e400ff08eb82 */ /* 0x000e220000000a00 */
[----:B------:R-:W-:-:S03]  /*00e0*/  @!P6 VIADD R5, R0, UR4 ;  /* 0x000000040005ec36 */ /* 0x000fc60008000000 */
[----:B------:R-:W-:-:S13]  /*00f0*/  ISETP.GE.U32.AND P5, PT, R22, UR5, PT ;  /* 0x0000000516007c0c */ /* 0x000fda000bfa6070 */
[C---:B------:R-:W-:Y:S01]  /*0100*/  @!P5 IADD3 R4, PT, PT, R22.reuse, UR4, RZ ;  /* 0x000000041604dc10 */ /* 0x040fe2000fffe0ff */
[----:B------:R-:W-:Y:S01]  /*0110*/  @!P5 VIADD R22, R22, 0x80 ;  /* 0x000000801616d836 */ /* 0x000fe20000000000 */
[----:B------:R-:W1:Y:S04]  /*0120*/  @!P5 LDC.64 R28, c[0x0][0x390] ;  /* 0x0000e400ff1cdb82 */ /* 0x000e680000000a00 */
[----:B------:R-:W-:Y:S01]  /*0130*/  ISETP.GE.U32.AND P4, PT, R22, UR5, PT ;  /* 0x0000000516007c0c */ /* 0x000fe2000bf86070 */
[----:B0-----:R-:W-:-:S05]  /*0140*/  @!P6 IMAD.WIDE.U32 R8, R5, 0x8, R8 ;  /* 0x000000080508e825 */ /* 0x001fca00078e0008 */
[----:B------:R0:W5:Y:S07]  /*0150*/  @!P6 LDG.E.64 R2, desc[UR8][R8.64] ;  /* 0x000000080802e981 */ /* 0x00016e000c1e1b00 */
[C---:B------:R-:W-:Y:S01]  /*0160*/  @!P4 VIADD R7, R22.reuse, UR4 ;  /* 0x000000041607cc36 */ /* 0x040fe20008000000 */
[----:B------:R-:W-:Y:S01]  /*0170*/  @!P4 IADD3 R22, PT, PT, R22, 0x80, RZ ;  /* 0x000000801616c810 */ /* 0x000fe20007ffe0ff */
[----:B------:R-:W2:Y:S03]  /*0180*/  @!P4 LDC.64 R16, c[0x0][0x390] ;  /* 0x0000e400ff10cb82 */ /* 0x000ea60000000a00 */
[----:B------:R-:W-:-:S13]  /*0190*/  ISETP.GE.U32.AND P3, PT, R22, UR5, PT ;  /* 0x0000000516007c0c */ /* 0x000fda000bf66070 */
[C---:B------:R-:W-:Y:S01]  /*01a0*/  @!P3 VIADD R19, R22.reuse, UR4 ;  /* 0x000000041613bc36 */ /* 0x040fe20008000000 */
[----:B------:R-:W3:Y:S01]  /*01b0*/  @!P3 LDC.64 R20, c[0x0][0x390] ;  /* 0x0000e400ff14bb82 */ /* 0x000ee20000000a00 */
[----:B------:R-:W-:-:S05]  /*01c0*/  @!P3 VIADD R22, R22, 0x80 ;  /* 0x000000801616b836 */ /* 0x000fca0000000000 */
[----:B------:R-:W-:-:S13]  /*01d0*/  ISETP.GE.U32.AND P2, PT, R22, UR5, PT ;  /* 0x0000000516007c0c */ /* 0x000fda000bf46070 */
[C---:B------:R-:W-:Y:S01]  /*01e0*/  @!P2 IADD3 R27, PT, PT, R22.reuse, UR4, RZ ;  /* 0x00000004161bac10 */ /* 0x040fe2000fffe0ff */
[----:B------:R-:W-:Y:S01]  /*01f0*/  @!P2 VIADD R22, R22, 0x80 ;  /* 0x000000801616a836 */ /* 0x000fe20000000000 */
[----:B0-----:R-:W0:Y:S04]  /*0200*/  @!P2 LDC.64 R8, c[0x0][0x390] ;  /* 0x0000e400ff08ab82 */ /* 0x001e280000000a00 */
[----:B------:R-:W-:-:S13]  /*0210*/  ISETP.GE.U32.AND P1, PT, R22, UR5, PT ;  /* 0x0000000516007c0c */ /* 0x000fda000bf26070 */
[C---:B------:R-:W-:Y:S01]  /*0220*/  @!P1 VIADD R25, R22.reuse, UR4 ;  /* 0x0000000416199c36 */ /* 0x040fe20008000000 */
[----:B------:R-:W-:Y:S01]  /*0230*/  @!P1 IADD3 R22, PT, PT, R22, 0x80, RZ ;  /* 0x0000008016169810 */ /* 0x000fe20007ffe0ff */
[----:B------:R-:W4:Y:S03]  /*0240*/  @!P1 LDC.64 R10, c[0x0][0x390] ;  /* 0x0000e400ff0a9b82 */ /* 0x000f260000000a00 */
[----:B------:R-:W-:-:S13]  /*0250*/  ISETP.GE.U32.AND P0, PT, R22, UR5, PT ;  /* 0x0000000516007c0c */ /* 0x000fda000bf06070 */
[C---:B------:R-:W-:Y:S01]  /*0260*/  @!P0 VIADD R23, R22.reuse, UR4 ;  /* 0x0000000416178c36 */ /* 0x040fe20008000000 */
[----:B------:R-:W-:Y:S01]  /*0270*/  @!P0 IADD3 R22, PT, PT, R22, 0x80, RZ ;  /* 0x0000008016168810 */ /* 0x000fe20007ffe0ff */
[----:B------:R-:W4:Y:S03]  /*0280*/  @!P0 LDC.64 R12, c[0x0][0x390] ;  /* 0x0000e400ff0c8b82 */ /* 0x000f260000000a00 */
[----:B------:R-:W-:-:S13]  /*0290*/  ISETP.GE.U32.AND P6, PT, R22, UR5, PT ;  /* 0x0000000516007c0c */ /* 0x000fda000bfc6070 */
[----:B------:R-:W4:Y:S01]  /*02a0*/  @!P6 LDC.64 R14, c[0x0][0x390] ;  /* 0x0000e400ff0eeb82 */ /* 0x000f220000000a00 */
[----:B-1----:R-:W-:Y:S01]  /*02b0*/  @!P5 IMAD.WIDE.U32 R28, R4, 0x8, R28 ;  /* 0x00000008041cd825 */ /* 0x002fe200078e001c */
[----:B------:R-:W-:-:S03]  /*02c0*/  CS2R R4, SRZ ;  /* 0x0000000000047805 */ /* 0x000fc6000001ff00 */
[----:B------:R-:W-:Y:S02]  /*02d0*/  @!P6 VIADD R22, R22, UR4 ;  /* 0x000000041616ec36 */ /* 0x000fe40008000000 */
[----:B0-----:R-:W-:Y:S01]  /*02e0*/  @!P2 IMAD.WIDE.U32 R8, R27, 0x8, R8 ;  /* 0x000000081b08a825 */ /* 0x001fe200078e0008 */
[----:B------:R0:W5:Y:S03]  /*02f0*/  @!P5 LDG.E.64 R4, desc[UR8][R28.64] ;  /* 0x000000081c04d981 */ /* 0x000166000c1e1b00 */
[----:B--2---:R-:W-:Y:S01]  /*0300*/  @!P4 IMAD.WIDE.U32 R16, R7, 0x8, R16 ;  /* 0x000000080710c825 */ /* 0x004fe200078e0010 */
[----:B------:R-:W-:-:S03]  /*0310*/  CS2R R6, SRZ ;  /* 0x0000000000067805 */ /* 0x000fc6000001ff00 */
[----:B---3--:R-:W-:Y:S01]  /*0320*/  @!P3 IMAD.WIDE.U32 R20, R19, 0x8, R20 ;  /* 0x000000081314b825 */ /* 0x008fe200078e0014 */
[----:B------:R-:W-:Y:S02]  /*0330*/  CS2R R18, SRZ ;  /* 0x0000000000127805 */ /* 0x000fe4000001ff00 */
[----:B------:R1:W5:Y:S01]  /*0340*/  @!P4 LDG.E.64 R6, desc[UR8][R16.64] ;  /* 0x000000081006c981 */ /* 0x000362000c1e1b00 */
[----:B----4-:R-:W-:Y:S01]  /*0350*/  @!P1 IMAD.WIDE.U32 R24, R25, 0x8, R10 ;  /* 0x0000000819189825 */ /* 0x010fe200078e000a */
[----:B------:R-:W-:Y:S02]  /*0360*/  CS2R R10, SRZ ;  /* 0x00000000000a7805 */ /* 0x000fe4000001ff00 */
[----:B------:R1:W5:Y:S01]  /*0370*/  @!P3 LDG.E.64 R18, desc[UR8][R20.64] ;  /* 0x000000081412b981 */ /* 0x000362000c1e1b00 */
[----:B------:R-:W-:-:S04]  /*0380*/  @!P0 IMAD.WIDE.U32 R26, R23, 0x8, R12 ;  /* 0x00000008171a8825 */ /* 0x000fc800078e000c */
[----:B0-----:R-:W-:Y:S01]  /*0390*/  @!P6 IMAD.WIDE.U32 R28, R22, 0x8, R14 ;  /* 0x00000008161ce825 */ /* 0x001fe200078e000e */
[----:B------:R-:W-:Y:S02]  /*03a0*/  CS2R R22, SRZ ;  /* 0x0000000000167805 */ /* 0x000fe4000001ff00 */
[----:B------:R-:W-:Y:S02]  /*03b0*/  CS2R R14, SRZ ;  /* 0x00000000000e7805 */ /* 0x000fe4000001ff00 */
[----:B------:R1:W5:Y:S04]  /*03c0*/  @!P6 LDG.E.64 R10, desc[UR8][R28.64] ;  /* 0x000000081c0ae981 */ /* 0x000368000c1e1b00 */
[----:B------:R1:W5:Y:S04]  /*03d0*/  @!P2 LDG.E.64 R22, desc[UR8][R8.64] ;  /* 0x000000080816a981 */ /* 0x000368000c1e1b00 */
[----:B------:R1:W5:Y:S01]  /*03e0*/  @!P1 LDG.E.64 R14, desc[UR8][R24.64] ;  /* 0x00000008180e9981 */ /* 0x000362000c1e1b00 */
[----:B------:R-:W-:-:S06]  /*03f0*/  CS2R R12, SRZ ;  /* 0x00000000000c7805 */ /* 0x000fcc000001ff00 */
[----:B------:R1:W5:Y:S01]  /*0400*/  @!P0 LDG.E.64 R12, desc[UR8][R26.64] ;  /* 0x000000081a0c8981 */ /* 0x000362000c1e1b00 */
[----:B------:R-:W-:Y:S01]  /*0410*/  ISETP.GE.U32.AND P0, PT, R0, UR5, PT ;  /* 0x0000000500007c0c */ /* 0x000fe2000bf06070 */
[----:B------:R-:W-:-:S12]  /*0420*/  BSSY.RECONVERGENT B0, `(.L_x_2354) ;  /* 0x00000f4000007945 */ /* 0x000fd80003800200 */
[----:B-1----:R-:W-:Y:S05]  /*0430*/  @P0 BRA `(.L_x_2355) ;  /* 0x0000000c00c80947 */ /* 0x002fea0003800000 */
[----:B-----5:R-:W-:Y:S01]  /*0440*/  LOP3.LUT R9, R3, 0x7fffffff, RZ, 0xc0, !PT ;  /* 0x7fffffff03097812 */ /* 0x020fe200078ec0ff */
        /* <DEDUP_REMOVED lines=30> */
[----:B------:R0:W1:Y:S02]  /*0630*/  F2F.F64.F32 R16, R8 ;  /* 0x0000000800107310 */ /* 0x0000640000201800 */
[----:B0-----:R-:W-:-:S15]  /*0640*/  FMUL.FTZ R8, R2, 1 ;  /* 0x3f80000002087820 */ /* 0x001fde0000410000 */
[----:B------:R-:W-:-:S15]  /*0650*/  NOP ;  /* 0x0000000000007918 */ /* 0x000fde0000000000 */
[----:B------:R-:W-:-:S15]  /*0660*/  NOP ;  /* 0x0000000000007918 */ /* 0x000fde0000000000 */
[----:B------:R-:W-:-:S15]  /*0670*/  NOP ;  /* 0x0000000000007918 */ /* 0x000fde0000000000 */
[----:B------:R-:W-:-:S02]  /*0680*/  NOP ;  /* 0x0000000000007918 */ /* 0x000fc40000000000 */
[----:B-1----:R0:W1:Y:S01]  /*0690*/  DFMA R16, R16, -UR6, R20 ;  /* 0x8000000610107c2b */ /* 0x0020620008000014 */
        /* <DEDUP_REMOVED lines=77> */
[----:B-1----:R-:W-:-:S15]  /*0b70*/  DFMA R16, R16, R24, R16 ;  /* 0x000000181010722b */ /* 0x002fde0000000010 */
[----:B------:R-:W-:-:S15]  /*0b80*/  NOP ;  /* 0x0000000000007918 */ /* 0x000fde0000000000 */
[----:B------:R-:W-:-:S15]  /*0b90*/  NOP ;  /* 0x0000000000007918 */ /* 0x000fde0000000000 */
[----:B------:R-:W-:-:S15]  /*0ba0*/  NOP ;  /* 0x0000000000007918 */ /* 0x000fde0000000000 */
[----:B------:R-:W-:-:S04]  /*0bb0*/  NOP ;  /* 0x0000000000007918 */ /* 0x000fc80000000000 */
[----:B0-----:R-:W0:-:S15]  /*0bc0*/  DADD R24, -R20, 1 ;  /* 0x3ff0000014187429 */ /* 0x001e1e0000000100 */
        /* <DEDUP_REMOVED lines=38> */
.L_x_2356:
        /* <DEDUP_REMOVED lines=83> */
.L_x_2355:
[----:B------:R-:W-:Y:S05]  /*1360*/  BSYNC.RECONVERGENT B0 ;  /* 0x0000000000007941 */ /* 0x000fea0003800200 */
.L_x_2354:
[----:B------:R-:W-:Y:S01]  /*1370*/  VIADD R8, R0, 0x80 ;  /* 0x0000008000087836 */ /* 0x000fe20000000000 */
[----:B------:R-:W-:Y:S04]  /*1380*/  BSSY.RECONVERGENT B0, `(.L_x_2357) ;  /* 0x00000f5000007945 */ /* 0x000fe80003800200 */
[----:B------:R-:W-:-:S13]  /*1390*/  ISETP.GE.U32.AND P1, PT, R8, UR5, PT ;  /* 0x0000000508007c0c */ /* 0x000fda000bf26070 */
        /* <DEDUP_REMOVED lines=32> */
[----:B------:R0:W2:Y:S02]  /*15a0*/  F2F.F64.F32 R20, R9 ;  /* 0x0000000900147310 */ /* 0x0000a40000201800 */
[----:B0-----:R-:W-:-:S15]  /*15b0*/  FMUL.FTZ R9, R4, 1 ;  /* 0x3f80000004097820 */ /* 0x001fde0000410000 */
[----:B------:R-:W-:-:S15]  /*15c0*/  NOP ;  /* 0x0000000000007918 */ /* 0x000fde0000000000 */
[----:B------:R-:W-:-:S15]  /*15d0*/  NOP ;  /* 0x0000000000007918 */ /* 0x000fde0000000000 */
[----:B------:R-:W-:-:S15]  /*15e0*/  NOP ;  /* 0x0000000000007918 */ /* 0x000fde0000000000 */
[----:B------:R-:W-:-:S02]  /*15f0*/  NOP ;  /* 0x0000000000007918 */ /* 0x000fc40000000000 */
[----:B--2---:R-:W0:Y:S01]  /*1600*/  DFMA R20, R20, -UR6, R24 ;  /* 0x8000000614147c2b */ /* 0x004e220008000018 */
[----:B------:R-:W-:Y:S01]  /*1610*/  UMOV UR6, 0xa4741b81 ;  /* 0xa4741b8100067882 */ /* 0x000fe20000000000 */
[----:B------:R-:W-:-:S15]  /*1620*/  UMOV UR7, 0x3e5ae904 ;  /* 0x3e5ae90400077882 */ /* 0x000fde0000000000 */
[----:B------:R-:W-:-:S15]  /*1630*/  NOP ;  /* 0x0000000000007918 */ /* 0x000fde0000000000 */
[----:B------:R-:W-:-:S15]  /*1640*/  NOP ;  /* 0x0000000000007918 */ /* 0x000fde0000000000 */
[----:B------:R-:W-:-:S15]  /*1650*/  NOP ;  /* 0x0000000000007918 */ /* 0x000fde0000000000 */
[----:B------:R-:W-:-:S02]  /*1660*/  NOP ;  /* 0x0000000000007918 */ /* 0x000fc40000000000 */
        /* <DEDUP_REMOVED lines=66> */
[----:B0-----:R0:W-:-:S15]  /*1a90*/  DFMA R24, R20, R24, R20 ;  /* 0x000000181418722b */ /* 0x0011de0000000014 */
[----:B------:R-:W-:-:S15]  /*1aa0*/  NOP ;  /* 0x0000000000007918 */ /* 0x000fde0000000000 */
[----:B------:R-:W-:-:S15]  /*1ab0*/  NOP ;  /* 0x0000000000007918 */ /* 0x000fde0000000000 */
[----:B------:R-:W-:-:S15]  /*1ac0*/  NOP ;  /* 0x0000000000007918 */ /* 0x000fde0000000000 */
[----:B------:R-:W-:-:S04]  /*1ad0*/  NOP ;  /* 0x0000000000007918 */ /* 0x000fc80000000000 */
[----:B0-----:R-:W0:-:S15]  /*1ae0*/  F2F.F64.F32 R20, R9 ;  /* 0x0000000900147310 */ /* 0x001e1e0000201800 */
        /* <DEDUP_REMOVED lines=43> */
.L_x_2359:
        /* <DEDUP_REMOVED lines=83> */
.L_x_2358:
[----:B------:R-:W-:Y:S05]  /*22d0*/  BSYNC.RECONVERGENT B0 ;  /* 0x0000000000007941 */ /* 0x000fea0003800200 */
.L_x_2357:
        /* <DEDUP_REMOVED lines=35> */
[----:B--2---:R0:W2:Y:S02]  /*2510*/  F2F.F64.F32 R20, R9 ;  /* 0x0000000900147310 */ /* 0x0040a40000201800 */
        /* <DEDUP_REMOVED lines=127> */
.L_x_2362:
[----:B--2---:R-:W-:Y:S01]  /*2d10*/  IMAD.MOV.U32 R20, RZ, RZ, 0x420afc3d ;  /* 0x420afc3dff147424 */ /* 0x004fe200078e00ff */
        /* <DEDUP_REMOVED lines=82> */
.L_x_2361:
[----:B------:R-:W-:Y:S05]  /*3240*/  BSYNC.RECONVERGENT B0 ;  /* 0x0000000000007941 */ /* 0x000fea0003800200 */
.L_x_2360:
        /* <DEDUP_REMOVED lines=35> */
[----:B--2-4-:R0:W2:Y:S02]  /*3480*/  F2F.F64.F32 R20, R16 ;  /* 0x0000001000147310 */ /* 0x0140a40000201800 */
        /* <DEDUP_REMOVED lines=127> */
.L_x_2365:
[----:B--2-4-:R-:W-:Y:S01]  /*3c80*/  IMAD.MOV.U32 R20, RZ, RZ, 0x420afc3d ;  /* 0x420afc3dff147424 */ /* 0x014fe200078e00ff */
        /* <DEDUP_REMOVED lines=82> */
.L_x_2364:
[----:B------:R-:W-:Y:S05]  /*41b0*/  BSYNC.RECONVERGENT B0 ;  /* 0x0000000000007941 */ /* 0x000fea0003800200 */
.L_x_2363:
        /* <DEDUP_REMOVED lines=163> */
.L_x_2368:
        /* <DEDUP_REMOVED lines=83> */
.L_x_2367:
[----:B------:R-:W-:Y:S05]  /*5120*/  BSYNC.RECONVERGENT B0 ;  /* 0x0000000000007941 */ /* 0x000fea0003800200 */
.L_x_2366:
        /* <DEDUP_REMOVED lines=163> */
.L_x_2371:
        /* <DEDUP_REMOVED lines=83> */
.L_x_2370:
[----:B------:R-:W-:Y:S05]  /*6090*/  BSYNC.RECONVERGENT B0 ;  /* 0x0000000000007941 */ /* 0x000fea0003800200 */
.L_x_2369:
        /* <DEDUP_REMOVED lines=163> */
.L_x_2374:
        /* <DEDUP_REMOVED lines=83> */
.L_x_2373:
[----:B------:R-:W-:Y:S05]  /*7000*/  BSYNC.RECONVERGENT B0 ;  /* 0x0000000000007941 */ /* 0x000fea0003800200 */
.L_x_2372:
        /* <DEDUP_REMOVED lines=163> */
.L_x_2377:
        /* <DEDUP_REMOVED lines=83> */
.L_x_2376:
[----:B------:R-:W-:Y:S05]  /*7f70*/  BSYNC.RECONVERGENT B0 ;  /* 0x0000000000007941 */ /* 0x000fea0003800200 */
.L_x_2375:
[----:B0-----:R-:W0:Y:S01]  /*7f80*/  @!P0 LDC.64 R16, c[0x0][0x388] ;  /* 0x0000e200ff108b82 */ /* 0x001e220000000a00 */
[----:B------:R-:W-:Y:S01]  /*7f90*/  @!P0 VIADD R9, R0, UR4 ;  /* 0x0000000400098c36 */ /* 0x000fe20008000000 */
[----:B------:R-:W-:Y:S01]  /*7fa0*/  @!P0 MOV R0, R8 ;  /* 0x0000000800008202 */ /* 0x000fe20000000f00 */
[----:B------:R-:W-:Y:S04]  /*7fb0*/  BSSY.RECONVERGENT B0, `(.L_x_2378) ;  /* 0x000002f000007945 */ /* 0x000fe80003800200 */
[----:B------:R-:W-:Y:S01]  /*7fc0*/  BSSY.RELIABLE B1, `(.L_x_2379) ;  /* 0x0000027000017945 */ /* 0x000fe20003800100 */
[----:B0-----:R-:W-:-:S05]  /*7fd0*/  @!P0 IMAD.WIDE.U32 R16, R9, 0x8, R16 ;  /* 0x0000000809108825 */ /* 0x001fca00078e0010 */
[----:B-1---5:R0:W-:Y:S01]  /*7fe0*/  @!P0 STG.E.64 desc[UR8][R16.64], R2 ;  /* 0x0000000210008986 */ /* 0x0221e2000c101b08 */
[----:B------:R-:W-:-:S13]  /*7ff0*/  ISETP.GE.U32.AND P0, PT, R0, UR5, PT ;  /* 0x0000000500007c0c */ /* 0x000fda000bf06070 */
[----:B0-----:R-:W-:Y:S05]  /*8000*/  @P0 BRA `(.L_x_2380) ;  /* 0x0000000000300947 */ /* 0x001fea0003800000 */
[----:B------:R-:W0:Y:S01]  /*8010*/  LDC.64 R2, c[0x0][0x388] ;  /* 0x0000e200ff027b82 */ /* 0x000e220000000a00 */
[C---:B------:R-:W-:Y:S01]  /*8020*/  VIADD R9, R0.reuse, UR4 ;  /* 0x0000000400097c36 */ /* 0x040fe20008000000 */
[----:B------:R-:W-:-:S04]  /*8030*/  IADD3 R0, PT, PT, R0, 0x80, RZ ;  /* 0x0000008000007810 */ /* 0x000fc80007ffe0ff */
[----:B------:R-:W-:Y:S01]  /*8040*/  ISETP.GE.U32.AND P0, PT, R0, UR5, PT ;  /* 0x0000000500007c0c */ /* 0x000fe2000bf06070 */
[----:B0-----:R-:W-:-:S05]  /*8050*/  IMAD.WIDE.U32 R2, R9, 0x8, R2 ;  /* 0x0000000809027825 */ /* 0x001fca00078e0002 */
[----:B---3--:R0:W-:Y:S07]  /*8060*/  STG.E.64 desc[UR8][R2.64], R4 ;  /* 0x0000000402007986 */ /* 0x0081ee000c101b08 */
[----:B------:R-:W-:Y:S05]  /*8070*/  @P0 BRA `(.L_x_2381) ;  /* 0x0000000000300947 */ /* 0x000fea0003800000 */
[----:B0-----:R-:W0:Y:S01]  /*8080*/  LDC.64 R2, c[0x0][0x388] ;  /* 0x0000e200ff027b82 */ /* 0x001e220000000a00 */
[C---:B------:R-:W-:Y:S01]  /*8090*/  VIADD R5, R0.reuse, UR4 ;  /* 0x0000000400057c36 */ /* 0x040fe20008000000 */
[----:B------:R-:W-:-:S03]  /*80a0*/  IADD3 R0, PT, PT, R0, 0x80, RZ ;  /* 0x0000008000007810 */ /* 0x000fc60007ffe0ff */
[----:B0-----:R-:W-:-:S05]  /*80b0*/  IMAD.WIDE.U32 R2, R5, 0x8, R2 ;  /* 0x0000000805027825 */ /* 0x001fca00078e0002 */
[----:B------:R0:W-:Y:S02]  /*80c0*/  STG.E.64 desc[UR8][R2.64], R6 ;  /* 0x0000000602007986 */ /* 0x0001e4000c101b08 */
.L_x_2380:
[----:B------:R-:W-:-:S13]  /*80d0*/  ISETP.GE.U32.AND P0, PT, R0, UR5, PT ;  /* 0x0000000500007c0c */ /* 0x000fda000bf06070 */
[----:B------:R-:W-:Y:S05]  /*80e0*/  @P0 BRA `(.L_x_2382) ;  /* 0x0000000000300947 */ /* 0x000fea0003800000 */
[----:B0-----:R-:W0:Y:S01]  /*80f0*/  LDC.64 R2, c[0x0][0x388] ;  /* 0x0000e200ff027b82 */ /* 0x001e220000000a00 */
[C---:B---3--:R-:W-:Y:S01]  /*8100*/  VIADD R5, R0.reuse, UR4 ;  /* 0x0000000400057c36 */ /* 0x048fe20008000000 */
[----:B------:R-:W-:-:S03]  /*8110*/  IADD3 R0, PT, PT, R0, 0x80, RZ ;  /* 0x0000008000007810 */ /* 0x000fc60007ffe0ff */
[----:B0-----:R-:W-:-:S05]  /*8120*/  IMAD.WIDE.U32 R2, R5, 0x8, R2 ;  /* 0x0000000805027825 */ /* 0x001fca00078e0002 */
[----:B--2---:R1:W-:Y:S02]  /*8130*/  STG.E.64 desc[UR8][R2.64], R18 ;  /* 0x0000001202007986 */ /* 0x0043e4000c101b08 */
.L_x_2381:
[----:B------:R-:W-:-:S13]  /*8140*/  ISETP.GE.U32.AND P0, PT, R0, UR5, PT ;  /* 0x0000000500007c0c */ /* 0x000fda000bf06070 */
[----:B------:R-:W-:Y:S05]  /*8150*/  @P0 BRA `(.L_x_2383) ;  /* 0x0000000000340947 */ /* 0x000fea0003800000 */
[----:B01----:R-:W0:Y:S01]  /*8160*/  LDC.64 R2, c[0x0][0x388] ;  /* 0x0000e200ff027b82 */ /* 0x003e220000000a00 */
[C---:B------:R-:W-:Y:S01]  /*8170*/  VIADD R5, R0.reuse, UR4 ;  /* 0x0000000400057c36 */ /* 0x040fe20008000000 */
[----:B------:R-:W-:-:S03]  /*8180*/  IADD3 R0, PT, PT, R0, 0x80, RZ ;  /* 0x0000008000007810 */ /* 0x000fc60007ffe0ff */
[----:B0-----:R-:W-:-:S05]  /*8190*/  IMAD.WIDE.U32 R2, R5, 0x8, R2 ;  /* 0x0000000805027825 */ /* 0x001fca00078e0002 */
[----:B--2---:R1:W-:Y:S02]  /*81a0*/  STG.E.64 desc[UR8][R2.64], R22 ;  /* 0x0000001602007986 */ /* 0x0043e4000c101b08 */
.L_x_2382:
[----:B------:R-:W-:-:S13]  /*81b0*/  ISETP.GE.U32.AND P0, PT, R0, UR5, PT ;  /* 0x0000000500007c0c */ /* 0x000fda000bf06070 */
[----:B------:R-:W-:Y:S05]  /*81c0*/  @P0 BREAK.RELIABLE B1 ;  /* 0x0000000000010942 */ /* 0x000fea0003800100 */
[----:B------:R-:W-:Y:S05]  /*81d0*/  @P0 BRA `(.L_x_2384) ;  /* 0x0000000000300947 */ /* 0x000fea0003800000 */
[----:B01----:R-:W0:Y:S01]  /*81e0*/  LDC.64 R2, c[0x0][0x388] ;  /* 0x0000e200ff027b82 */ /* 0x003e220000000a00 */
[C---:B---3--:R-:W-:Y:S01]  /*81f0*/  VIADD R5, R0.reuse, UR4 ;  /* 0x0000000400057c36 */ /* 0x048fe20008000000 */
[----:B------:R-:W-:-:S03]  /*8200*/  IADD3 R0, PT, PT, R0, 0x80, RZ ;  /* 0x0000008000007810 */ /* 0x000fc60007ffe0ff */
[----:B0-----:R-:W-:-:S05]  /*8210*/  IMAD.WIDE.U32 R2, R5, 0x8, R2 ;  /* 0x0000000805027825 */ /* 0x001fca00078e0002 */
[----:B--2---:R3:W-:Y:S02]  /*8220*/  STG.E.64 desc[UR8][R2.64], R14 ;  /* 0x0000000e02007986 */ /* 0x0047e4000c101b08 */
.L_x_2383:
[----:B------:R-:W-:Y:S05]  /*8230*/  BSYNC.RELIABLE B1 ;  /* 0x0000000000017941 */ /* 0x000fea0003800100 */
.L_x_2379:
[----:B------:R-:W-:-:S13]  /*8240*/  ISETP.GE.U32.AND P0, PT, R0, UR5, PT ;  /* 0x0000000500007c0c */ /* 0x000fda000bf06070 */
[----:B01-3--:R-:W0:Y:S01]  /*8250*/  @!P0 LDC.64 R2, c[0x0][0x388] ;  /* 0x0000e200ff028b82 */ /* 0x00be220000000a00 */
[C---:B------:R-:W-:Y:S01]  /*8260*/  @!P0 VIADD R5, R0.reuse, UR4 ;  /* 0x0000000400058c36 */ /* 0x040fe20008000000 */
[----:B------:R-:W-:-:S03]  /*8270*/  @!P0 IADD3 R0, PT, PT, R0, 0x80, RZ ;  /* 0x0000008000008810 */ /* 0x000fc60007ffe0ff */
[----:B0-----:R-:W-:-:S05]  /*8280*/  @!P0 IMAD.WIDE.U32 R2, R5, 0x8, R2 ;  /* 0x0000000805028825 */ /* 0x001fca00078e0002 */
[----:B--2---:R0:W-:Y:S02]  /*8290*/  @!P0 STG.E.64 desc[UR8][R2.64], R12 ;  /* 0x0000000c02008986 */ /* 0x0041e4000c101b08 */
.L_x_2384:
[----:B------:R-:W-:Y:S05]  /*82a0*/  BSYNC.RECONVERGENT B0 ;  /* 0x0000000000007941 */ /* 0x000fea0003800200 */
.L_x_2378:
[----:B------:R-:W-:Y:S05]  /*82b0*/  WARPSYNC.ALL ;  /* 0x0000000000007948 */ /* 0x000fea0003800000 */
[----:B------:R-:W-:-:S13]  /*82c0*/  ISETP.GE.U32.AND P0, PT, R0, UR5, PT ;  /* 0x0000000500007c0c */ /* 0x000fda000bf06070 */
[----:B------:R-:W-:Y:S05]  /*82d0*/  @P0 EXIT ;  /* 0x000000000000094d */ /* 0x000fea0003800000 */
[----:B01----:R-:W0:Y:S01]  /*82e0*/  LDC.64 R2, c[0x0][0x388] ;  /* 0x0000e200ff027b82 */ /* 0x003e220000000a00 */
[----:B---3--:R-:W-:-:S04]  /*82f0*/  VIADD R5, R0, UR4 ;  /* 0x0000000400057c36 */ /* 0x008fc80008000000 */
[----:B0-----:R-:W-:-:S05]  /*8300*/  IMAD.WIDE.U32 R2, R5, 0x8, R2 ;  /* 0x0000000805027825 */ /* 0x001fca00078e0002 */
[----:B--2---:R-:W-:Y:S01]  /*8310*/  STG.E.64 desc[UR8][R2.64], R10 ;  /* 0x0000000a02007986 */ /* 0x004fe2000c101b08 */
[----:B------:R-:W-:Y:S05]  /*8320*/  EXIT ;  /* 0x000000000000794d */ /* 0x000fea0003800000 */
.L_x_2353:
[----:B------:R-:W0:Y:S01]  /*8330*/  S2R R0, SR_TID.X ;  /* 0x0000000000007919 */ /* 0x000e220000002100 */
[----:B------:R-:W1:Y:S02]  /*8340*/  LDCU.64 UR6, c[0x0][0x390] ;  /* 0x00007200ff0677ac */ /* 0x000e640008000a00 */
[----:B-1----:R-:W-:-:S06]  /*8350*/  UIMAD.WIDE.U32 UR6, UR4, 0x8, UR6 ;  /* 0x00000008040678a5 */ /* 0x002fcc000f8e0006 */
[----:B------:R-:W-:Y:S01]  /*8360*/  MOV R20, UR6 ;  /* 0x0000000600147c02 */ /* 0x000fe20008000f00 */
[----:B------:R-:W-:-:S04]  /*8370*/  IMAD.U32 R21, RZ, RZ, UR7 ;  /* 0x00000007ff157e24 */ /* 0x000fc8000f8e00ff */
[----:B0-----:R-:W-:-:S05]  /*8380*/  IMAD.WIDE.U32 R20, R0, 0x10, R20 ;  /* 0x0000001000147825 */ /* 0x001fca00078e0014 */
[----:B------:R-:W2:Y:S04]  /*8390*/  LDG.E.128 R12, desc[UR8][R20.64] ;  /* 0x00000008140c7981 */ /* 0x000ea8000c1e1d00 */
[----:B------:R0:W5:Y:S04]  /*83a0*/  LDG.E.128 R16, desc[UR8][R20.64+0x800] ;  /* 0x0008000814107981 */ /* 0x000168000c1e1d00 */
[----:B------:R0:W5:Y:S04]  /*83b0*/  LDG.E.128 R4, desc[UR8][R20.64+0x1000] ;  /* 0x0010000814047981 */ /* 0x000168000c1e1d00 */
[----:B------:R0:W5:Y:S01]  /*83c0*/  LDG.E.128 R8, desc[UR8][R20.64+0x1800] ;  /* 0x0018000814087981 */ /* 0x000162000c1e1d00 */
[----:B------:R-:W-:Y:S01]  /*83d0*/  UMOV UR6, 0x24dd2f1a ;  /* 0x24dd2f1a00067882 */ /* 0x000fe20000000000 */
[----:B------:R-:W-:Y:S01]  /*83e0*/  UMOV UR7, 0x3fe4f922 ;  /* 0x3fe4f92200077882 */ /* 0x000fe20000000000 */
[----:B------:R-:W-:Y:S01]  /*83f0*/  BSSY.RECONVERGENT B0, `(.L_x_2385) ;  /* 0x00000f1000007945 */ /* 0x000fe20003800200 */
[----:B--2---:R-:W-:-:S02]  /*8400*/  LOP3.LUT R3, R13, 0x7fffffff, RZ, 0xc0, !PT ;  /* 0x7fffffff0d037812 */ /* 0x004fc400078ec0ff */
[----:B------:R-:W-:-:S06]  /*8410*/  MOV R2, R12 ;  /* 0x0000000c00027202 */ /* 0x000fcc0000000f00 */
[----:B------:R-:W1:Y:S02]  /*8420*/  DSETP.GE.AND P0, PT, R2, UR6, PT ;  /* 0x0000000602007e2a */ /* 0x000e64000bf06000 */
[----:B01----:R-:W-:Y:S05]  /*8430*/  @!P0 BRA `(.L_x_2386) ;  /* 0x0000000800648947 */ /* 0x003fea0003800000 */
        /* <DEDUP_REMOVED lines=153> */
.L_x_2386:
        /* <DEDUP_REMOVED lines=83> */
.L_x_2387:
[----:B------:R-:W-:Y:S05]  /*9300*/  BSYNC.RECONVERGENT B0 ;  /* 0x0000000000007941 */ /* 0x000fea0003800200 */
.L_x_2385:
[----:B------:R-:W-:Y:S01]  /*9310*/  LOP3.LUT R3, R15, 0x7fffffff, RZ, 0xc0, !PT ;  /* 0x7fffffff0f037812 */ /* 0x000fe200078ec0ff */
[----:B------:R-:W-:Y:S01]  /*9320*/  BSSY.RECONVERGENT B0, `(.L_x_2388) ;  /* 0x00000f0000007945 */ /* 0x000fe20003800200 */
[----:B------:R-:W-:-:S06]  /*9330*/  MOV R2, R14 ;  /* 0x0000000e00027202 */ /* 0x000fcc0000000f00 */
[----:B------:R-:W2:Y:S02]  /*9340*/  DSETP.GE.AND P0, PT, R2, UR6, PT ;  /* 0x0000000602007e2a */ /* 0x000ea4000bf06000 */
[----:B--2---:R-:W-:Y:S05]  /*9350*/  @!P0 BRA `(.L_x_2389) ;  /* 0x0000000800648947 */ /* 0x004fea0003800000 */
[----:B------:R-:W2:Y:S01]  /*9360*/  DADD R22, R2, R2 ;  /* 0x0000000002167229 */ /* 0x000ea20000000002 */
[----:B------:R-:W-:Y:S01]  /*9370*/  UMOV UR10, 0xf0000000 ;  /* 0xf0000000000a7882 */ /* 0x000fe20000000000 */
[----:B------:R-:W-:-:S15]  /*9380*/  UMOV UR11, 0x380fffff ;  /* 0x380fffff000b7882 */ /* 0x000fde0000000000 */
[----:B------:R-:W-:-:S15]  /*9390*/  NOP ;  /* 0x0000000000007918 */ /* 0x000fde0000000000 */
[----:B------:R-:W-:-:S15]  /*93a0*/  NOP ;  /* 0x0000000000007918 */ /* 0x000fde0000000000 */
[----:B------:R-:W-:-:S15]  /*93b0*/  NOP ;  /* 0x0000000000007918 */ /* 0x000fde0000000000 */
[----:B------:R-:W-:-:S02]  /*93c0*/  NOP ;  /* 0x0000000000007918 */ /* 0x000fc40000000000 */
[----:B--2---:R-:W2:Y:S01]  /*93d0*/  F2F.F32.F64 R2, R22 ;  /* 0x0000001600027310 */ /* 0x004ea20000301000 */
[----:B------:R-:W-:Y:S01]  /*93e0*/  IMAD.MOV.U32 R24, RZ, RZ, -0x7649667 ;  /* 0xf89b6999ff187424 */ /* 0x000fe200078e00ff */
[----:B------:R-:W-:-:S15]  /*93f0*/  MOV R25, 0x3e928a27 ;  /* 0x3e928a2700197802 */ /* 0x000fde0000000f00 */
[----:B------:R-:W-:-:S15]  /*9400*/  NOP ;  /* 0x0000000000007918 */ /* 0x000fde0000000000 */
[----:B------:R-:W-:-:S15]  /*9410*/  NOP ;  /* 0x0000000000007918 */ /* 0x000fde0000000000 */
[----:B------:R-:W-:-:S15]  /*9420*/  NOP ;  /* 0x0000000000007918 */ /* 0x000fde0000000000 */
[----:B------:R-:W-:-:S02]  /*9430*/  NOP ;  /* 0x0000000000007918 */ /* 0x000fc40000000000 */
[----:B------:R-:W2:Y:S01]  /*9440*/  DSETP.GEU.AND P0, PT, |R22|, UR10, PT ;  /* 0x0000000a16007e2a */ /* 0x000ea2000bf0e200 */
[----:B------:R-:W-:Y:S01]  /*9450*/  UMOV UR10, 0xfefa39ef ;  /* 0xfefa39ef000a7882 */ /* 0x000fe20000000000 */
[----:B--2---:R-:W-:Y:S01]  /*9460*/  @!P0 FMUL R2, R2, 1.175494350822287508e-38 ;  /* 0x0080000002028820 */ /* 0x004fe20000400000 */
[----:B------:R-:W-:Y:S01]  /*9470*/  UMOV UR11, 0x3fe62e42 ;  /* 0x3fe62e42000b7882 */ /* 0x000fe20000000000 */
[----:B------:R-:W-:Y:S02]  /*9480*/  ISETP.GT.U32.AND P0, PT, R3, 0x40330fc1, PT ;  /* 0x40330fc10300780c */ /* 0x000fe40003f04070 */
[----:B------:R-:W-:-:S06]  /*9490*/  FMUL.FTZ R2, R2, 1.4426950216293334961 ;  /* 0x3fb8aa3b02027820 */ /* 0x000fcc0000410000 */
[----:B------:R-:W2:Y:S02]  /*94a0*/  FRND R2, R2 ;  /* 0x0000000200027307 */ /* 0x000ea40000201000 */
[----:B--2---:R-:W-:-:S06]  /*94b0*/  FMUL.FTZ R14, R2, 1 ;  /* 0x3f800000020e7820 */ /* 0x004fcc0000410000 */
[----:B------:R-:W2:-:S15]  /*94c0*/  MUFU.EX2 R2, R2 ;  /* 0x0000000200027308 */ /* 0x000e9e0000000800 */
[----:B------:R-:W-:-:S15]  /*94d0*/  NOP ;  /* 0x0000000000007918 */ /* 0x000fde0000000000 */
[----:B------:R-:W-:-:S14]  /*94e0*/  NOP ;  /* 0x0000000000007918 */ /* 0x000fdc0000000000 */
[----:B0-----:R2:W0:Y:S02]  /*94f0*/  F2F.F64.F32 R20, R14 ;  /* 0x0000000e00147310 */ /* 0x0014240000201800 */
[----:B--2---:R-:W-:-:S15]  /*9500*/  FMUL.FTZ R14, R2, 1 ;  /* 0x3f800000020e7820 */ /* 0x004fde0000410000 */
[----:B------:R-:W-:-:S15]  /*9510*/  NOP ;  /* 0x0000000000007918 */ /* 0x000fde0000000000 */
[----:B------:R-:W-:-:S15]  /*9520*/  NOP ;  /* 0x0000000000007918 */ /* 0x000fde0000000000 */
[----:B------:R-:W-:-:S15]  /*9530*/  NOP ;  /* 0x0000000000007918 */ /* 0x000fde0000000000 */
[----:B------:R-:W-:-:S02]  /*9540*/  NOP ;  /* 0x0000000000007918 */ /* 0x000fc40000000000 */
[----:B0-----:R0:W2:Y:S01]  /*9550*/  DFMA R20, R20, -UR10, R22 ;  /* 0x8000000a14147c2b */ /* 0x0010a20008000016 */
        /* <DEDUP_REMOVED lines=11> */
[----:B--2---:R-:W2:Y:S01]  /*9610*/  DFMA R24, R20, UR10, R24 ;  /* 0x0000000a14187c2b */ /* 0x004ea20008000018 */
[----:B------:R-:W-:Y:S01]  /*9620*/  UMOV UR10, 0x15ff7e07 ;  /* 0x15ff7e07000a7882 */ /* 0x000fe20000000000 */
[----:B------:R-:W-:-:S15]  /*9630*/  UMOV UR11, 0x3ec71de7 ;  /* 0x3ec71de7000b7882 */ /* 0x000fde0000000000 */
[----:B------:R-:W-:-:S15]  /*9640*/  NOP ;  /* 0x0000000000007918 */ /* 0x000fde0000000000 */
[----:B------:R-:W-:-:S15]  /*9650*/  NOP ;  /* 0x0000000000007918 */ /* 0x000fde0000000000 */
[----:B------:R-:W-:-:S15]  /*9660*/  NOP ;  /* 0x0000000000007918 */ /* 0x000fde0000000000 */
[----:B------:R-:W-:-:S02]  /*9670*/  NOP ;  /* 0x0000000000007918 */ /* 0x000fc40000000000 */
[----:B--2---:R-:W2:Y:S01]  /*9680*/  DFMA R24, R20, R24, UR10 ;  /* 0x0000000a14187e2b */ /* 0x004ea20008000018 */
        /* <DEDUP_REMOVED lines=48> */
[----:B--2---:R-:W2:-:S15]  /*9990*/  DFMA R24, R20, R24, UR10 ;  /* 0x0000000a14187e2b */ /* 0x004e9e0008000018 */
[----:B------:R-:W-:-:S15]  /*99a0*/  NOP ;  /* 0x0000000000007918 */ /* 0x000fde0000000000 */
[----:B------:R-:W-:-:S15]  /*99b0*/  NOP ;  /* 0x0000000000007918 */ /* 0x000fde0000000000 */
[----:B------:R-:W-:-:S15]  /*99c0*/  NOP ;  /* 0x0000000000007918 */ /* 0x000fde0000000000 */
[----:B------:R-:W-:-:S04]  /*99d0*/  NOP ;  /* 0x0000000000007918 */ /* 0x000fc80000000000 */
[----:B--2---:R-:W2:-:S15]  /*99e0*/  DMUL R24, R20, R24 ;  /* 0x0000001814187228 */ /* 0x004e9e0000000000 */
[----:B------:R-:W-:-:S15]  /*99f0*/  NOP ;  /* 0x0000000000007918 */ /* 0x000fde0000000000 */
[----:B------:R-:W-:-:S15]  /*9a00*/  NOP ;  /* 0x0000000000007918 */ /* 0x000fde0000000000 */
[----:B------:R-:W-:-:S15]  /*9a10*/  NOP ;  /* 0x0000000000007918 */ /* 0x000fde0000000000 */
[----:B------:R-:W-:-:S04]  /*9a20*/  NOP ;  /* 0x0000000000007918 */ /* 0x000fc80000000000 */
[----:B--2---:R-:W-:-:S15]  /*9a30*/  DFMA R20, R20, R24, R20 ;  /* 0x000000181414722b */ /* 0x004fde0000000014 */
        /* <DEDUP_REMOVED lines=43> */
.L_x_2389:
        /* <DEDUP_REMOVED lines=83> */
.L_x_2390:
[----:B------:R-:W-:Y:S05]  /*a220*/  BSYNC.RECONVERGENT B0 ;  /* 0x0000000000007941 */ /* 0x000fea0003800200 */
.L_x_2388:
[----:B-----5:R-:W-:Y:S01]  /*a230*/  LOP3.LUT R3, R17, 0x7fffffff, RZ, 0xc0, !PT ;  /* 0x7fffffff11037812 */ /* 0x020fe200078ec0ff */
[----:B------:R-:W-:Y:S01]  /*a240*/  BSSY.RECONVERGENT B0, `(.L_x_2391) ;  /* 0x00000f0000007945 */ /* 0x000fe20003800200 */
[----:B------:R-:W-:-:S06]  /*a250*/  MOV R2, R16 ;  /* 0x0000001000027202 */ /* 0x000fcc0000000f00 */
[----:B------:R-:W3:Y:S02]  /*a260*/  DSETP.GE.AND P0, PT, R2, UR6, PT ;  /* 0x0000000602007e2a */ /* 0x000ee4000bf06000 */
[----:B---3--:R-:W-:Y:S05]  /*a270*/  @!P0 BRA `(.L_x_2392) ;  /* 0x0000000800648947 */ /* 0x008fea0003800000 */
[----:B------:R-:W3:Y:S01]  /*a280*/  DADD R22, R2, R2 ;  /* 0x0000000002167229 */ /* 0x000ee20000000002 */
[----:B------:R-:W-:Y:S01]  /*a290*/  UMOV UR10, 0xf0000000 ;  /* 0xf0000000000a7882 */ /* 0x000fe20000000000 */
[----:B------:R-:W-:-:S15]  /*a2a0*/  UMOV UR11, 0x380fffff ;  /* 0x380fffff000b7882 */ /* 0x000fde0000000000 */
[----:B------:R-:W-:-:S15]  /*a2b0*/  NOP ;  /* 0x0000000000007918 */ /* 0x000fde0000000000 */
[----:B------:R-:W-:-:S15]  /*a2c0*/  NOP ;  /* 0x0000000000007918 */ /* 0x000fde0000000000 */
[----:B------:R-:W-:-:S15]  /*a2d0*/  NOP ;  /* 0x0000000000007918 */ /* 0x000fde0000000000 */
[----:B------:R-:W-:-:S02]  /*a2e0*/  NOP ;  /* 0x0000000000007918 */ /* 0x000fc40000000000 */
[----:B---3--:R-:W3:Y:S01]  /*a2f0*/  F2F.F32.F64 R2, R22 ;  /* 0x0000001600027310 */ /* 0x008ee20000301000 */
[----:B------:R-:W-:Y:S01]  /*a300*/  IMAD.MOV.U32 R24, RZ, RZ, -0x7649667 ;  /* 0xf89b6999ff187424 */ /* 0x000fe200078e00ff */
[----:B------:R-:W-:-:S15]  /*a310*/  MOV R25, 0x3e928a27 ;  /* 0x3e928a2700197802 */ /* 0x000fde0000000f00 */
[----:B------:R-:W-:-:S15]  /*a320*/  NOP ;  /* 0x0000000000007918 */ /* 0x000fde0000000000 */
[----:B------:R-:W-:-:S15]  /*a330*/  NOP ;  /* 0x0000000000007918 */ /* 0x000fde0000000000 */
[----:B------:R-:W-:-:S15]  /*a340*/  NOP ;  /* 0x0000000000007918 */ /* 0x000fde0000000000 */
[----:B------:R-:W-:-:S02]  /*a350*/  NOP ;  /* 0x0000000000007918 */ /* 0x000fc40000000000 */
[----:B------:R-:W3:Y:S01]  /*a360*/  DSETP.GEU.AND P0, PT, |R22|, UR10, PT ;  /* 0x0000000a16007e2a */ /* 0x000ee2000bf0e200 */
[----:B------:R-:W-:Y:S01]  /*a370*/  UMOV UR10, 0xfefa39ef ;  /* 0xfefa39ef000a7882 */ /* 0x000fe20000000000 */
[----:B---3--:R-:W-:Y:S01]  /*a380*/  @!P0 FMUL R2, R2, 1.175494350822287508e-38 ;  /* 0x0080000002028820 */ /* 0x008fe20000400000 */
[----:B------:R-:W-:Y:S01]  /*a390*/  UMOV UR11, 0x3fe62e42 ;  /* 0x3fe62e42000b7882 */ /* 0x000fe20000000000 */
[----:B------:R-:W-:Y:S02]  /*a3a0*/  ISETP.GT.U32.AND P0, PT, R3, 0x40330fc1, PT ;  /* 0x40330fc10300780c */ /* 0x000fe40003f04070 */
[----:B------:R-:W-:-:S06]  /*a3b0*/  FMUL.FTZ R2, R2, 1.4426950216293334961 ;  /* 0x3fb8aa3b02027820 */ /* 0x000fcc0000410000 */
[----:B------:R-:W3:Y:S02]  /*a3c0*/  FRND R2, R2 ;  /* 0x0000000200027307 */ /* 0x000ee40000201000 */
[----:B---3--:R-:W-:-:S06]  /*a3d0*/  FMUL.FTZ R16, R2, 1 ;  /* 0x3f80000002107820 */ /* 0x008fcc0000410000 */
[----:B------:R-:W3:-:S15]  /*a3e0*/  MUFU.EX2 R2, R2 ;  /* 0x0000000200027308 */ /* 0x000ede0000000800 */
[----:B------:R-:W-:-:S15]  /*a3f0*/  NOP ;  /* 0x0000000000007918 */ /* 0x000fde0000000000 */
[----:B------:R-:W-:-:S14]  /*a400*/  NOP ;  /* 0x0000000000007918 */ /* 0x000fdc0000000000 */
[----:B0-----:R3:W0:Y:S02]  /*a410*/  F2F.F64.F32 R20, R16 ;  /* 0x0000001000147310 */ /* 0x0016240000201800 */
[----:B---3--:R-:W-:-:S15]  /*a420*/  FMUL.FTZ R16, R2, 1 ;  /* 0x3f80000002107820 */ /* 0x008fde0000410000 */
[----:B------:R-:W-:-:S15]  /*a430*/  NOP ;  /* 0x0000000000007918 */ /* 0x000fde0000000000 */
[----:B------:R-:W-:-:S15]  /*a440*/  NOP ;  /* 0x0000000000007918 */ /* 0x000fde0000000000 */
[----:B------:R-:W-:-:S15]  /*a450*/  NOP ;  /* 0x0000000000007918 */ /* 0x000fde0000000000 */
[----:B------:R-:W-:-:S02]  /*a460*/  NOP ;  /* 0x0000000000007918 */ /* 0x000fc40000000000 */
[----:B0-----:R0:W3:Y:S01]  /*a470*/  DFMA R20, R20, -UR10, R22 ;  /* 0x8000000a14147c2b */ /* 0x0010e20008000016 */
        /* <DEDUP_REMOVED lines=11> */
[----:B---3--:R-:W3:Y:S01]  /*a530*/  DFMA R24, R20, UR10, R24 ;  /* 0x0000000a14187c2b */ /* 0x008ee20008000018 */
[----:B------:R-:W-:Y:S01]  /*a540*/  UMOV UR10, 0x15ff7e07 ;  /* 0x15ff7e07000a7882 */ /* 0x000fe20000000000 */
[----:B------:R-:W-:-:S15]  /*a550*/  UMOV UR11, 0x3ec71de7 ;  /* 0x3ec71de7000b7882 */ /* 0x000fde0000000000 */
[----:B------:R-:W-:-:S15]  /*a560*/  NOP ;  /* 0x0000000000007918 */ /* 0x000fde0000000000 */
[----:B------:R-:W-:-:S15]  /*a570*/  NOP ;  /* 0x0000000000007918 */ /* 0x000fde0000000000 */
[----:B------:R-:W-:-:S15]  /*a580*/  NOP ;  /* 0x0000000000007918 */ /* 0x000fde0000000000 */
[----:B------:R-:W-:-:S02]  /*a590*/  NOP ;  /* 0x0000000000007918 */ /* 0x000fc40000000000 */
[----:B---3--:R-:W3:Y:S01]  /*a5a0*/  DFMA R24, R20, R24, UR10 ;  /* 0x0000000a14187e2b */ /* 0x008ee20008000018 */
        /* <DEDUP_REMOVED lines=48> */
[----:B---3--:R-:W3:-:S15]  /*a8b0*/  DFMA R24, R20, R24, UR10 ;  /* 0x0000000a14187e2b */ /* 0x008ede0008000018 */
[----:B------:R-:W-:-:S15]  /*a8c0*/  NOP ;  /* 0x0000000000007918 */ /* 0x000fde0000000000 */
[----:B------:R-:W-:-:S15]  /*a8d0*/  NOP ;  /* 0x0000000000007918 */ /* 0x000fde0000000000 */
[----:B------:R-:W-:-:S15]  /*a8e0*/  NOP ;  /* 0x0000000000007918 */ /* 0x000fde0000000000 */
[----:B------:R-:W-:-:S04]  /*a8f0*/  NOP ;  /* 0x0000000000007918 */ /* 0x000fc80000000000 */
[----:B---3--:R-:W3:-:S15]  /*a900*/  DMUL R24, R20, R24 ;  /* 0x0000001814187228 */ /* 0x008ede0000000000 */
[----:B------:R-:W-:-:S15]  /*a910*/  NOP ;  /* 0x0000000000007918 */ /* 0x000fde0000000000 */
[----:B------:R-:W-:-:S15]  /*a920*/  NOP ;  /* 0x0000000000007918 */ /* 0x000fde0000000000 */
[----:B------:R-:W-:-:S15]  /*a930*/  NOP ;  /* 0x0000000000007918 */ /* 0x000fde0000000000 */
[----:B------:R-:W-:-:S04]  /*a940*/  NOP ;  /* 0x0000000000007918 */ /* 0x000fc80000000000 */
[----:B---3--:R-:W-:-:S15]  /*a950*/  DFMA R20, R20, R24, R20 ;  /* 0x000000181414722b */ /* 0x008fde0000000014 */
        /* <DEDUP_REMOVED lines=9> */
[----:B0-----:R0:W3:Y:S02]  /*a9f0*/  DFMA R20, -R20, R22, R24 ;  /* 0x000000161414722b */ /* 0x0010e40000000118 */
[----:B0-----:R-:W-:-:S15]  /*aa00*/  IMAD.MOV.U32 R22, RZ, RZ, RZ ;  /* 0x000000ffff167224 */ /* 0x001fde00078e00ff */
[----:B------:R-:W-:-:S15]  /*aa10*/  NOP ;  /* 0x0000000000007918 */ /* 0x000fde0000000000 */
[----:B------:R-:W-:-:S15]  /*aa20*/  NOP ;  /* 0x0000000000007918 */ /* 0x000fde0000000000 */
[----:B------:R-:W-:-:S15]  /*aa30*/  NOP ;  /* 0x0000000000007918 */ /* 0x000fde0000000000 */
[----:B------:R-:W-:-:S02]  /*aa40*/  NOP ;  /* 0x0000000000007918 */ /* 0x000fc40000000000 */
[----:B---3--:R-:W0:Y:S02]  /*aa50*/  DADD R20, -R20, 2 ;  /* 0x4000000014147429 */ /* 0x008e240000000100 */
        /* <DEDUP_REMOVED lines=15> */
[----:B0-----:R0:W3:Y:S02]  /*ab50*/  DFMA R24, R22, R24, R22 ;  /* 0x000000181618722b */ /* 0x0010e40000000016 */
[----:B0-----:R-:W-:Y:S01]  /*ab60*/  MOV R22, 0x0 ;  /* 0x0000000000167802 */ /* 0x001fe20000000f00 */
[----:B------:R-:W-:-:S15]  /*ab70*/  IMAD.MOV.U32 R23, RZ, RZ, 0x40000000 ;  /* 0x40000000ff177424 */ /* 0x000fde00078e00ff */
[----:B------:R-:W-:-:S15]  /*ab80*/  NOP ;  /* 0x0000000000007918 */ /* 0x000fde0000000000 */
[----:B------:R-:W-:-:S15]  /*ab90*/  NOP ;  /* 0x0000000000007918 */ /* 0x000fde0000000000 */
[----:B------:R-:W-:-:S15]  /*aba0*/  NOP ;  /* 0x0000000000007918 */ /* 0x000fde0000000000 */
[----:B------:R-:W-:-:S01]  /*abb0*/  NOP ;  /* 0x0000000000007918 */ /* 0x000fc20000000000 */
[----:B---3--:R-:W0:Y:S02]  /*abc0*/  DFMA R24, R24, -R22, 1 ;  /* 0x3ff000001818742b */ /* 0x008e240000000816 */
[----:B0-----:R-:W-:Y:S02]  /*abd0*/  FSEL R3, R25, 1.875, !P0 ;  /* 0x3ff0000019037808 */ /* 0x001fe40004000000 */
[----:B------:R-:W-:Y:S02]  /*abe0*/  FSEL R16, R24, RZ, !P0 ;  /* 0x000000ff18107208 */ /* 0x000fe40004000000 */
[----:B------:R-:W-:Y:S01]  /*abf0*/  LOP3.LUT R17, R3, 0x80000000, R17, 0xb8, !PT ;  /* 0x8000000003117812 */ /* 0x000fe200078eb811 */
[----:B------:R-:W-:Y:S06]  /*ac00*/  BRA `(.L_x_2393) ;  /* 0x00000004004c7947 */ /* 0x000fec0003800000 */
.L_x_2392:
        /* <DEDUP_REMOVED lines=83> */
.L_x_2393:
[----:B------:R-:W-:Y:S05]  /*b140*/  BSYNC.RECONVERGENT B0 ;  /* 0x0000000000007941 */ /* 0x000fea0003800200 */
.L_x_2391:
[----:B------:R-:W-:Y:S01]  /*b150*/  LOP3.LUT R3, R19, 0x7fffffff, RZ, 0xc0, !PT ;  /* 0x7fffffff13037812 */ /* 0x000fe200078ec0ff */
[----:B------:R-:W-:Y:S01]  /*b160*/  BSSY.RECONVERGENT B0, `(.L_x_2394) ;  /* 0x00000f0000007945 */ /* 0x000fe20003800200 */
[----:B------:R-:W-:-:S06]  /*b170*/  MOV R2, R18 ;  /* 0x0000001200027202 */ /* 0x000fcc0000000f00 */
[----:B------:R-:W4:Y:S02]  /*b180*/  DSETP.GE.AND P0, PT, R2, UR6, PT ;  /* 0x0000000602007e2a */ /* 0x000f24000bf06000 */
[----:B----4-:R-:W-:Y:S05]  /*b190*/  @!P0 BRA `(.L_x_2395) ;  /* 0x0000000800648947 */ /* 0x010fea0003800000 */
[----:B------:R-:W4:Y:S01]  /*b1a0*/  DADD R22, R2, R2 ;  /* 0x0000000002167229 */ /* 0x000f220000000002 */
[----:B------:R-:W-:Y:S01]  /*b1b0*/  UMOV UR10, 0xf0000000 ;  /* 0xf0000000000a7882 */ /* 0x000fe20000000000 */
[----:B------:R-:W-:-:S15]  /*b1c0*/  UMOV UR11, 0x380fffff ;  /* 0x380fffff000b7882 */ /* 0x000fde0000000000 */
[----:B------:R-:W-:-:S15]  /*b1d0*/  NOP ;  /* 0x0000000000007918 */ /* 0x000fde0000000000 */
[----:B------:R-:W-:-:S15]  /*b1e0*/  NOP ;  /* 0x0000000000007918 */ /* 0x000fde0000000000 */
[----:B------:R-:W-:-:S15]  /*b1f0*/  NOP ;  /* 0x0000000000007918 */ /* 0x000fde0000000000 */
[----:B------:R-:W-:-:S02]  /*b200*/  NOP ;  /* 0x0000000000007918 */ /* 0x000fc40000000000 */
[----:B----4-:R-:W4:Y:S01]  /*b210*/  F2F.F32.F64 R2, R22 ;  /* 0x0000001600027310 */ /* 0x010f220000301000 */
[----:B------:R-:W-:Y:S01]  /*b220*/  IMAD.MOV.U32 R24, RZ, RZ, -0x7649667 ;  /* 0xf89b6999ff187424 */ /* 0x000fe200078e00ff */
[----:B------:R-:W-:-:S15]  /*b230*/  MOV R25, 0x3e928a27 ;  /* 0x3e928a2700197802 */ /* 0x000fde0000000f00 */
[----:B------:R-:W-:-:S15]  /*b240*/  NOP ;  /* 0x0000000000007918 */ /* 0x000fde0000000000 */
[----:B------:R-:W-:-:S15]  /*b250*/  NOP ;  /* 0x0000000000007918 */ /* 0x000fde0000000000 */
[----:B------:R-:W-:-:S15]  /*b260*/  NOP ;  /* 0x0000000000007918 */ /* 0x000fde0000000000 */
[----:B------:R-:W-:-:S02]  /*b270*/  NOP ;  /* 0x0000000000007918 */ /* 0x000fc40000000000 */
[----:B------:R-:W4:Y:S01]  /*b280*/  DSETP.GEU.AND P0, PT, |R22|, UR10, PT ;  /* 0x0000000a16007e2a */ /* 0x000f22000bf0e200 */
[----:B------:R-:W-:Y:S01]  /*b290*/  UMOV UR10, 0xfefa39ef ;  /* 0xfefa39ef000a7882 */ /* 0x000fe20000000000 */
[----:B----4-:R-:W-:Y:S01]  /*b2a0*/  @!P0 FMUL R2, R2, 1.175494350822287508e-38 ;  /* 0x0080000002028820 */ /* 0x010fe20000400000 */
[----:B------:R-:W-:Y:S01]  /*b2b0*/  UMOV UR11, 0x3fe62e42 ;  /* 0x3fe62e42000b7882 */ /* 0x000fe20000000000 */
[----:B------:R-:W-:Y:S02]  /*b2c0*/  ISETP.GT.U32.AND P0, PT, R3, 0x40330fc1, PT ;  /* 0x40330fc10300780c */ /* 0x000fe40003f04070 */
[----:B------:R-:W-:-:S06]  /*b2d0*/  FMUL.FTZ R2, R2, 1.4426950216293334961 ;  /* 0x3fb8aa3b02027820 */ /* 0x000fcc0000410000 */
[----:B------:R-:W4:Y:S02]  /*b2e0*/  FRND R2, R2 ;  /* 0x0000000200027307 */ /* 0x000f240000201000 */
[----:B----4-:R-:W-:-:S06]  /*b2f0*/  FMUL.FTZ R18, R2, 1 ;  /* 0x3f80000002127820 */ /* 0x010fcc0000410000 */
[----:B------:R-:W4:-:S15]  /*b300*/  MUFU.EX2 R2, R2 ;  /* 0x0000000200027308 */ /* 0x000f1e0000000800 */
[----:B------:R-:W-:-:S15]  /*b310*/  NOP ;  /* 0x0000000000007918 */ /* 0x000fde0000000000 */
[----:B------:R-:W-:-:S14]  /*b320*/  NOP ;  /* 0x0000000000007918 */ /* 0x000fdc0000000000 */
[----:B0-----:R4:W0:Y:S02]  /*b330*/  F2F.F64.F32 R20, R18 ;  /* 0x0000001200147310 */ /* 0x0018240000201800 */
[----:B----4-:R-:W-:-:S15]  /*b340*/  FMUL.FTZ R18, R2, 1 ;  /* 0x3f80000002127820 */ /* 0x010fde0000410000 */
[----:B------:R-:W-:-:S15]  /*b350*/  NOP ;  /* 0x0000000000007918 */ /* 0x000fde0000000000 */
[----:B------:R-:W-:-:S15]  /*b360*/  NOP ;  /* 0x0000000000007918 */ /* 0x000fde0000000000 */
[----:B------:R-:W-:-:S15]  /*b370*/  NOP ;  /* 0x0000000000007918 */ /* 0x000fde0000000000 */
[----:B------:R-:W-:-:S02]  /*b380*/  NOP ;  /* 0x0000000000007918 */ /* 0x000fc40000000000 */
[----:B0-----:R0:W4:Y:S01]  /*b390*/  DFMA R20, R20, -UR10, R22 ;  /* 0x8000000a14147c2b */ /* 0x0011220008000016 */
        /* <DEDUP_REMOVED lines=11> */
[----:B----4-:R-:W4:Y:S01]  /*b450*/  DFMA R24, R20, UR10, R24 ;  /* 0x0000000a14187c2b */ /* 0x010f220008000018 */
[----:B------:R-:W-:Y:S01]  /*b460*/  UMOV UR10, 0x15ff7e07 ;  /* 0x15ff7e07000a7882 */ /* 0x000fe20000000000 */
[----:B------:R-:W-:-:S15]  /*b470*/  UMOV UR11, 0x3ec71de7 ;  /* 0x3ec71de7000b7882 */ /* 0x000fde0000000000 */
[----:B------:R-:W-:-:S15]  /*b480*/  NOP ;  /* 0x0000000000007918 */ /* 0x000fde0000000000 */
[----:B------:R-:W-:-:S15]  /*b490*/  NOP ;  /* 0x0000000000007918 */ /* 0x000fde0000000000 */
[----:B------:R-:W-:-:S15]  /*b4a0*/  NOP ;  /* 0x0000000000007918 */ /* 0x000fde0000000000 */
[----:B------:R-:W-:-:S02]  /*b4b0*/  NOP ;  /* 0x0000000000007918 */ /* 0x000fc40000000000 */
[----:B----4-:R-:W4:Y:S01]  /*b4c0*/  DFMA R24, R20, R24, UR10 ;  /* 0x0000000a14187e2b */ /* 0x010f220008000018 */
        /* <DEDUP_REMOVED lines=48> */
[----:B----4-:R-:W4:-:S15]  /*b7d0*/  DFMA R24, R20, R24, UR10 ;  /* 0x0000000a14187e2b */ /* 0x010f1e0008000018 */
[----:B------:R-:W-:-:S15]  /*b7e0*/  NOP ;  /* 0x0000000000007918 */ /* 0x000fde0000000000 */
[----:B------:R-:W-:-:S15]  /*b7f0*/  NOP ;  /* 0x0000000000007918 */ /* 0x000fde0000000000 */
[----:B------:R-:W-:-:S15]  /*b800*/  NOP ;  /* 0x0000000000007918 */ /* 0x000fde0000000000 */
[----:B------:R-:W-:-:S04]  /*b810*/  NOP ;  /* 0x0000000000007918 */ /* 0x000fc80000000000 */
[----:B----4-:R-:W4:-:S15]  /*b820*/  DMUL R24, R20, R24 ;  /* 0x0000001814187228 */ /* 0x010f1e0000000000 */
[----:B------:R-:W-:-:S15]  /*b830*/  NOP ;  /* 0x0000000000007918 */ /* 0x000fde0000000000 */
[----:B------:R-:W-:-:S15]  /*b840*/  NOP ;  /* 0x0000000000007918 */ /* 0x000fde0000000000 */
[----:B------:R-:W-:-:S15]  /*b850*/  NOP ;  /* 0x0000000000007918 */ /* 0x000fde0000000000 */
[----:B------:R-:W-:-:S04]  /*b860*/  NOP ;  /* 0x0000000000007918 */ /* 0x000fc80000000000 */
[----:B----4-:R-:W-:-:S15]  /*b870*/  DFMA R20, R20, R24, R20 ;  /* 0x000000181414722b */ /* 0x010fde0000000014 */
        /* <DEDUP_REMOVED lines=9> */
[----:B0-----:R0:W4:Y:S02]  /*b910*/  DFMA R20, -R20, R22, R24 ;  /* 0x000000161414722b */ /* 0x0011240000000118 */
[----:B0-----:R-:W-:-:S15]  /*b920*/  IMAD.MOV.U32 R22, RZ, RZ, RZ ;  /* 0x000000ffff167224 */ /* 0x001fde00078e00ff */
[----:B------:R-:W-:-:S15]  /*b930*/  NOP ;  /* 0x0000000000007918 */ /* 0x000fde0000000000 */
[----:B------:R-:W-:-:S15]  /*b940*/  NOP ;  /* 0x0000000000007918 */ /* 0x000fde0000000000 */
[----:B------:R-:W-:-:S15]  /*b950*/  NOP ;  /* 0x0000000000007918 */ /* 0x000fde0000000000 */
[----:B------:R-:W-:-:S02]  /*b960*/  NOP ;  /* 0x0000000000007918 */ /* 0x000fc40000000000 */
[----:B----4-:R-:W0:Y:S02]  /*b970*/  DADD R20, -R20, 2 ;  /* 0x4000000014147429 */ /* 0x010e240000000100 */
        /* <DEDUP_REMOVED lines=15> */
[----:B0-----:R0:W4:Y:S02]  /*ba70*/  DFMA R24, R22, R24, R22 ;  /* 0x000000181618722b */ /* 0x0011240000000016 */
[----:B0-----:R-:W-:Y:S01]  /*ba80*/  MOV R22, 0x0 ;  /* 0x0000000000167802 */ /* 0x001fe20000000f00 */
[----:B------:R-:W-:-:S15]  /*ba90*/  IMAD.MOV.U32 R23, RZ, RZ, 0x40000000 ;  /* 0x40000000ff177424 */ /* 0x000fde00078e00ff */
[----:B------:R-:W-:-:S15]  /*baa0*/  NOP ;  /* 0x0000000000007918 */ /* 0x000fde0000000000 */
[----:B------:R-:W-:-:S15]  /*bab0*/  NOP ;  /* 0x0000000000007918 */ /* 0x000fde0000000000 */
[----:B------:R-:W-:-:S15]  /*bac0*/  NOP ;  /* 0x0000000000007918 */ /* 0x000fde0000000000 */
[----:B------:R-:W-:-:S01]  /*bad0*/  NOP ;  /* 0x0000000000007918 */ /* 0x000fc20000000000 */
[----:B----4-:R-:W0:Y:S02]  /*bae0*/  DFMA R24, R24, -R22, 1 ;  /* 0x3ff000001818742b */ /* 0x010e240000000816 */
[----:B0-----:R-:W-:Y:S02]  /*baf0*/  FSEL R3, R25, 1.875, !P0 ;  /* 0x3ff0000019037808 */ /* 0x001fe40004000000 */
[----:B------:R-:W-:Y:S02]  /*bb00*/  FSEL R18, R24, RZ, !P0 ;  /* 0x000000ff18127208 */ /* 0x000fe40004000000 */
[----:B------:R-:W-:Y:S01]  /*bb10*/  LOP3.LUT R19, R3, 0x80000000, R19, 0xb8, !PT ;  /* 0x8000000003137812 */ /* 0x000fe200078eb813 */
[----:B------:R-:W-:Y:S06]  /*bb20*/  BRA `(.L_x_2396) ;  /* 0x00000004004c7947 */ /* 0x000fec0003800000 */
.L_x_2395:
        /* <DEDUP_REMOVED lines=82> */
[----:B0-----:R0:W4:Y:S02]  /*c050*/  DFMA R18, R18, R20, R18 ;  /* 0x000000141212722b */ /* 0x0011240000000012 */
.L_x_2396:
[----:B------:R-:W-:Y:S05]  /*c060*/  BSYNC.RECONVERGENT B0 ;  /* 0x0000000000007941 */ /* 0x000fea0003800200 */
.L_x_2394:
[----:B------:R-:W-:Y:S01]  /*c070*/  LOP3.LUT R3, R5, 0x7fffffff, RZ, 0xc0, !PT ;  /* 0x7fffffff05037812 */ /* 0x000fe200078ec0ff */
[----:B------:R-:W-:Y:S01]  /*c080*/  BSSY.RECONVERGENT B0, `(.L_x_2397) ;  /* 0x00000f0000007945 */ /* 0x000fe20003800200 */
[----:B------:R-:W-:-:S06]  /*c090*/  MOV R2, R4 ;  /* 0x0000000400027202 */ /* 0x000fcc0000000f00 */
[----:B------:R-:W5:Y:S02]  /*c0a0*/  DSETP.GE.AND P0, PT, R2, UR6, PT ;  /* 0x0000000602007e2a */ /* 0x000f64000bf06000 */
[----:B-----5:R-:W-:Y:S05]  /*c0b0*/  @!P0 BRA `(.L_x_2398) ;  /* 0x0000000800648947 */ /* 0x020fea0003800000 */
[----:B------:R-:W5:Y:S01]  /*c0c0*/  DADD R22, R2, R2 ;  /* 0x0000000002167229 */ /* 0x000f620000000002 */
[----:B------:R-:W-:Y:S01]  /*c0d0*/  UMOV UR10, 0xf0000000 ;  /* 0xf0000000000a7882 */ /* 0x000fe20000000000 */
[----:B------:R-:W-:-:S15]  /*c0e0*/  UMOV UR11, 0x380fffff ;  /* 0x380fffff000b7882 */ /* 0x000fde0000000000 */
[----:B------:R-:W-:-:S15]  /*c0f0*/  NOP ;  /* 0x0000000000007918 */ /* 0x000fde0000000000 */
[----:B------:R-:W-:-:S15]  /*c100*/  NOP ;  /* 0x0000000000007918 */ /* 0x000fde0000000000 */
[----:B------:R-:W-:-:S15]  /*c110*/  NOP ;  /* 0x0000000000007918 */ /* 0x000fde0000000000 */
[----:B------:R-:W-:-:S02]  /*c120*/  NOP ;  /* 0x0000000000007918 */ /* 0x000fc40000000000 */
[----:B-----5:R-:W5:Y:S01]  /*c130*/  F2F.F32.F64 R2, R22 ;  /* 0x0000001600027310 */ /* 0x020f620000301000 */
[----:B------:R-:W-:Y:S01]  /*c140*/  IMAD.MOV.U32 R24, RZ, RZ, -0x7649667 ;  /* 0xf89b6999ff187424 */ /* 0x000fe200078e00ff */
[----:B------:R-:W-:-:S15]  /*c150*/  MOV R25, 0x3e928a27 ;  /* 0x3e928a2700197802 */ /* 0x000fde0000000f00 */
[----:B------:R-:W-:-:S15]  /*c160*/  NOP ;  /* 0x0000000000007918 */ /* 0x000fde0000000000 */
[----:B------:R-:W-:-:S15]  /*c170*/  NOP ;  /* 0x0000000000007918 */ /* 0x000fde0000000000 */
[----:B------:R-:W-:-:S15]  /*c180*/  NOP ;  /* 0x0000000000007918 */ /* 0x000fde0000000000 */
[----:B------:R-:W-:-:S02]  /*c190*/  NOP ;  /* 0x0000000000007918 */ /* 0x000fc40000000000 */
[----:B------:R-:W5:Y:S01]  /*c1a0*/  DSETP.GEU.AND P0, PT, |R22|, UR10, PT ;  /* 0x0000000a16007e2a */ /* 0x000f62000bf0e200 */
[----:B------:R-:W-:Y:S01]  /*c1b0*/  UMOV UR10, 0xfefa39ef ;  /* 0xfefa39ef000a7882 */ /* 0x000fe20000000000 */
[----:B-----5:R-:W-:Y:S01]  /*c1c0*/  @!P0 FMUL R2, R2, 1.175494350822287508e-38 ;  /* 0x0080000002028820 */ /* 0x020fe20000400000 */
[----:B------:R-:W-:Y:S01]  /*c1d0*/  UMOV UR11, 0x3fe62e42 ;  /* 0x3fe62e42000b7882 */ /* 0x000fe20000000000 */
[----:B------:R-:W-:Y:S02]  /*c1e0*/  ISETP.GT.U32.AND P0, PT, R3, 0x40330fc1, PT ;  /* 0x40330fc10300780c */ /* 0x000fe40003f04070 */
[----:B------:R-:W-:-:S06]  /*c1f0*/  FMUL.FTZ R2, R2, 1.4426950216293334961 ;  /* 0x3fb8aa3b02027820 */ /* 0x000fcc0000410000 */
[----:B------:R-:W5:Y:S02]  /*c200*/  FRND R2, R2 ;  /* 0x0000000200027307 */ /* 0x000f640000201000 */
[----:B-----5:R-:W-:-:S06]  /*c210*/  FMUL.FTZ R4, R2, 1 ;  /* 0x3f80000002047820 */ /* 0x020fcc0000410000 */
[----:B------:R-:W5:-:S15]  /*c220*/  MUFU.EX2 R2, R2 ;  /* 0x0000000200027308 */ /* 0x000f5e0000000800 */
[----:B------:R-:W-:-:S15]  /*c230*/  NOP ;  /* 0x0000000000007918 */ /* 0x000fde0000000000 */
[----:B------:R-:W-:-:S14]  /*c240*/  NOP ;  /* 0x0000000000007918 */ /* 0x000fdc0000000000 */
[----:B0-----:R5:W0:Y:S02]  /*c250*/  F2F.F64.F32 R20, R4 ;  /* 0x0000000400147310 */ /* 0x001a240000201800 */
[----:B-----5:R-:W-:-:S15]  /*c260*/  FMUL.FTZ R4, R2, 1 ;  /* 0x3f80000002047820 */ /* 0x020fde0000410000 */
[----:B------:R-:W-:-:S15]  /*c270*/  NOP ;  /* 0x0000000000007918 */ /* 0x000fde0000000000 */
[----:B------:R-:W-:-:S15]  /*c280*/  NOP ;  /* 0x0000000000007918 */ /* 0x000fde0000000000 */
[----:B------:R-:W-:-:S15]  /*c290*/  NOP ;  /* 0x0000000000007918 */ /* 0x000fde0000000000 */
[----:B------:R-:W-:-:S02]  /*c2a0*/  NOP ;  /* 0x0000000000007918 */ /* 0x000fc40000000000 */
[----:B0-----:R0:W5:Y:S01]  /*c2b0*/  DFMA R20, R20, -UR10, R22 ;  /* 0x8000000a14147c2b */ /* 0x0011620008000016 */
        /* <DEDUP_REMOVED lines=11> */
[----:B-----5:R-:W5:Y:S01]  /*c370*/  DFMA R24, R20, UR10, R24 ;  /* 0x0000000a14187c2b */ /* 0x020f620008000018 */
[----:B------:R-:W-:Y:S01]  /*c380*/  UMOV UR10, 0x15ff7e07 ;  /* 0x15ff7e07000a7882 */ /* 0x000fe20000000000 */
[----:B------:R-:W-:-:S15]  /*c390*/  UMOV UR11, 0x3ec71de7 ;  /* 0x3ec71de7000b7882 */ /* 0x000fde0000000000 */
[----:B------:R-:W-:-:S15]  /*c3a0*/  NOP ;  /* 0x0000000000007918 */ /* 0x000fde0000000000 */
[----:B------:R-:W-:-:S15]  /*c3b0*/  NOP ;  /* 0x0000000000007918 */ /* 0x000fde0000000000 */
[----:B------:R-:W-:-:S15]  /*c3c0*/  NOP ;  /* 0x0000000000007918 */ /* 0x000fde0000000000 */
[----:B------:R-:W-:-:S02]  /*c3d0*/  NOP ;  /* 0x0000000000007918 */ /* 0x000fc40000000000 */
[----:B-----5:R-:W5:Y:S01]  /*c3e0*/  DFMA R24, R20, R24, UR10 ;  /* 0x0000000a14187e2b */ /* 0x020f620008000018 */
        /* <DEDUP_REMOVED lines=48> */
[----:B-----5:R-:W5:-:S15]  /*c6f0*/  DFMA R24, R20, R24, UR10 ;  /* 0x0000000a14187e2b */ /* 0x020f5e0008000018 */
[----:B------:R-:W-:-:S15]  /*c700*/  NOP ;  /* 0x0000000000007918 */ /* 0x000fde0000000000 */
[----:B------:R-:W-:-:S15]  /*c710*/  NOP ;  /* 0x0000000000007918 */ /* 0x000fde0000000000 */
[----:B------:R-:W-:-:S15]  /*c720*/  NOP ;  /* 0x0000000000007918 */ /* 0x000fde0000000000 */
[----:B------:R-:W-:-:S04]  /*c730*/  NOP ;  /* 0x0000000000007918 */ /* 0x000fc80000000000 */
[----:B-----5:R-:W5:-:S15]  /*c740*/  DMUL R24, R20, R24 ;  /* 0x0000001814187228 */ /* 0x020f5e0000000000 */
[----:B------:R-:W-:-:S15]  /*c750*/  NOP ;  /* 0x0000000000007918 */ /* 0x000fde0000000000 */
[----:B------:R-:W-:-:S15]  /*c760*/  NOP ;  /* 0x0000000000007918 */ /* 0x000fde0000000000 */
[----:B------:R-:W-:-:S15]  /*c770*/  NOP ;  /* 0x0000000000007918 */ /* 0x000fde0000000000 */
[----:B------:R-:W-:-:S04]  /*c780*/  NOP ;  /* 0x0000000000007918 */ /* 0x000fc80000000000 */
[----:B-----5:R-:W-:-:S15]  /*c790*/  DFMA R20, R20, R24, R20 ;  /* 0x000000181414722b */ /* 0x020fde0000000014 */
        /* <DEDUP_REMOVED lines=32> */
[----:B0-----:R-:W-:Y:S01]  /*c9a0*/  MOV R22, 0x0 ;  /* 0x0000000000167802 */ /* 0x001fe20000000f00 */
[----:B------:R-:W-:-:S15]  /*c9b0*/  IMAD.MOV.U32 R23, RZ, RZ, 0x40000000 ;  /* 0x40000000ff177424 */ /* 0x000fde00078e00ff */
[----:B------:R-:W-:-:S15]  /*c9c0*/  NOP ;  /* 0x0000000000007918 */ /* 0x000fde0000000000 */
[----:B------:R-:W-:-:S15]  /*c9d0*/  NOP ;  /* 0x0000000000007918 */ /* 0x000fde0000000000 */
[----:B------:R-:W-:-:S15]  /*c9e0*/  NOP ;  /* 0x0000000000007918 */ /* 0x000fde0000000000 */
[----:B------:R-:W-:-:S01]  /*c9f0*/  NOP ;  /* 0x0000000000007918 */ /* 0x000fc20000000000 */
[----:B-----5:R-:W0:Y:S02]  /*ca00*/  DFMA R24, R24, -R22, 1 ;  /* 0x3ff000001818742b */ /* 0x020e240000000816 */
[----:B0-----:R-:W-:Y:S02]  /*ca10*/  FSEL R3, R25, 1.875, !P0 ;  /* 0x3ff0000019037808 */ /* 0x001fe40004000000 */
[----:B------:R-:W-:Y:S02]  /*ca20*/  FSEL R4, R24, RZ, !P0 ;  /* 0x000000ff18047208 */ /* 0x000fe40004000000 */
[----:B------:R-:W-:Y:S01]  /*ca30*/  LOP3.LUT R5, R3, 0x80000000, R5, 0xb8, !PT ;  /* 0x8000000003057812 */ /* 0x000fe200078eb805 */
[----:B------:R-:W-:Y:S06]  /*ca40*/  BRA `(.L_x_2399) ;  /* 0x00000004004c7947 */ /* 0x000fec0003800000 */
.L_x_2398:
        /* <DEDUP_REMOVED lines=83> */
.L_x_2399:
[----:B------:R-:W-:Y:S05]  /*cf80*/  BSYNC.RECONVERGENT B0 ;  /* 0x0000000000007941 */ /* 0x000fea0003800200 */
.L_x_2397:
        /* <DEDUP_REMOVED lines=158> */
.L_x_2401:
        /* <DEDUP_REMOVED lines=83> */
.L_x_2402:
[----:B------:R-:W-:Y:S05]  /*dea0*/  BSYNC.RECONVERGENT B0 ;  /* 0x0000000000007941 */ /* 0x000fea0003800200 */
.L_x_2400:
        /* <DEDUP_REMOVED lines=158> */
.L_x_2404:
        /* <DEDUP_REMOVED lines=83> */
.L_x_2405:
[----:B------:R-:W-:Y:S05]  /*edc0*/  BSYNC.RECONVERGENT B0 ;  /* 0x0000000000007941 */ /* 0x000fea0003800200 */
.L_x_2403:
        /* <DEDUP_REMOVED lines=158> */
.L_x_2407:
        /* <DEDUP_REMOVED lines=83> */
.L_x_2408:
[----:B------:R-:W-:Y:S05]  /*fce0*/  BSYNC.RECONVERGENT B0 ;  /* 0x0000000000007941 */ /* 0x000fea0003800200 */
.L_x_2406:
[----:B------:R-:W5:Y:S01]  /*fcf0*/  LDCU.64 UR6, c[0x0][0x388] ;  /* 0x00007100ff0677ac */ /* 0x000f620008000a00 */
[----:B------:R-:W-:Y:S01]  /*fd00*/  MOV R3, 0x10 ;  /* 0x0000001000037802 */ /* 0x000fe20000000f00 */
[----:B-----5:R-:W-:-:S06]  /*fd10*/  UIMAD.WIDE.U32 UR6, UR4, 0x8, UR6 ;  /* 0x00000008040678a5 */ /* 0x020fcc000f8e0006 */
[----:B------:R-:W-:-:S05]  /*fd20*/  IMAD.WIDE.U32 R2, R0, R3, UR6 ;  /* 0x0000000600027e25 */ /* 0x000fca000f8e0003 */
[----:B-12---:R-:W-:Y:S04]  /*fd30*/  STG.E.128 desc[UR8][R2.64], R12 ;  /* 0x0000000c02007986 */ /* 0x006fe8000c101d08 */
[----:B---34-:R-:W-:Y:S04]  /*fd40*/  STG.E.128 desc[UR8][R2.64+0x800], R16 ;  /* 0x0008001002007986 */ /* 0x018fe8000c101d08 */
[----:B------:R-:W-:Y:S04]  /*fd50*/  STG.E.128 desc[UR8][R2.64+0x1000], R4 ;  /* 0x0010000402007986 */ /* 0x000fe8000c101d08 */
[----:B0-----:R-:W-:Y:S01]  /*fd60*/  STG.E.128 desc[UR8][R2.64+0x1800], R8 ;  /* 0x0018000802007986 */ /* 0x001fe2000c101d08 */
[----:B------:R-:W-:Y:S05]  /*fd70*/  EXIT ;  /* 0x000000000000794d */ /* 0x000fea0003800000 */
.L_x_2409:
        /* <DEDUP_REMOVED lines=16> */
.L_x_6245:


//--------------------- .text._ZN2at6native29vectorized_elementwise_kernelILi4EZZZNS0_16tanh_kernel_cudaERNS_18TensorIteratorBaseEENKUlvE0_clEvENKUlvE_clEvEUldE_St5arrayIPcLm2EEEEviT0_T1_ --------------------------
	.section	.text._ZN2at6native29vectorized_elementwise_kernelILi4EZZZNS0_16tanh_kernel_cudaERNS_18TensorIteratorBaseEENKUlvE0_clEvENKUlvE_clEvEUldE_St5arrayIPcLm2EEEEviT0_T1_,"ax",@progbits
	.align	128
        .global         _ZN2at6native29vectorized_elementwise_kernelILi4EZZZNS0_16tanh_kernel_cudaERNS_18TensorIteratorBaseEENKUlvE0_clEvENKUlvE_clEvEUldE_St5arrayIPcLm2EEEEviT0_T1_
        .type           _ZN2at6native29vectorized_elementwise_kernelILi4EZZZNS0_16tanh_kernel_cudaERNS_18TensorIteratorBaseEENKUlvE0_clEvENKUlvE_clEvEUldE_St5arrayIPcLm2EEEEviT0_T1_,@function
        .size           _ZN2at6native29vectorized_elementwise_kernelILi4EZZZNS0_16tanh_kernel_cudaERNS_18TensorIteratorBaseEENKUlvE0_clEvENKUlvE_clEvEUldE_St5arrayIPcLm2EEEEviT0_T1_,(.L_x_6246 - _ZN2at6native29vectorized_elementwise_kernelILi4EZZZNS0_16tanh_kernel_cudaERNS_18TensorIteratorBaseEENKUlvE0_clEvENKUlvE_clEvEUldE_St5arrayIPcLm2EEEEviT0_T1_)
        .other          _ZN2at6native29vectorized_elementwise_kernelILi4EZZZNS0_16tanh_kernel_cudaERNS_18TensorIteratorBaseEENKUlvE0_clEvENKUlvE_clEvEUldE_St5arrayIPcLm2EEEEviT0_T1_,@"STO_CUDA_ENTRY STV_DEFAULT"
_ZN2at6native29vectorized_elementwise_kernelILi4EZZZNS0_16tanh_kernel_cudaERNS_18TensorIteratorBaseEENKUlvE0_clEvENKUlvE_clEvEUldE_St5arrayIPcLm2EEEEviT0_T1_:
.text._ZN2at6native29vectorized_elementwise_kernelILi4EZZZNS0_16tanh_kernel_cudaERNS_18TensorIteratorBaseEENKUlvE0_clEvENKUlvE_clEvEUldE_St5arrayIPcLm2EEEEviT0_T1_:
        /* <DEDUP_REMOVED lines=227> */
.L_x_2413:
        /* <DEDUP_REMOVED lines=83> */
.L_x_2412:
[----:B------:R-:W-:Y:S05]  /*1360*/  BSYNC.RECONVERGENT B0 ;  /* 0x0000000000007941 */ /* 0x000fea0003800200 */
.L_x_2411:
        /* <DEDUP_REMOVED lines=163> */
.L_x_2416:
        /* <DEDUP_REMOVED lines=83> */
.L_x_2415:
[----:B------:R-:W-:Y:S05]  /*22d0*/  BSYNC.RECONVERGENT B0 ;  /* 0x0000000000007941 */ /* 0x000fea0003800200 */
.L_x_2414:
        /* <DEDUP_REMOVED lines=163> */
.L_x_2419:
        /* <DEDUP_REMOVED lines=83> */
.L_x_2418:
[----:B------:R-:W-:Y:S05]  /*3240*/  BSYNC.RECONVERGENT B0 ;  /* 0x0000000000007941 */ /* 0x000fea0003800200 */
.L_x_2417:
        /* <DEDUP_REMOVED lines=163> */
.L_x_2422:
        /* <DEDUP_REMOVED lines=83> */
.L_x_2421:
[----:B------:R-:W-:Y:S05]  /*41b0*/  BSYNC.RECONVERGENT B0 ;  /* 0x0000000000007941 */ /* 0x000fea0003800200 */
.L_x_2420:
        /* <DEDUP_REMOVED lines=163> */
.L_x_2425:
        /* <DEDUP_REMOVED lines=83> */
.L_x_2424:
[----:B------:R-:W-:Y:S05]  /*5120*/  BSYNC.RECONVERGENT B0 ;  /* 0x0000000000007941 */ /* 0x000fea0003800200 */
.L_x_2423:
        /* <DEDUP_REMOVED lines=163> */
.L_x_2428:
        /* <DEDUP_REMOVED lines=83> */
.L_x_2427:
[----:B------:R-:W-:Y:S05]  /*6090*/  BSYNC.RECONVERGENT B0 ;  /* 0x0000000000007941 */ /* 0x000fea0003800200 */
.L_x_2426:
        /* <DEDUP_REMOVED lines=163> */
.L_x_2431:
        /* <DEDUP_REMOVED lines=83> */
.L_x_2430:
[----:B------:R-:W-:Y:S05]  /*7000*/  BSYNC.RECONVERGENT B0 ;  /* 0x0000000000007941 */ /* 0x000fea0003800200 */
.L_x_2429:
        /* <DEDUP_REMOVED lines=163> */
.L_x_2434:
        /* <DEDUP_REMOVED lines=83> */
.L_x_2433:
[----:B------:R-:W-:Y:S05]  /*7f70*/  BSYNC.RECONVERGENT B0 ;  /* 0x0000000000007941 */ /* 0x000fea0003800200 */
.L_x_2432:
        /* <DEDUP_REMOVED lines=21> */
.L_x_2437:
[----:B------:R-:W-:-:S13]  /*80d0*/  ISETP.GE.U32.AND P0, PT, R0, UR5, PT ;  /* 0x0000000500007c0c */ /* 0x000fda000bf06070 */
[----:B------:R-:W-:Y:S05]  /*80e0*/  @P0 BRA `(.L_x_2439) ;  /* 0x0000000000300947 */ /* 0x000fea0003800000 */
[----:B0-----:R-:W0:Y:S01]  /*80f0*/  LDC.64 R2, c[0x0][0x388] ;  /* 0x0000e200ff027b82 */ /* 0x001e220000000a00 */
[C---:B---3--:R-:W-:Y:S01]  /*8100*/  VIADD R5, R0.reuse, UR4 ;  /* 0x0000000400057c36 */ /* 0x048fe20008000000 */
[----:B------:R-:W-:-:S03]  /*8110*/  IADD3 R0, PT, PT, R0, 0x80, RZ ;  /* 0x0000008000007810 */ /* 0x000fc60007ffe0ff */
[----:B0-----:R-:W-:-:S05]  /*8120*/  IMAD.WIDE.U32 R2, R5, 0x8, R2 ;  /* 0x0000000805027825 */ /* 0x001fca00078e0002 */
[----:B--2---:R1:W-:Y:S02]  /*8130*/  STG.E.64 desc[UR8][R2.64], R18 ;  /* 0x0000001202007986 */ /* 0x0043e4000c101b08 */
.L_x_2438:
[----:B------:R-:W-:-:S13]  /*8140*/  ISETP.GE.U32.AND P0, PT, R0, UR5, PT ;  /* 0x0000000500007c0c */ /* 0x000fda000bf06070 */
[----:B------:R-:W-:Y:S05]  /*8150*/  @P0 BRA `(.L_x_2440) ;  /* 0x0000000000340947 */ /* 0x000fea0003800000 */
[----:B01----:R-:W0:Y:S01]  /*8160*/  LDC.64 R2, c[0x0][0x388] ;  /* 0x0000e200ff027b82 */ /* 0x003e220000000a00 */
[C---:B------:R-:W-:Y:S01]  /*8170*/  VIADD R5, R0.reuse, UR4 ;  /* 0x0000000400057c36 */ /* 0x040fe20008000000 */
[----:B------:R-:W-:-:S03]  /*8180*/  IADD3 R0, PT, PT, R0, 0x80, RZ ;  /* 0x0000008000007810 */ /* 0x000fc60007ffe0ff */
[----:B0-----:R-:W-:-:S05]  /*8190*/  IMAD.WIDE.U32 R2, R5, 0x8, R2 ;  /* 0x0000000805027825 */ /* 0x001fca00078e0002 */
[----:B--2---:R1:W-:Y:S02]  /*81a0*/  STG.E.64 desc[UR8][R2.64], R22 ;  /* 0x0000001602007986 */ /* 0x0043e4000c101b08 */
.L_x_2439:
        /* <DEDUP_REMOVED lines=8> */
.L_x_2440:
[----:B------:R-:W-:Y:S05]  /*8230*/  BSYNC.RELIABLE B1 ;  /* 0x0000000000017941 */ /* 0x000fea0003800100 */
.L_x_2436:
[----:B------:R-:W-:-:S13]  /*8240*/  ISETP.GE.U32.AND P0, PT, R0, UR5, PT ;  /* 0x0000000500007c0c */ /* 0x000fda000bf06070 */
[----:B01-3--:R-:W0:Y:S01]  /*8250*/  @!P0 LDC.64 R2, c[0x0][0x388] ;  /* 0x0000e200ff028b82 */ /* 0x00be220000000a00 */
[C---:B------:R-:W-:Y:S01]  /*8260*/  @!P0 VIADD R5, R0.reuse, UR4 ;  /* 0x0000000400058c36 */ /* 0x040fe20008000000 */
[----:B------:R-:W-:-:S03]  /*8270*/  @!P0 IADD3 R0, PT, PT, R0, 0x80, RZ ;  /* 0x0000008000008810 */ /* 0x000fc60007ffe0ff */
[----:B0-----:R-:W-:-:S05]  /*8280*/  @!P0 IMAD.WIDE.U32 R2, R5, 0x8, R2 ;  /* 0x0000000805028825 */ /* 0x001fca00078e0002 */
[----:B--2---:R0:W-:Y:S02]  /*8290*/  @!P0 STG.E.64 desc[UR8][R2.64], R12 ;  /* 0x0000000c02008986 */ /* 0x0041e4000c101b08 */
.L_x_2441:
[----:B------:R-:W-:Y:S05]  /*82a0*/  BSYNC.RECONVERGENT B0 ;  /* 0x0000000000007941 */ /* 0x000fea0003800200 */
.L_x_2435:
        /* <DEDUP_REMOVED lines=8> */
.L_x_2410:
[----:B------:R-:W0:Y:S01]  /*8330*/  S2R R0, SR_TID.X ;  /* 0x0000000000007919 */ /* 0x000e220000002100 */
[----:B------:R-:W1:Y:S02]  /*8340*/  LDCU.64 UR6, c[0x0][0x390] ;  /* 0x00007200ff0677ac */ /* 0x000e640008000a00 */
[----:B-1----:R-:W-:-:S06]  /*8350*/  UIMAD.WIDE.U32 UR6, UR4, 0x8, UR6 ;  /* 0x00000008040678a5 */ /* 0x002fcc000f8e0006 */
[----:B------:R-:W-:Y:S01]  /*8360*/  MOV R20, UR6 ;  /* 0x0000000600147c02 */ /* 0x000fe20008000f00 */
[----:B------:R-:W-:-:S04]  /*8370*/  IMAD.U32 R21, RZ, RZ, UR7 ;  /* 0x00000007ff157e24 */ /* 0x000fc8000f8e00ff */
[----:B0-----:R-:W-:-:S05]  /*8380*/  IMAD.WIDE.U32 R20, R0, 0x20, R20 ;  /* 0x0000002000147825 */ /* 0x001fca00078e0014 */
[----:B------:R-:W2:Y:S04]  /*8390*/  LDG.E.ENL2.256 R16, R12, desc[UR8][R20.64] ;  /* 0xfe000008140c797e */ /* 0x000ea80008121910 */
[----:B------:R0:W5:Y:S01]  /*83a0*/  LDG.E.ENL2.256 R8, R4, desc[UR8][R20.64+0x1000] ;  /* 0xfe0080081404797e */ /* 0x0001620008121908 */
[----:B------:R-:W-:Y:S01]  /*83b0*/  UMOV UR6, 0x24dd2f1a ;  /* 0x24dd2f1a00067882 */ /* 0x000fe20000000000 */
[----:B------:R-:W-:Y:S01]  /*83c0*/  UMOV UR7, 0x3fe4f922 ;  /* 0x3fe4f92200077882 */ /* 0x000fe20000000000 */
[----:B------:R-:W-:Y:S01]  /*83d0*/  BSSY.RECONVERGENT B0, `(.L_x_2442) ;  /* 0x00000f1000007945 */ /* 0x000fe20003800200 */
[----:B--2---:R-:W-:Y:S02]  /*83e0*/  LOP3.LUT R3, R13, 0x7fffffff, RZ, 0xc0, !PT ;  /* 0x7fffffff0d037812 */ /* 0x004fe400078ec0ff */
        /* <DEDUP_REMOVED lines=156> */
.L_x_2443:
        /* <DEDUP_REMOVED lines=83> */
.L_x_2444:
[----:B------:R-:W-:Y:S05]  /*92e0*/  BSYNC.RECONVERGENT B0 ;  /* 0x0000000000007941 */ /* 0x000fea0003800200 */
.L_x_2442:
        /* <DEDUP_REMOVED lines=158> */
.L_x_2446:
        /* <DEDUP_REMOVED lines=83> */
.L_x_2447:
[----:B------:R-:W-:Y:S05]  /*a200*/  BSYNC.RECONVERGENT B0 ;  /* 0x0000000000007941 */ /* 0x000fea0003800200 */
.L_x_2445:
[----:B------:R-:W-:Y:S01]  /*a210*/  LOP3.LUT R3, R17, 0x7fffffff, RZ, 0xc0, !PT ;  /* 0x7fffffff11037812 */ /* 0x000fe200078ec0ff */
        /* <DEDUP_REMOVED lines=157> */
.L_x_2449:
        /* <DEDUP_REMOVED lines=83> */
.L_x_2450:
[----:B------:R-:W-:Y:S05]  /*b120*/  BSYNC.RECONVERGENT B0 ;  /* 0x0000000000007941 */ /* 0x000fea0003800200 */
.L_x_2448:
        /* <DEDUP_REMOVED lines=158> */
.L_x_2452:
        /* <DEDUP_REMOVED lines=83> */
.L_x_2453:
[----:B------:R-:W-:Y:S05]  /*c040*/  BSYNC.RECONVERGENT B0 ;  /* 0x0000000000007941 */ /* 0x000fea0003800200 */
.L_x_2451:
[----:B-----5:R-:W-:Y:S01]  /*c050*/  LOP3.LUT R3, R5, 0x7fffffff, RZ, 0xc0, !PT ;  /* 0x7fffffff05037812 */ /* 0x020fe200078ec0ff */
[----:B------:R-:W-:Y:S01]  /*c060*/  BSSY.RECONVERGENT B0, `(.L_x_2454) ;  /* 0x00000f0000007945 */ /* 0x000fe20003800200 */
        /* <DEDUP_REMOVED lines=28> */
[----:B------:R0:W5:Y:S02]  /*c230*/  F2F.F64.F32 R20, R4 ;  /* 0x0000000400147310 */ /* 0x0001640000201800 */
[----:B0-----:R-:W-:-:S15]  /*c240*/  FMUL.FTZ R4, R2, 1 ;  /* 0x3f80000002047820 */ /* 0x001fde0000410000 */
[----:B------:R-:W-:-:S15]  /*c250*/  NOP ;  /* 0x0000000000007918 */ /* 0x000fde0000000000 */
[----:B------:R-:W-:-:S15]  /*c260*/  NOP ;  /* 0x0000000000007918 */ /* 0x000fde0000000000 */
[----:B------:R-:W-:-:S15]  /*c270*/  NOP ;  /* 0x0000000000007918 */ /* 0x000fde0000000000 */
[----:B------:R-:W-:-:S02]  /*c280*/  NOP ;  /* 0x0000000000007918 */ /* 0x000fc40000000000 */
[----:B-----5:R0:W5:Y:S01]  /*c290*/  DFMA R20, R20, -UR10, R22 ;  /* 0x8000000a14147c2b */ /* 0x0201620008000016 */
        /* <DEDUP_REMOVED lines=121> */
.L_x_2455:
        /* <DEDUP_REMOVED lines=83> */
.L_x_2456:
[----:B------:R-:W-:Y:S05]  /*cf60*/  BSYNC.RECONVERGENT B0 ;  /* 0x0000000000007941 */ /* 0x000fea0003800200 */
.L_x_2454:
        /* <DEDUP_REMOVED lines=158> */
.L_x_2458:
        /* <DEDUP_REMOVED lines=83> */
.L_x_2459:
[----:B------:R-:W-:Y:S05]  /*de80*/  BSYNC.RECONVERGENT B0 ;  /* 0x0000000000007941 */ /* 0x000fea0003800200 */
.L_x_2457:
        /* <DEDUP_REMOVED lines=158> */
.L_x_2461:
        /* <DEDUP_REMOVED lines=83> */
.L_x_2462:
[----:B------:R-:W-:Y:S05]  /*eda0*/  BSYNC.RECONVERGENT B0 ;  /* 0x0000000000007941 */ /* 0x000fea0003800200 */
.L_x_2460:
        /* <DEDUP_REMOVED lines=158> */
.L_x_2464:
        /* <DEDUP_REMOVED lines=83> */
.L_x_2465:
[----:B------:R-:W-:Y:S05]  /*fcc0*/  BSYNC.RECONVERGENT B0 ;  /* 0x0000000000007941 */ /* 0x000fea0003800200 */
.L_x_2463:
[----:B------:R-:W5:Y:S01]  /*fcd0*/  LDCU.64 UR6, c[0x0][0x388] ;  /* 0x00007100ff0677ac */ /* 0x000f620008000a00 */
[----:B------:R-:W-:Y:S01]  /*fce0*/  MOV R3, 0x20 ;  /* 0x0000002000037802 */ /* 0x000fe20000000f00 */
[----:B-----5:R-:W-:-:S06]  /*fcf0*/  UIMAD.WIDE.U32 UR6, UR4, 0x8, UR6 ;  /* 0x00000008040678a5 */ /* 0x020fcc000f8e0006 */
[----:B------:R-:W-:-:S05]  /*fd00*/  IMAD.WIDE.U32 R2, R0, R3, UR6 ;  /* 0x0000000600027e25 */ /* 0x000fca000f8e0003 */
[----:B-1234-:R-:W-:Y:S04]  /*fd10*/  STG.E.ENL2.256 desc[UR8][R2.64], R12, R16 ;  /* 0xf800000c0210797f */ /* 0x01efe8000f121808 */
[----:B0-----:R-:W-:Y:S01]  /*fd20*/  STG.E.ENL2.256 desc[UR8][R2.64+0x1000], R4, R8 ;  /* 0xf80080040208797f */ /* 0x001fe2000f121808 */
[----:B------:R-:W-:Y:S05]  /*fd30*/  EXIT ;  /* 0x000000000000794d */ /* 0x000fea0003800000 */
.L_x_2466:
        /* <DEDUP_REMOVED lines=12> */
.L_x_6246:


//--------------------- .text._ZN2at6native29vectorized_elementwise_kernelILi8EZZZNS0_16tanh_kernel_cudaERNS_18TensorIteratorBaseEENKUlvE0_clEvENKUlvE_clEvEUldE_St5arrayIPcLm2EEEEviT0_T1_ --------------------------
	.section	.text._ZN2at6native29vectorized_elementwise_kernelILi8EZZZNS0_16tanh_kernel_cudaERNS_18TensorIteratorBaseEENKUlvE0_clEvENKUlvE_clEvEUldE_St5arrayIPcLm2EEEEviT0_T1_,"ax",@progbits
	.align	128
        .global         _ZN2at6native29vectorized_elementwise_kernelILi8EZZZNS0_16tanh_kernel_cudaERNS_18TensorIteratorBaseEENKUlvE0_clEvENKUlvE_clEvEUldE_St5arrayIPcLm2EEEEviT0_T1_
        .type           _ZN2at6native29vectorized_elementwise_kernelILi8EZZZNS0_16tanh_kernel_cudaERNS_18TensorIteratorBaseEENKUlvE0_clEvENKUlvE_clEvEUldE_St5arrayIPcLm2EEEEviT0_T1_,@function
        .size           _ZN2at6native29vectorized_elementwise_kernelILi8EZZZNS0_16tanh_kernel_cudaERNS_18TensorIteratorBaseEENKUlvE0_clEvENKUlvE_clEvEUldE_St5arrayIPcLm2EEEEviT0_T1_,(.L_x_6247 - _ZN2at6native29vectorized_elementwise_kernelILi8EZZZNS0_16tanh_kernel_cudaERNS_18TensorIteratorBaseEENKUlvE0_clEvENKUlvE_clEvEUldE_St5arrayIPcLm2EEEEviT0_T1_)
        .other          _ZN2at6native29vectorized_elementwise_kernelILi8EZZZNS0_16tanh_kernel_cudaERNS_18TensorIteratorBaseEENKUlvE0_clEvENKUlvE_clEvEUldE_St5arrayIPcLm2EEEEviT0_T1_,@"STO_CUDA_ENTRY STV_DEFAULT"
_ZN2at6native29vectorized_elementwise_kernelILi8EZZZNS0_16tanh_kernel_cudaERNS_18TensorIteratorBaseEENKUlvE0_clEvENKUlvE_clEvEUldE_St5arrayIPcLm2EEEEviT0_T1_:
.text._ZN2at6native29vectorized_elementwise_kernelILi8EZZZNS0_16tanh_kernel_cudaERNS_18TensorIteratorBaseEENKUlvE0_clEvENKUlvE_clEvEUldE_St5arrayIPcLm2EEEEviT0_T1_:
[----:B------:R-:W-:Y:S01]  /*0000*/  LDC R1, c[0x0][0x37c] ;  /* 0x0000df00ff017b82 */ /* 0x000fe20000000800 */
[----:B------:R-:W-:Y:S05]  /*0010*/  EXIT ;  /* 0x000000000000794d */ /* 0x000fea0003800000 */
.L_x_2467:
        /* <DEDUP_REMOVED lines=14> */
.L_x_6247:


//--------------------- .text._ZN2at6native18elementwise_kernelILi128ELi4EZNS0_15gpu_kernel_implIZZZNS0_16tanh_kernel_cudaERNS_18TensorIteratorBaseEENKUlvE_clEvENKUlvE1_clEvEUlN3c107complexINS7_4HalfEEEE_EEvS4_RKT_EUliE_EEviT1_ --------------------------
	.section	.text._ZN2at6native18elementwise_kernelILi128ELi4EZNS0_15gpu_kernel_implIZZZNS0_16tanh_kernel_cudaERNS_18TensorIteratorBaseEENKUlvE_clEvENKUlvE1_clEvEUlN3c107complexINS7_4HalfEEEE_EEvS4_RKT_EUliE_EEviT1_,"ax",@progbits
	.align	128
        .global         _ZN2at6native18elementwise_kernelILi128ELi4EZNS0_15gpu_kernel_implIZZZNS0_16tanh_kernel_cudaERNS_18TensorIteratorBaseEENKUlvE_clEvENKUlvE1_clEvEUlN3c107complexINS7_4HalfEEEE_EEvS4_RKT_EUliE_EEviT1_
        .type           _ZN2at6native18elementwise_kernelILi128ELi4EZNS0_15gpu_kernel_implIZZZNS0_16tanh_kernel_cudaERNS_18TensorIteratorBaseEENKUlvE_clEvENKUlvE1_clEvEUlN3c107complexINS7_4HalfEEEE_EEvS4_RKT_EUliE_EEviT1_,@function
        .size           _ZN2at6native18elementwise_kernelILi128ELi4EZNS0_15gpu_kernel_implIZZZNS0_16tanh_kernel_cudaERNS_18TensorIteratorBaseEENKUlvE_clEvENKUlvE1_clEvEUlN3c107complexINS7_4HalfEEEE_EEvS4_RKT_EUliE_EEviT1_,(.L_x_6248 - _ZN2at6native18elementwise_kernelILi128ELi4EZNS0_15gpu_kernel_implIZZZNS0_16tanh_kernel_cudaERNS_18TensorIteratorBaseEENKUlvE_clEvENKUlvE1_clEvEUlN3c107complexINS7_4HalfEEEE_EEvS4_RKT_EUliE_EEviT1_)
        .other          _ZN2at6native18elementwise_kernelILi128ELi4EZNS0_15gpu_kernel_implIZZZNS0_16tanh_kernel_cudaERNS_18TensorIteratorBaseEENKUlvE_clEvENKUlvE1_clEvEUlN3c107complexINS7_4HalfEEEE_EEvS4_RKT_EUliE_EEviT1_,@"STO_CUDA_ENTRY STV_DEFAULT"
_ZN2at6native18elementwise_kernelILi128ELi4EZNS0_15gpu_kernel_implIZZZNS0_16tanh_kernel_cudaERNS_18TensorIteratorBaseEENKUlvE_clEvENKUlvE1_clEvEUlN3c107complexINS7_4HalfEEEE_EEvS4_RKT_EUliE_EEviT1_:
.text._ZN2at6native18elementwise_kernelILi128ELi4EZNS0_15gpu_kernel_implIZZZNS0_16tanh_kernel_cudaERNS_18TensorIteratorBaseEENKUlvE_clEvENKUlvE1_clEvEUlN3c107complexINS7_4HalfEEEE_EEvS4_RKT_EUliE_EEviT1_:
        /* <DEDUP_REMOVED lines=319> */
.L_x_2470:
        /* <DEDUP_REMOVED lines=14> */
[----:B------:R0:W2:Y:S02]  /*14d0*/  LDG.E.S8 R2, desc[UR36][R2.64] ;  /* 0x0000002402027981 */ /* 0x0000a4000c1e1300 */
[----:B0-----:R-:W-:Y:S01]  /*14e0*/  PRMT R3, R3, 0x5410, RZ ;  /* 0x0000541003037816 */ /* 0x001fe200000000ff */
[----:B--2---:R-:W0:Y:S02]  /*14f0*/  I2F.S16 R0, R2 ;  /* 0x0000000200007306 */ /* 0x004e240000101400 */
[----:B0-----:R-:W-:Y:S01]  /*1500*/  F2FP.F16.F32.PACK_AB R0, RZ, R0 ;  /* 0x00000000ff00723e */ /* 0x001fe200000000ff */
[----:B------:R-:W-:Y:S06]  /*1510*/  BRA `(.L_x_2476) ;  /* 0x0000001000347947 */ /* 0x000fec0003800000 */
.L_x_2474:
[----:B------:R0:W2:Y:S02]  /*1520*/  LDG.E.U8 R2, desc[UR36][R2.64] ;  /* 0x0000002402027981 */ /* 0x0000a4000c1e1100 */
[----:B0-----:R-:W-:Y:S02]  /*1530*/  PRMT R3, R3, 0x5410, RZ ;  /* 0x0000541003037816 */ /* 0x001fe400000000ff */
[----:B--2---:R-:W-:-:S04]  /*1540*/  I2FP.F32.U32 R0, R2 ;  /* 0x0000000200007245 */ /* 0x004fc80000201000 */
[----:B------:R-:W-:Y:S01]  /*1550*/  F2FP.F16.F32.PACK_AB R0, RZ, R0 ;  /* 0x00000000ff00723e */ /* 0x000fe200000000ff */
[----:B------:R-:W-:Y:S06]  /*1560*/  BRA `(.L_x_2476) ;  /* 0x0000001000207947 */ /* 0x000fec0003800000 */
.L_x_2473:
        /* <DEDUP_REMOVED lines=8> */
[----:B0-----:R-:W-:Y:S02]  /*15f0*/  PRMT R3, R3, 0x5410, RZ ;  /* 0x0000541003037816 */ /* 0x001fe400000000ff */
[----:B-1----:R-:W-:Y:S01]  /*1600*/  F2FP.F16.F32.PACK_AB R0, RZ, R0 ;  /* 0x00000000ff00723e */ /* 0x002fe200000000ff */
[----:B------:R-:W-:Y:S06]  /*1610*/  BRA `(.L_x_2476) ;  /* 0x0000000c00f47947 */ /* 0x000fec0003800000 */
.L_x_2478:
[----:B------:R0:W2:Y:S02]  /*1620*/  LDG.E R2, desc[UR36][R2.64] ;  /* 0x0000002402027981 */ /* 0x0000a4000c1e1900 */
[----:B0-----:R-:W-:Y:S02]  /*1630*/  PRMT R3, R3, 0x5410, RZ ;  /* 0x0000541003037816 */ /* 0x001fe400000000ff */
[----:B--2---:R-:W-:-:S04]  /*1640*/  I2FP.F32.S32 R0, R2 ;  /* 0x0000000200007245 */ /* 0x004fc80000201400 */
[----:B------:R-:W-:Y:S01]  /*1650*/  F2FP.F16.F32.PACK_AB R0, RZ, R0 ;  /* 0x00000000ff00723e */ /* 0x000fe200000000ff */
[----:B------:R-:W-:Y:S06]  /*1660*/  BRA `(.L_x_2476) ;  /* 0x0000000c00e07947 */ /* 0x000fec0003800000 */
.L_x_2477:
[----:B------:R0:W2:Y:S02]  /*1670*/  LDG.E.U16 R2, desc[UR36][R2.64] ;  /* 0x0000002402027981 */ /* 0x0000a4000c1e1500 */
[----:B0-----:R-:W-:Y:S01]  /*1680*/  PRMT R3, R3, 0x5410, RZ ;  /* 0x0000541003037816 */ /* 0x001fe200000000ff */
[----:B--2---:R-:W0:Y:S02]  /*1690*/  I2F.S16 R0, R2 ;  /* 0x0000000200007306 */ /* 0x004e240000101400 */
[----:B0-----:R-:W-:Y:S01]  /*16a0*/  F2FP.F16.F32.PACK_AB R0, RZ, R0 ;  /* 0x00000000ff00723e */ /* 0x001fe200000000ff */
[----:B------:R-:W-:Y:S06]  /*16b0*/  BRA `(.L_x_2476) ;  /* 0x0000000c00cc7947 */ /* 0x000fec0003800000 */
.L_x_2472:
[----:B------:R-:W-:-:S09]  /*16c0*/  UISETP.GT.AND UP0, UPT, UR4, 0x6, UPT ;  /* 0x000000060400788c */ /* 0x000fd2000bf04270 */
[----:B------:R-:W-:Y:S05]  /*16d0*/  BRA.U UP0, `(.L_x_2479) ;  /* 0x0000000100347547 */ /* 0x000fea000b800000 */
[----:B------:R-:W-:-:S09]  /*16e0*/  UISETP.NE.AND UP0, UPT, UR4, 0x5, UPT ;  /* 0x000000050400788c */ /* 0x000fd2000bf05270 */
[----:B------:R-:W-:Y:S05]  /*16f0*/  BRA.U !UP0, `(.L_x_2480) ;  /* 0x0000000108187547 */ /* 0x000fea000b800000 */
[----:B------:R-:W-:-:S09]  /*1700*/  UISETP.NE.AND UP0, UPT, UR4, 0x6, UPT ;  /* 0x000000060400788c */ /* 0x000fd2000bf05270 */
[----:B------:R-:W-:Y:S05]  /*1710*/  BRA.U UP0, `(.L_x_2475) ;  /* 0x0000000d00147547 */ /* 0x000fea000b800000 */
[----:B------:R0:W2:Y:S02]  /*1720*/  LDG.E R0, desc[UR36][R2.64] ;  /* 0x0000002402007981 */ /* 0x0000a4000c1e1900 */
[----:B0-----:R-:W-:Y:S02]  /*1730*/  PRMT R3, R3, 0x5410, RZ ;  /* 0x0000541003037816 */ /* 0x001fe400000000ff */
[----:B--2---:R-:W-:Y:S01]  /*1740*/  F2FP.F16.F32.PACK_AB R0, RZ, R0 ;  /* 0x00000000ff00723e */ /* 0x004fe200000000ff */
[----:B------:R-:W-:Y:S06]  /*1750*/  BRA `(.L_x_2476) ;  /* 0x0000000c00a47947 */ /* 0x000fec0003800000 */
.L_x_2480:
[----:B------:R0:W2:Y:S02]  /*1760*/  LDG.E.U16 R0, desc[UR36][R2.64] ;  /* 0x0000002402007981 */ /* 0x0000a4000c1e1500 */
[----:B0-----:R-:W-:Y:S01]  /*1770*/  PRMT R3, R3, 0x5410, RZ ;  /* 0x0000541003037816 */ /* 0x001fe200000000ff */
[----:B--2---:R-:W-:-:S05]  /*1780*/  HADD2.F32 R0, -RZ, R0.H0_H0 ;  /* 0x20000000ff007230 */ /* 0x004fca0000004100 */
[----:B------:R-:W-:Y:S01]  /*1790*/  F2FP.F16.F32.PACK_AB R0, RZ, R0 ;  /* 0x00000000ff00723e */ /* 0x000fe200000000ff */
[----:B------:R-:W-:Y:S06]  /*17a0*/  BRA `(.L_x_2476) ;  /* 0x0000000c00907947 */ /* 0x000fec0003800000 */
.L_x_2479:
[----:B------:R-:W-:-:S09]  /*17b0*/  UISETP.NE.AND UP0, UPT, UR4, 0x7, UPT ;  /* 0x000000070400788c */ /* 0x000fd2000bf05270 */
[----:B------:R-:W-:Y:S05]  /*17c0*/  BRA.U !UP0, `(.L_x_2481) ;  /* 0x0000000108307547 */ /* 0x000fea000b800000 */
[----:B------:R-:W-:-:S09]  /*17d0*/  UISETP.NE.AND UP0, UPT, UR4, 0x8, UPT ;  /* 0x000000080400788c */ /* 0x000fd2000bf05270 */
[----:B------:R-:W-:Y:S05]  /*17e0*/  BRA.U !UP0, `(.L_x_2482) ;  /* 0x0000000108187547 */ /* 0x000fea000b800000 */
[----:B------:R-:W-:-:S09]  /*17f0*/  UISETP.NE.AND UP0, UPT, UR4, 0x9, UPT ;  /* 0x000000090400788c */ /* 0x000fd2000bf05270 */
[----:B------:R-:W-:Y:S05]  /*1800*/  BRA.U UP0, `(.L_x_2475) ;  /* 0x0000000900d87547 */ /* 0x000fea000b800000 */
[----:B------:R-:W2:Y:S02]  /*1810*/  LDG.E.64 R2, desc[UR36][R2.64] ;  /* 0x0000002402027981 */ /* 0x000ea4000c1e1b00 */
[----:B--2---:R-:W-:-:S04]  /*1820*/  F2FP.F16.F32.PACK_AB R3, R3, R2 ;  /* 0x000000020303723e */ /* 0x004fc800000000ff */
[----:B------:R-:W-:Y:S01]  /*1830*/  PRMT R0, R3, 0x7610, R0 ;  /* 0x0000761003007816 */ /* 0x000fe20000000000 */
[----:B------:R-:W-:Y:S06]  /*1840*/  BRA `(.L_x_2476) ;  /* 0x0000000c00687947 */ /* 0x000fec0003800000 */
.L_x_2482:
[----:B------:R-:W2:Y:S02]  /*1850*/  LDG.E R2, desc[UR36][R2.64] ;  /* 0x0000002402027981 */ /* 0x000ea4000c1e1900 */
[----:B--2---:R-:W-:Y:S02]  /*1860*/  PRMT R0, R2, 0x7610, R0 ;  /* 0x0000761002007816 */ /* 0x004fe40000000000 */
[----:B------:R-:W-:Y:S01]  /*1870*/  PRMT R3, R3, 0x7610, R2 ;  /* 0x0000761003037816 */ /* 0x000fe20000000002 */
[----:B------:R-:W-:Y:S06]  /*1880*/  BRA `(.L_x_2476) ;  /* 0x0000000c00587947 */ /* 0x000fec0003800000 */
.L_x_2481:
        /* <DEDUP_REMOVED lines=10> */
[----:B------:R-:W-:-:S04]  /*1930*/  PRMT R3, R3, 0x5410, RZ ;  /* 0x0000541003037816 */ /* 0x000fc800000000ff */
[----:B------:R-:W-:Y:S01]  /*1940*/  F2FP.F16.F32.PACK_AB R0, RZ, R0 ;  /* 0x00000000ff00723e */ /* 0x000fe200000000ff */
[----:B------:R-:W-:Y:S06]  /*1950*/  BRA `(.L_x_2476) ;  /* 0x0000000c00247947 */ /* 0x000fec0003800000 */
.L_x_2471:
        /* <DEDUP_REMOVED lines=8> */
[----:B------:R0:W2:Y:S02]  /*19e0*/  LDG.E.U8 R2, desc[UR36][R2.64] ;  /* 0x0000002402027981 */ /* 0x0000a4000c1e1100 */
[----:B0-----:R-:W-:Y:S02]  /*19f0*/  PRMT R3, R3, 0x5410, RZ ;  /* 0x0000541003037816 */ /* 0x001fe400000000ff */
[----:B--2---:R-:W-:-:S04]  /*1a00*/  ISETP.NE.AND P0, PT, R2, RZ, PT ;  /* 0x000000ff0200720c */ /* 0x004fc80003f05270 */
[----:B------:R-:W-:-:S04]  /*1a10*/  FSEL R0, RZ, 1, !P0 ;  /* 0x3f800000ff007808 */ /* 0x000fc80004000000 */
[----:B------:R-:W-:Y:S01]  /*1a20*/  F2FP.F16.F32.PACK_AB R0, RZ, R0 ;  /* 0x00000000ff00723e */ /* 0x000fe200000000ff */
[----:B------:R-:W-:Y:S06]  /*1a30*/  BRA `(.L_x_2476) ;  /* 0x0000000800ec7947 */ /* 0x000fec0003800000 */
.L_x_2485:
[----:B------:R-:W2:Y:S01]  /*1a40*/  LDG.E.128 R4, desc[UR36][R2.64] ;  /* 0x0000002402047981 */ /* 0x000ea2000c1e1d00 */
        /* <DEDUP_REMOVED lines=10> */
[----:B------:R-:W-:-:S15]  /*1af0*/  PRMT R3, R3, 0x5410, R8 ;  /* 0x0000541003037816 */ /* 0x000fde0000000008 */
[----:B------:R-:W-:-:S15]  /*1b00*/  NOP ;  /* 0x0000000000007918 */ /* 0x000fde0000000000 */
[----:B------:R-:W-:-:S15]  /*1b10*/  NOP ;  /* 0x0000000000007918 */ /* 0x000fde0000000000 */
[----:B------:R-:W-:-:S08]  /*1b20*/  NOP ;  /* 0x0000000000007918 */ /* 0x000fd00000000000 */
[----:B------:R-:W0:-:S15]  /*1b30*/  DSETP.GEU.AND P0, PT, |R4|, UR4, PT ;  /* 0x0000000404007e2a */ /* 0x000e1e000bf0e200 */
        /* <DEDUP_REMOVED lines=8> */
.L_x_2484:
[----:B------:R-:W-:-:S09]  /*1bc0*/  UISETP.NE.AND UP0, UPT, UR4, 0xf, UPT ;  /* 0x0000000f0400788c */ /* 0x000fd2000bf05270 */
[----:B------:R-:W-:Y:S05]  /*1bd0*/  BRA.U !UP0, `(.L_x_2486) ;  /* 0x00000001089c7547 */ /* 0x000fea000b800000 */
[----:B------:R-:W-:-:S09]  /*1be0*/  UISETP.NE.AND UP0, UPT, UR4, 0x17, UPT ;  /* 0x000000170400788c */ /* 0x000fd2000bf05270 */
[----:B------:R-:W-:Y:S05]  /*1bf0*/  BRA.U !UP0, `(.L_x_2487) ;  /* 0x00000001085c7547 */ /* 0x000fea000b800000 */
[----:B------:R-:W-:-:S09]  /*1c00*/  UISETP.NE.AND UP0, UPT, UR4, 0x18, UPT ;  /* 0x000000180400788c */ /* 0x000fd2000bf05270 */
[----:B------:R-:W-:Y:S05]  /*1c10*/  BRA.U UP0, `(.L_x_2475) ;  /* 0x0000000500d47547 */ /* 0x000fea000b800000 */
[----:B------:R0:W2:Y:S01]  /*1c20*/  LDG.E.U8 R0, desc[UR36][R2.64] ;  /* 0x0000002402007981 */ /* 0x0000a2000c1e1100 */
[----:B------:R-:W-:Y:S01]  /*1c30*/  IMAD.MOV.U32 R6, RZ, RZ, 0x1f ;  /* 0x0000001fff067424 */ /* 0x000fe200078e00ff */
[----:B0-----:R-:W-:Y:S02]  /*1c40*/  PRMT R3, R3, 0x5410, RZ ;  /* 0x0000541003037816 */ /* 0x001fe400000000ff */
        /* <DEDUP_REMOVED lines=16> */
[----:B------:R-:W-:Y:S01]  /*1d50*/  F2FP.F16.F32.PACK_AB R0, RZ, R0 ;  /* 0x00000000ff00723e */ /* 0x000fe200000000ff */
[----:B------:R-:W-:Y:S06]  /*1d60*/  BRA `(.L_x_2476) ;  /* 0x0000000800207947 */ /* 0x000fec0003800000 */
.L_x_2487:
[----:B------:R0:W2:Y:S02]  /*1d70*/  LDG.E.U8 R2, desc[UR36][R2.64] ;  /* 0x0000002402027981 */ /* 0x0000a4000c1e1100 */
[----:B0-----:R-:W-:Y:S01]  /*1d80*/  PRMT R3, R3, 0x5410, RZ ;  /* 0x0000541003037816 */ /* 0x001fe200000000ff */
        /* <DEDUP_REMOVED lines=12> */
.L_x_2486:
[----:B------:R0:W2:Y:S02]  /*1e50*/  LDG.E.U16 R0, desc[UR36][R2.64] ;  /* 0x0000002402007981 */ /* 0x0000a4000c1e1500 */
[----:B0-----:R-:W-:Y:S02]  /*1e60*/  PRMT R3, R3, 0x5410, RZ ;  /* 0x0000541003037816 */ /* 0x001fe400000000ff */
[----:B--2---:R-:W-:-:S04]  /*1e70*/  SHF.L.U32 R0, R0, 0x10, RZ ;  /* 0x0000001000007819 */ /* 0x004fc800000006ff */
[----:B------:R-:W-:Y:S01]  /*1e80*/  F2FP.F16.F32.PACK_AB R0, RZ, R0 ;  /* 0x00000000ff00723e */ /* 0x000fe200000000ff */
[----:B------:R-:W-:Y:S06]  /*1e90*/  BRA `(.L_x_2476) ;  /* 0x0000000400d47947 */ /* 0x000fec0003800000 */
.L_x_2483:
        /* <DEDUP_REMOVED lines=8> */
[----:B------:R0:W2:Y:S02]  /*1f20*/  LDG.E.U16 R0, desc[UR36][R2.64] ;  /* 0x0000002402007981 */ /* 0x0000a4000c1e1500 */
[----:B0-----:R-:W-:Y:S02]  /*1f30*/  PRMT R3, R3, 0x5410, RZ ;  /* 0x0000541003037816 */ /* 0x001fe400000000ff */
[----:B--2---:R-:W-:-:S04]  /*1f40*/  I2FP.F32.U32 R0, R0 ;  /* 0x0000000000007245 */ /* 0x004fc80000201000 */
[----:B------:R-:W-:Y:S01]  /*1f50*/  F2FP.F16.F32.PACK_AB R0, RZ, R0 ;  /* 0x00000000ff00723e */ /* 0x000fe200000000ff */
[----:B------:R-:W-:Y:S06]  /*1f60*/  BRA `(.L_x_2476) ;  /* 0x0000000400a07947 */ /* 0x000fec0003800000 */
.L_x_2490:
        /* <DEDUP_REMOVED lines=21> */
.L_x_2494:
[----:B------:R-:W-:Y:S05]  /*20c0*/  BSYNC.RECONVERGENT B1 ;  /* 0x0000000000017941 */ /* 0x000fea0003800200 */
.L_x_2493:
[----:B------:R-:W-:Y:S01]  /*20d0*/  IMAD.SHL.U32 R0, R0, 0x100000, RZ ;  /* 0x0010000000007824 */ /* 0x000fe200078e00ff */
[----:B------:R-:W-:-:S04]  /*20e0*/  LEA R2, R2, 0x3b800000, 0x17 ;  /* 0x3b80000002027811 */ /* 0x000fc800078eb8ff */
[----:B------:R-:W-:-:S07]  /*20f0*/  LOP3.LUT R0, R2, R0, R7, 0xfe, !PT ;  /* 0x0000000002007212 */ /* 0x000fce00078efe07 */
.L_x_2492:
[----:B------:R-:W-:Y:S05]  /*2100*/  BSYNC.RECONVERGENT B0 ;  /* 0x0000000000007941 */ /* 0x000fea0003800200 */
.L_x_2491:
[----:B------:R-:W-:Y:S02]  /*2110*/  F2FP.F16.F32.PACK_AB R0, RZ, R0 ;  /* 0x00000000ff00723e */ /* 0x000fe400000000ff */
[----:B------:R-:W-:Y:S01]  /*2120*/  PRMT R3, R3, 0x5410, RZ ;  /* 0x0000541003037816 */ /* 0x000fe200000000ff */
[----:B------:R-:W-:Y:S06]  /*2130*/  BRA `(.L_x_2476) ;  /* 0x00000004002c7947 */ /* 0x000fec0003800000 */
.L_x_2489:
        /* <DEDUP_REMOVED lines=21> */
.L_x_2498:
[----:B------:R-:W-:Y:S05]  /*2290*/  BSYNC.RECONVERGENT B1 ;  /* 0x0000000000017941 */ /* 0x000fea0003800200 */
.L_x_2497:
[----:B------:R-:W-:Y:S01]  /*22a0*/  IMAD.SHL.U32 R0, R0, 0x200000, RZ ;  /* 0x0020000000007824 */ /* 0x000fe200078e00ff */
[----:B------:R-:W-:-:S04]  /*22b0*/  LEA R2, R2, 0x37800000, 0x17 ;  /* 0x3780000002027811 */ /* 0x000fc800078eb8ff */
[----:B------:R-:W-:-:S07]  /*22c0*/  LOP3.LUT R0, R2, R0, R7, 0xfe, !PT ;  /* 0x0000000002007212 */ /* 0x000fce00078efe07 */
.L_x_2496:
[----:B------:R-:W-:Y:S05]  /*22d0*/  BSYNC.RECONVERGENT B0 ;  /* 0x0000000000007941 */ /* 0x000fea0003800200 */
.L_x_2495:
[----:B------:R-:W-:Y:S02]  /*22e0*/  F2FP.F16.F32.PACK_AB R0, RZ, R0 ;  /* 0x00000000ff00723e */ /* 0x000fe400000000ff */
[----:B------:R-:W-:Y:S01]  /*22f0*/  PRMT R3, R3, 0x5410, RZ ;  /* 0x0000541003037816 */ /* 0x000fe200000000ff */
[----:B------:R-:W-:Y:S06]  /*2300*/  BRA `(.L_x_2476) ;  /* 0x0000000000b87947 */ /* 0x000fec0003800000 */
.L_x_2488:
[----:B------:R-:W-:-:S09]  /*2310*/  UISETP.NE.AND UP0, UPT, UR4, 0x1c, UPT ;  /* 0x0000001c0400788c */ /* 0x000fd2000bf05270 */
[----:B------:R-:W-:Y:S05]  /*2320*/  BRA.U !UP0, `(.L_x_2499) ;  /* 0x0000000108a07547 */ /* 0x000fea000b800000 */
[----:B------:R-:W-:-:S09]  /*2330*/  UISETP.NE.AND UP0, UPT, UR4, 0x1d, UPT ;  /* 0x0000001d0400788c */ /* 0x000fd2000bf05270 */
[----:B------:R-:W-:Y:S05]  /*2340*/  BRA.U !UP0, `(.L_x_2500) ;  /* 0x0000000108847547 */ /* 0x000fea000b800000 */
[----:B------:R-:W-:-:S09]  /*2350*/  UISETP.NE.AND UP0, UPT, UR4, 0x2c, UPT ;  /* 0x0000002c0400788c */ /* 0x000fd2000bf05270 */
[----:B------:R-:W-:Y:S05]  /*2360*/  BRA.U !UP0, `(.L_x_2501) ;  /* 0x00000001084c7547 */ /* 0x000fea000b800000 */
.L_x_2475:
        /* <DEDUP_REMOVED lines=16> */
.L_x_2502:
[----:B------:R-:W-:Y:S02]  /*2470*/  PRMT R0, RZ, 0x7610, R0 ;  /* 0x00007610ff007816 */ /* 0x000fe40000000000 */
[----:B------:R-:W-:Y:S01]  /*2480*/  PRMT R3, R3, 0x5410, RZ ;  /* 0x0000541003037816 */ /* 0x000fe200000000ff */
[----:B------:R-:W-:Y:S06]  /*2490*/  BRA `(.L_x_2476) ;  /* 0x0000000000547947 */ /* 0x000fec0003800000 */
.L_x_2501:
        /* <DEDUP_REMOVED lines=8> */
.L_x_2504:
[----:B------:R-:W-:Y:S05]  /*2520*/  BSYNC.RECONVERGENT B0 ;  /* 0x0000000000007941 */ /* 0x000fea0003800200 */
.L_x_2503:
[----:B------:R-:W-:Y:S02]  /*2530*/  PRMT R3, R3, 0x5410, RZ ;  /* 0x0000541003037816 */ /* 0x000fe400000000ff */
[----:B------:R-:W-:Y:S01]  /*2540*/  F2FP.F16.F32.PACK_AB R0, RZ, R0 ;  /* 0x00000000ff00723e */ /* 0x000fe200000000ff */
[----:B------:R-:W-:Y:S06]  /*2550*/  BRA `(.L_x_2476) ;  /* 0x0000000000247947 */ /* 0x000fec0003800000 */
.L_x_2500:
[----:B------:R-:W2:Y:S02]  /*2560*/  LDG.E.64 R2, desc[UR36][R2.64] ;  /* 0x0000002402027981 */ /* 0x000ea4000c1e1b00 */
[----:B--2---:R0:W1:Y:S02]  /*2570*/  I2F.U64 R0, R2 ;  /* 0x0000000200007312 */ /* 0x0040640000301000 */
[----:B0-----:R-:W-:Y:S02]  /*2580*/  PRMT R3, R3, 0x5410, RZ ;  /* 0x0000541003037816 */ /* 0x001fe400000000ff */
[----:B-1----:R-:W-:Y:S01]  /*2590*/  F2FP.F16.F32.PACK_AB R0, RZ, R0 ;  /* 0x00000000ff00723e */ /* 0x002fe200000000ff */
[----:B------:R-:W-:Y:S06]  /*25a0*/  BRA `(.L_x_2476) ;  /* 0x0000000000107947 */ /* 0x000fec0003800000 */
.L_x_2499:
[----:B------:R0:W2:Y:S02]  /*25b0*/  LDG.E R2, desc[UR36][R2.64] ;  /* 0x0000002402027981 */ /* 0x0000a4000c1e1900 */
[----:B0-----:R-:W-:Y:S02]  /*25c0*/  PRMT R3, R3, 0x5410, RZ ;  /* 0x0000541003037816 */ /* 0x001fe400000000ff */
[----:B--2---:R-:W-:-:S04]  /*25d0*/  I2FP.F32.U32 R0, R2 ;  /* 0x0000000200007245 */ /* 0x004fc80000201000 */
[----:B------:R-:W-:-:S07]  /*25e0*/  F2FP.F16.F32.PACK_AB R0, RZ, R0 ;  /* 0x00000000ff00723e */ /* 0x000fce00000000ff */
.L_x_2476:
[----:B------:R-:W-:Y:S01]  /*25f0*/  HADD2.F32 R4, -RZ, R0.H0_H0 ;  /* 0x20000000ff047230 */ /* 0x000fe20000004100 */
[----:B------:R-:W-:Y:S01]  /*2600*/  BSSY.RECONVERGENT B0, `(.L_x_2505) ;  /* 0x000004d000007945 */ /* 0x000fe20003800200 */
[----:B------:R-:W-:-:S03]  /*2610*/  HADD2.F32 R3, -RZ, R3.H1_H1 ;  /* 0x30000003ff037230 */ /* 0x000fc60000004100 */
[----:B------:R-:W-:Y:S01]  /*2620*/  LOP3.LUT R2, R4, 0x7fffffff, RZ, 0xc0, !PT ;  /* 0x7fffffff04027812 */ /* 0x000fe200078ec0ff */
[----:B------:R-:W-:-:S03]  /*2630*/  IMAD.MOV.U32 R0, RZ, RZ, R4 ;  /* 0x000000ffff007224 */ /* 0x000fc600078e0004 */
[----:B------:R-:W-:-:S13]  /*2640*/  ISETP.GE.U32.AND P0, PT, R2, 0x7f800000, PT ;  /* 0x7f8000000200780c */ /* 0x000fda0003f06070 */
[----:B------:R-:W-:Y:S05]  /*2650*/  @!P0 BRA `(.L_x_2506) ;  /* 0x0000000000348947 */ /* 0x000fea0003800000 */
[----:B------:R-:W-:-:S13]  /*2660*/  LOP3.LUT P0, RZ, R4, 0x7fffff, RZ, 0xc0, !PT ;  /* 0x007fffff04ff7812 */ /* 0x000fda000780c0ff */
[----:B------:R-:W-:Y:S01]  /*2670*/  @P0 FMUL.FTZ R2, R0, R3 ;  /* 0x0000000300020220 */ /* 0x000fe20000410000 */
[----:B------:R-:W-:-:S04]  /*2680*/  @P0 FSETP.NEU.FTZ.AND P1, PT, R3, RZ, PT ;  /* 0x000000ff0300020b */ /* 0x000fc80003f3d000 */
[----:B------:R-:W-:Y:S01]  /*2690*/  @P0 FSEL R5, R3, R2, !P1 ;  /* 0x0000000203050208 */ /* 0x000fe20004800000 */
[----:B------:R-:W-:Y:S08]  /*26a0*/  @P0 BRA `(.L_x_2507) ;  /* 0x0000000400080947 */ /* 0x000ff00003800000 */
[----:B------:R-:W-:-:S13]  /*26b0*/  FSETP.NEU.FTZ.AND P0, PT, |R3|, +INF , PT ;  /* 0x7f8000000300780b */ /* 0x000fda0003f1d200 */
[----:B------:R-:W-:-:S04]  /*26c0*/  @P0 FMUL.RZ R2, R3, 0.15915493667125701904 ;  /* 0x3e22f98303020820 */ /* 0x000fc8000040c000 */
[----:B------:R-:W-:Y:S08]  /*26d0*/  @P0 MUFU.SIN R0, R2 ;  /* 0x0000000200000308 */ /* 0x000ff00000000400 */
[----:B------:R-:W0:Y:S02]  /*26e0*/  @P0 MUFU.COS R5, R2 ;  /* 0x0000000200050308 */ /* 0x000e240000000000 */
[----:B0-----:R-:W-:Y:S01]  /*26f0*/  @P0 FMUL.FTZ R3, R0, R5 ;  /* 0x0000000500030220 */ /* 0x001fe20000410000 */
[----:B------:R-:W-:-:S04]  /*2700*/  IADD3 R0, PT, PT, R4, -0x40000000, RZ ;  /* 0xc000000004007810 */ /* 0x000fc80007ffe0ff */
[----:B------:R-:W-:Y:S01]  /*2710*/  LOP3.LUT R5, RZ, 0x80000000, R3, 0xb8, !PT ;  /* 0x80000000ff057812 */ /* 0x000fe200078eb803 */
[----:B------:R-:W-:Y:S06]  /*2720*/  BRA `(.L_x_2507) ;  /* 0x0000000000e87947 */ /* 0x000fec0003800000 */
.L_x_2506:
[----:B------:R-:W-:-:S13]  /*2730*/  FSETP.NE.FTZ.AND P0, PT, |R3|, +INF , PT ;  /* 0x7f8000000300780b */ /* 0x000fda0003f15200 */
[----:B------:R-:W-:-:S04]  /*2740*/  @!P0 FADD.FTZ R0, R3, -R3 ;  /* 0x8000000303008221 */ /* 0x000fc80000010000 */
[----:B------:R-:W-:Y:S01]  /*2750*/  @!P0 IMAD.MOV.U32 R5, RZ, RZ, R0 ;  /* 0x000000ffff058224 */ /* 0x000fe200078e0000 */
[----:B------:R-:W-:Y:S06]  /*2760*/  @!P0 BRA `(.L_x_2507) ;  /* 0x0000000000d88947 */ /* 0x000fec0003800000 */
[----:B------:R-:W-:-:S13]  /*2770*/  ISETP.GE.U32.AND P0, PT, R2, 0x41300000, PT ;  /* 0x413000000200780c */ /* 0x000fda0003f06070 */
[----:B------:R-:W-:Y:S05]  /*2780*/  @!P0 BRA `(.L_x_2508) ;  /* 0x0000000000308947 */ /* 0x000fea0003800000 */
[----:B------:R-:W-:Y:S01]  /*2790*/  FMUL.RZ R4, R3, 0.15915493667125701904 ;  /* 0x3e22f98303047820 */ /* 0x000fe2000040c000 */
[----:B------:R-:W-:Y:S01]  /*27a0*/  FMUL.FTZ R2, |R0|, -1.4426950216293334961 ;  /* 0xbfb8aa3b00027820 */ /* 0x000fe20000410200 */
[----:B------:R-:W-:Y:S02]  /*27b0*/  IMAD.MOV.U32 R5, RZ, RZ, 0x3f800000 ;  /* 0x3f800000ff057424 */ /* 0x000fe400078e00ff */
[----:B------:R-:W0:Y:S03]  /*27c0*/  MUFU.SIN R3, R4 ;  /* 0x0000000400037308 */ /* 0x000e260000000400 */
[----:B------:R-:W-:-:S05]  /*27d0*/  LOP3.LUT R0, R5, 0x80000000, R0, 0xb8, !PT ;  /* 0x8000000005007812 */ /* 0x000fca00078eb800 */
[----:B------:R-:W1:Y:S08]  /*27e0*/  MUFU.COS R6, R4 ;  /* 0x0000000400067308 */ /* 0x000e700000000000 */
[----:B------:R-:W2:Y:S01]  /*27f0*/  MUFU.EX2 R2, R2 ;  /* 0x0000000200027308 */ /* 0x000ea20000000800 */
[----:B0-----:R-:W-:-:S04]  /*2800*/  FMUL.FTZ R3, R3, 4 ;  /* 0x4080000003037820 */ /* 0x001fc80000410000 */
[----:B-1----:R-:W-:-:S04]  /*2810*/  FMUL.FTZ R3, R6, R3 ;  /* 0x0000000306037220 */ /* 0x002fc80000410000 */
[----:B--2---:R-:W-:-:S04]  /*2820*/  FMUL.FTZ R3, R2, R3 ;  /* 0x0000000302037220 */ /* 0x004fc80000410000 */
[----:B------:R-:W-:Y:S01]  /*2830*/  FMUL.FTZ R5, R2, R3 ;  /* 0x0000000302057220 */ /* 0x000fe20000410000 */
[----:B------:R-:W-:Y:S06]  /*2840*/  BRA `(.L_x_2507) ;  /* 0x0000000000a07947 */ /* 0x000fec0003800000 */
.L_x_2508:
[C---:B------:R-:W-:Y:S01]  /*2850*/  FMUL.FTZ R2, |R0|.reuse, 1.4426950216293334961 ;  /* 0x3fb8aa3b00027820 */ /* 0x040fe20000410200 */
[----:B------:R-:W-:Y:S02]  /*2860*/  HFMA2 R5, -RZ, RZ, 3.4921875, 0 ;  /* 0x42fc0000ff057431 */ /* 0x000fe400000001ff */
[----:B------:R-:W-:Y:S01]  /*2870*/  FMUL.RZ R9, R3, 0.15915493667125701904 ;  /* 0x3e22f98303097820 */ /* 0x000fe2000040c000 */
[----:B------:R-:W-:Y:S02]  /*2880*/  IMAD.MOV.U32 R3, RZ, RZ, 0x363d0ada ;  /* 0x363d0adaff037424 */ /* 0x000fe400078e00ff */
[----:B------:R-:W-:Y:S01]  /*2890*/  FMUL.FTZ R6, R0, R0 ;  /* 0x0000000000067220 */ /* 0x000fe20000410000 */
[----:B------:R-:W0:Y:S03]  /*28a0*/  FRND.TRUNC R2, R2 ;  /* 0x0000000200027307 */ /* 0x000e26000020d000 */
[----:B------:R-:W-:-:S04]  /*28b0*/  FFMA.FTZ R3, R6, R3, 0.00019836159481201320887 ;  /* 0x394fff4906037423 */ /* 0x000fc80000010003 */
[C---:B------:R-:W-:Y:S01]  /*28c0*/  FFMA.FTZ R7, R6.reuse, R3, 0.0083333496004343032837 ;  /* 0x3c08889a06077423 */ /* 0x040fe20000010003 */
[----:B------:R-:W1:Y:S03]  /*28d0*/  MUFU.COS R8, R9 ;  /* 0x0000000900087308 */ /* 0x000e660000000000 */
[----:B------:R-:W-:-:S04]  /*28e0*/  FFMA.FTZ R7, R6, R7, 0.16666667163372039795 ;  /* 0x3e2aaaab06077423 */ /* 0x000fc80000010007 */
[----:B------:R-:W-:Y:S01]  /*28f0*/  FMUL.FTZ R7, R6, R7 ;  /* 0x0000000706077220 */ /* 0x000fe20000410000 */
[----:B0-----:R-:W-:Y:S01]  /*2900*/  FSETP.GT.FTZ.AND P0, PT, |R2|, 126, PT ;  /* 0x42fc00000200780b */ /* 0x001fe20003f14200 */
[----:B------:R-:W-:Y:S01]  /*2910*/  MUFU.SIN R11, R9 ;  /* 0x00000009000b7308 */ /* 0x000fe20000000400 */
[----:B------:R-:W-:-:S04]  /*2920*/  LOP3.LUT R5, R5, 0x80000000, R2, 0xb8, !PT ;  /* 0x8000000005057812 */ /* 0x000fc800078eb802 */
[----:B------:R-:W-:Y:S02]  /*2930*/  FSEL R5, R5, R2, P0 ;  /* 0x0000000205057208 */ /* 0x000fe40000000000 */
[----:B------:R-:W-:-:S03]  /*2940*/  FSETP.GE.FTZ.AND P0, PT, |R0|, 1, PT ;  /* 0x3f8000000000780b */ /* 0x000fc60003f16200 */
[C---:B------:R-:W-:Y:S01]  /*2950*/  FFMA.FTZ R4, R5.reuse, -0.69314718246459960938, |R0| ;  /* 0xbf31721805047823 */ /* 0x040fe20000010400 */
[----:B-1----:R-:W-:Y:S03]  /*2960*/  MUFU.RCP R8, R8 ;  /* 0x0000000800087308 */ /* 0x002fe60000001000 */
[C---:B------:R-:W-:Y:S01]  /*2970*/  FFMA.FTZ R4, R5.reuse, 1.9046542121259335545e-09, R4 ;  /* 0x3102e30805047823 */ /* 0x040fe20000010004 */
[----:B------:R-:W-:-:S03]  /*2980*/  FADD.FTZ R5, R5, 12583037 ;  /* 0x4b40007d05057421 */ /* 0x000fc60000010000 */
[----:B------:R-:W-:Y:S01]  /*2990*/  FMUL.FTZ R4, R4, 1.4426950216293334961 ;  /* 0x3fb8aa3b04047820 */ /* 0x000fe20000410000 */
[----:B------:R-:W-:-:S05]  /*29a0*/  IMAD.SHL.U32 R5, R5, 0x800000, RZ ;  /* 0x0080000005057824 */ /* 0x000fca00078e00ff */
[----:B------:R-:W0:Y:S02]  /*29b0*/  MUFU.EX2 R4, R4 ;  /* 0x0000000400047308 */ /* 0x000e240000000800 */
[----:B0-----:R-:W-:-:S04]  /*29c0*/  FMUL.FTZ R5, R5, R4 ;  /* 0x0000000405057220 */ /* 0x001fc80000410000 */
[----:B------:R-:W0:Y:S02]  /*29d0*/  MUFU.RCP R2, R5 ;  /* 0x0000000500027308 */ /* 0x000e240000001000 */
[----:B0-----:R-:W-:-:S04]  /*29e0*/  FMUL.FTZ R2, R2, -0.125 ;  /* 0xbe00000002027820 */ /* 0x001fc80000410000 */
[----:B------:R-:W-:Y:S01]  /*29f0*/  FFMA.FTZ R3, R5, 2, R2 ;  /* 0x4000000005037823 */ /* 0x000fe20000010002 */
[----:B------:R-:W-:-:S04]  /*2a00*/  FMUL.FTZ R5, R11, R8 ;  /* 0x000000080b057220 */ /* 0x000fc80000410000 */
[--C-:B------:R-:W-:Y:S01]  /*2a10*/  LOP3.LUT R3, R3, 0x80000000, R0.reuse, 0xb8, !PT ;  /* 0x8000000003037812 */ /* 0x100fe200078eb800 */
[----:B------:R-:W-:Y:S01]  /*2a20*/  @!P0 FFMA.FTZ R3, R0, R7, R0 ;  /* 0x0000000700038223 */ /* 0x000fe20000010000 */
[----:B------:R-:W-:-:S03]  /*2a30*/  FFMA.FTZ R0, R5, R5, 1 ;  /* 0x3f80000005007423 */ /* 0x000fc60000010005 */
[-C--:B------:R-:W-:Y:S01]  /*2a40*/  FFMA.FTZ R2, R3, R3.reuse, 1 ;  /* 0x3f80000003027423 */ /* 0x080fe20000010003 */
[----:B------:R-:W-:-:S03]  /*2a50*/  FMUL.FTZ R4, R0, R3 ;  /* 0x0000000300047220 */ /* 0x000fc60000410000 */
[----:B------:R-:W0:Y:S01]  /*2a60*/  MUFU.SQRT R7, R2 ;  /* 0x0000000200077308 */ /* 0x000e220000002000 */
[----:B------:R-:W-:-:S07]  /*2a70*/  FFMA.FTZ R4, R3, R4, 1 ;  /* 0x3f80000003047423 */ /* 0x000fce0000010004 */
[----:B------:R-:W1:Y:S01]  /*2a80*/  MUFU.RCP R4, R4 ;  /* 0x0000000400047308 */ /* 0x000e620000001000 */
[----:B0-----:R-:W-:-:S04]  /*2a90*/  FMUL.FTZ R0, R0, R7 ;  /* 0x0000000700007220 */ /* 0x001fc80000410000 */
[----:B------:R-:W-:Y:S01]  /*2aa0*/  FMUL.FTZ R0, R3, R0 ;  /* 0x0000000003007220 */ /* 0x000fe20000410000 */
[----:B-1----:R-:W-:-:S03]  /*2ab0*/  FMUL.FTZ R5, R5, R4 ;  /* 0x0000000405057220 */ /* 0x002fc60000410000 */
[----:B------:R-:W-:-:S07]  /*2ac0*/  FMUL.FTZ R0, R0, R4 ;  /* 0x0000000400007220 */ /* 0x000fce0000410000 */
.L_x_2507:
[----:B------:R-:W-:Y:S05]  /*2ad0*/  BSYNC.RECONVERGENT B0 ;  /* 0x0000000000007941 */ /* 0x000fea0003800200 */
.L_x_2505:
[----:B------:R-:W0:Y:S01]  /*2ae0*/  LDCU.64 UR6, c[0x0][0x580] ;  /* 0x0000b000ff0677ac */ /* 0x000e220008000a00 */
[----:B------:R-:W-:Y:S01]  /*2af0*/  F2FP.F16.F32.PACK_AB R0, R5, R0 ;  /* 0x000000000500723e */ /* 0x000fe200000000ff */
        /* <DEDUP_REMOVED lines=17> */
.L_x_2512:
[----:B------:R-:W-:-:S06]  /*2c10*/  HADD2.F32 R5, -RZ, R0.H0_H0 ;  /* 0x20000000ff057230 */ /* 0x000fcc0000004100 */
[----:B------:R-:W0:Y:S02]  /*2c20*/  F2I.S64.TRUNC R4, R5 ;  /* 0x0000000500047311 */ /* 0x000e24000020d900 */
[----:B0-----:R3:W-:Y:S01]  /*2c30*/  STG.E.U8 desc[UR36][R2.64], R4 ;  /* 0x0000000402007986 */ /* 0x0017e2000c101124 */
[----:B------:R-:W-:Y:S05]  /*2c40*/  BRA `(.L_x_2514) ;  /* 0x0000000c00887947 */ /* 0x000fea0003800000 */
.L_x_2511:
        /* <DEDUP_REMOVED lines=10> */
.L_x_2516:
[----:B------:R-:W-:-:S04]  /*2cf0*/  HADD2.F32 R0, -RZ, R0.H0_H0 ;  /* 0x20000000ff007230 */ /* 0x000fc80000004100 */
[----:B------:R-:W0:Y:S02]  /*2d00*/  F2I.FTZ.TRUNC.NTZ R5, R0 ;  /* 0x0000000000057305 */ /* 0x000e24000021f100 */
[----:B0-----:R1:W-:Y:S01]  /*2d10*/  STG.E desc[UR36][R2.64], R5 ;  /* 0x0000000502007986 */ /* 0x0013e2000c101924 */
[----:B------:R-:W-:Y:S05]  /*2d20*/  BRA `(.L_x_2514) ;  /* 0x0000000c00507947 */ /* 0x000fea0003800000 */
.L_x_2515:
[----:B------:R-:W-:-:S04]  /*2d30*/  HADD2.F32 R0, -RZ, R0.H0_H0 ;  /* 0x20000000ff007230 */ /* 0x000fc80000004100 */
[----:B------:R-:W0:Y:S02]  /*2d40*/  F2I.FTZ.TRUNC.NTZ R5, R0 ;  /* 0x0000000000057305 */ /* 0x000e24000021f100 */
[----:B0-----:R2:W-:Y:S01]  /*2d50*/  STG.E.U16 desc[UR36][R2.64], R5 ;  /* 0x0000000502007986 */ /* 0x0015e2000c101524 */
[----:B------:R-:W-:Y:S05]  /*2d60*/  BRA `(.L_x_2514) ;  /* 0x0000000c00407947 */ /* 0x000fea0003800000 */
.L_x_2510:
        /* <DEDUP_REMOVED lines=9> */
.L_x_2518:
[----:B------:R0:W-:Y:S01]  /*2e00*/  STG.E.U16 desc[UR36][R2.64], R0 ;  /* 0x0000000002007986 */ /* 0x0001e2000c101524 */
[----:B------:R-:W-:Y:S05]  /*2e10*/  BRA `(.L_x_2514) ;  /* 0x0000000c00147947 */ /* 0x000fea0003800000 */
.L_x_2517:
[----:B------:R-:W-:-:S09]  /*2e20*/  UISETP.NE.AND UP0, UPT, UR4, 0x7, UPT ;  /* 0x000000070400788c */ /* 0x000fd2000bf05270 */
[----:B------:R-:W-:Y:S05]  /*2e30*/  BRA.U !UP0, `(.L_x_2519) ;  /* 0x00000001082c7547 */ /* 0x000fea000b800000 */
[----:B------:R-:W-:-:S09]  /*2e40*/  UISETP.NE.AND UP0, UPT, UR4, 0x8, UPT ;  /* 0x000000080400788c */ /* 0x000fd2000bf05270 */
[----:B------:R-:W-:Y:S05]  /*2e50*/  BRA.U !UP0, `(.L_x_2520) ;  /* 0x0000000108187547 */ /* 0x000fea000b800000 */
[----:B------:R-:W-:-:S09]  /*2e60*/  UISETP.NE.AND UP0, UPT, UR4, 0x9, UPT ;  /* 0x000000090400788c */ /* 0x000fd2000bf05270 */
[----:B------:R-:W-:Y:S05]  /*2e70*/  BRA.U UP0, `(.L_x_2513) ;  /* 0x00000009005c7547 */ /* 0x000fea000b800000 */
[--C-:B------:R-:W-:Y:S02]  /*2e80*/  HADD2.F32 R4, -RZ, R0.reuse.H0_H0 ;  /* 0x20000000ff047230 */ /* 0x100fe40000004100 */
[----:B------:R-:W-:-:S05]  /*2e90*/  HADD2.F32 R5, -RZ, R0.H1_H1 ;  /* 0x30000000ff057230 */ /* 0x000fca0000004100 */
[----:B------:R0:W-:Y:S01]  /*2ea0*/  STG.E.64 desc[UR36][R2.64], R4 ;  /* 0x0000000402007986 */ /* 0x0001e2000c101b24 */
[----:B------:R-:W-:Y:S05]  /*2eb0*/  BRA `(.L_x_2514) ;  /* 0x0000000800ec7947 */ /* 0x000fea0003800000 */
.L_x_2520:
[----:B------:R-:W-:-:S05]  /*2ec0*/  IMAD.MOV.U32 R5, RZ, RZ, R0 ;  /* 0x000000ffff057224 */ /* 0x000fca00078e0000 */
[----:B------:R0:W-:Y:S01]  /*2ed0*/  STG.E desc[UR36][R2.64], R5 ;  /* 0x0000000502007986 */ /* 0x0001e2000c101924 */
[----:B------:R-:W-:Y:S05]  /*2ee0*/  BRA `(.L_x_2514) ;  /* 0x0000000800e07947 */ /* 0x000fea0003800000 */
.L_x_2519:
[----:B------:R-:W-:-:S05]  /*2ef0*/  HADD2.F32 R4, -RZ, R0.H0_H0 ;  /* 0x20000000ff047230 */ /* 0x000fca0000004100 */
[----:B------:R-:W-:-:S06]  /*2f00*/  FMUL.FTZ R4, R4, 1 ;  /* 0x3f80000004047820 */ /* 0x000fcc0000410000 */
[----:B------:R-:W0:Y:S02]  /*2f10*/  F2F.F64.F32 R4, R4 ;  /* 0x0000000400047310 */ /* 0x000e240000201800 */
[----:B0-----:R0:W-:Y:S01]  /*2f20*/  STG.E.64 desc[UR36][R2.64], R4 ;  /* 0x0000000402007986 */ /* 0x0011e2000c101b24 */
[----:B------:R-:W-:Y:S05]  /*2f30*/  BRA `(.L_x_2514) ;  /* 0x0000000800cc7947 */ /* 0x000fea0003800000 */
.L_x_2509:
        /* <DEDUP_REMOVED lines=9> */
[----:B------:R-:W-:-:S13]  /*2fd0*/  FSETP.NEU.FTZ.AND P0, PT, R4, RZ, PT ;  /* 0x000000ff0400720b */ /* 0x000fda0003f1d000 */
[----:B------:R-:W-:-:S05]  /*2fe0*/  @!P0 HADD2.F32 R0, -RZ, R0.H1_H1 ;  /* 0x30000000ff008230 */ /* 0x000fca0000004100 */
[----:B------:R-:W-:-:S04]  /*2ff0*/  FSETP.NEU.OR P0, PT, R0, RZ, P0 ;  /* 0x000000ff0000720b */ /* 0x000fc8000070d400 */
[----:B------:R-:W-:-:S05]  /*3000*/  SEL R5, RZ, 0x1, !P0 ;  /* 0x00000001ff057807 */ /* 0x000fca0004000000 */
[----:B------:R0:W-:Y:S01]  /*3010*/  STG.E.U8 desc[UR36][R2.64], R5 ;  /* 0x0000000502007986 */ /* 0x0001e2000c101124 */
[----:B------:R-:W-:Y:S05]  /*3020*/  BRA `(.L_x_2514) ;  /* 0x0000000800907947 */ /* 0x000fea0003800000 */
.L_x_2523:
[--C-:B------:R-:W-:Y:S02]  /*3030*/  HADD2.F32 R4, -RZ, R0.reuse.H0_H0 ;  /* 0x20000000ff047230 */ /* 0x100fe40000004100 */
[----:B------:R-:W-:-:S03]  /*3040*/  HADD2.F32 R6, -RZ, R0.H1_H1 ;  /* 0x30000000ff067230 */ /* 0x000fc60000004100 */
[----:B------:R-:W-:Y:S02]  /*3050*/  FMUL.FTZ R4, R4, 1 ;  /* 0x3f80000004047820 */ /* 0x000fe40000410000 */
[----:B------:R-:W-:-:S04]  /*3060*/  FMUL.FTZ R6, R6, 1 ;  /* 0x3f80000006067820 */ /* 0x000fc80000410000 */
[----:B------:R-:W-:-:S15]  /*3070*/  F2F.F64.F32 R4, R4 ;  /* 0x0000000400047310 */ /* 0x000fde0000201800 */
[----:B------:R-:W-:-:S15]  /*3080*/  NOP ;  /* 0x0000000000007918 */ /* 0x000fde0000000000 */
[----:B------:R-:W-:-:S15]  /*3090*/  NOP ;  /* 0x0000000000007918 */ /* 0x000fde0000000000 */
[----:B------:R-:W-:-:S15]  /*30a0*/  NOP ;  /* 0x0000000000007918 */ /* 0x000fde0000000000 */
[----:B------:R-:W-:-:S04]  /*30b0*/  NOP ;  /* 0x0000000000007918 */ /* 0x000fc80000000000 */
[----:B------:R-:W0:Y:S02]  /*30c0*/  F2F.F64.F32 R6, R6 ;  /* 0x0000000600067310 */ /* 0x000e240000201800 */
[----:B0-----:R0:W-:Y:S01]  /*30d0*/  STG.E.128 desc[UR36][R2.64], R4 ;  /* 0x0000000402007986 */ /* 0x0011e2000c101d24 */
[----:B------:R-:W-:Y:S05]  /*30e0*/  BRA `(.L_x_2514) ;  /* 0x0000000800607947 */ /* 0x000fea0003800000 */
.L_x_2522:
        /* <DEDUP_REMOVED lines=19> */
.L_x_2527:
[----:B------:R-:W-:Y:S05]  /*3220*/  BSYNC.RECONVERGENT B0 ;  /* 0x0000000000007941 */ /* 0x000fea0003800200 */
.L_x_2526:
[----:B------:R-:W-:-:S05]  /*3230*/  LOP3.LUT R5, R0, 0x80, R5, 0xf8, !PT ;  /* 0x0000008000057812 */ /* 0x000fca00078ef805 */
[----:B------:R0:W-:Y:S01]  /*3240*/  STG.E.U8 desc[UR36][R2.64], R5 ;  /* 0x0000000502007986 */ /* 0x0001e2000c101124 */
[----:B------:R-:W-:Y:S05]  /*3250*/  BRA `(.L_x_2514) ;  /* 0x0000000800047947 */ /* 0x000fea0003800000 */
.L_x_2525:
[----:B------:R-:W-:Y:S01]  /*3260*/  HADD2.F32 R7, -RZ, R0.H0_H0 ;  /* 0x20000000ff077230 */ /* 0x000fe20000004100 */
[----:B------:R-:W-:Y:S04]  /*3270*/  BSSY.RECONVERGENT B0, `(.L_x_2528) ;  /* 0x000000e000007945 */ /* 0x000fe80003800200 */
[----:B------:R-:W-:Y:S02]  /*3280*/  LOP3.LUT R6, R7, 0x7fffffff, RZ, 0xc0, !PT ;  /* 0x7fffffff07067812 */ /* 0x000fe400078ec0ff */
[----:B------:R-:W-:Y:S02]  /*3290*/  SHF.R.U32.HI R5, RZ, 0x18, R7 ;  /* 0x00000018ff057819 */ /* 0x000fe40000011607 */
[----:B------:R-:W-:-:S13]  /*32a0*/  ISETP.GE.U32.AND P1, PT, R6, 0x47800000, PT ;  /* 0x478000000600780c */ /* 0x000fda0003f26070 */
[----:B------:R-:W-:Y:S02]  /*32b0*/  @P1 ISETP.GT.U32.AND P0, PT, R6, 0x7f800000, PT ;  /* 0x7f8000000600180c */ /* 0x000fe40003f04070 */
[----:B------:R-:W-:-:S04]  /*32c0*/  @P1 MOV R0, 0x7f ;  /* 0x0000007f00001802 */ /* 0x000fc80000000f00 */
[----:B------:R-:W-:Y:S01]  /*32d0*/  @P1 SEL R0, R0, 0x7c, P0 ;  /* 0x0000007c00001807 */ /* 0x000fe20000000000 */
[----:B------:R-:W-:Y:S06]  /*32e0*/  @P1 BRA `(.L_x_2529) ;  /* 0x0000000000181947 */ /* 0x000fec0003800000 */
[----:B------:R-:W-:-:S13]  /*32f0*/  ISETP.GT.U32.AND P0, PT, R6, 0x387fffff, PT ;  /* 0x387fffff0600780c */ /* 0x000fda0003f04070 */
[----:B------:R-:W-:-:S04]  /*3300*/  @P0 SHF.R.U32.HI R0, RZ, 0x15, R7 ;  /* 0x00000015ff000819 */ /* 0x000fc80000011607 */
[----:B------:R-:W-:Y:S01]  /*3310*/  @P0 LOP3.LUT R4, R0, 0x1, RZ, 0xc0, !PT ;  /* 0x0000000100040812 */ /* 0x000fe200078ec0ff */
[----:B------:R-:W-:-:S03]  /*3320*/  @!P0 FADD.FTZ R0, R6, 128 ;  /* 0x4300000006008421 */ /* 0x000fc60000010000 */
[----:B------:R-:W-:-:S04]  /*3330*/  @P0 IADD3 R4, PT, PT, R7, 0x80fffff, R4 ;  /* 0x080fffff07040810 */ /* 0x000fc80007ffe004 */
[----:B------:R-:W-:-:S07]  /*3340*/  @P0 SHF.R.U32.HI R0, RZ, 0x15, R4 ;  /* 0x00000015ff000819 */ /* 0x000fce0000011604 */
.L_x_2529:
[----:B------:R-:W-:Y:S05]  /*3350*/  BSYNC.RECONVERGENT B0 ;  /* 0x0000000000007941 */ /* 0x000fea0003800200 */
.L_x_2528:
[----:B------:R-:W-:-:S05]  /*3360*/  LOP3.LUT R5, R0, 0x80, R5, 0xf8, !PT ;  /* 0x0000008000057812 */ /* 0x000fca00078ef805 */
[----:B------:R0:W-:Y:S01]  /*3370*/  STG.E.U8 desc[UR36][R2.64], R5 ;  /* 0x0000000502007986 */ /* 0x0001e2000c101124 */
[----:B------:R-:W-:Y:S05]  /*3380*/  BRA `(.L_x_2514) ;  /* 0x0000000400b87947 */ /* 0x000fea0003800000 */
.L_x_2524:
[----:B------:R-:W-:-:S05]  /*3390*/  HADD2.F32 R0, -RZ, R0.H0_H0 ;  /* 0x20000000ff007230 */ /* 0x000fca0000004100 */
[----:B------:R-:W-:-:S05]  /*33a0*/  F2FP.BF16.F32.PACK_AB R0, RZ, R0 ;  /* 0x00000000ff00723e */ /* 0x000fca00000010ff */
[----:B------:R0:W-:Y:S01]  /*33b0*/  STG.E.U16 desc[UR36][R2.64], R0 ;  /* 0x0000000002007986 */ /* 0x0001e2000c101524 */
[----:B------:R-:W-:Y:S05]  /*33c0*/  BRA `(.L_x_2514) ;  /* 0x0000000400a87947 */ /* 0x000fea0003800000 */
.L_x_2521:
        /* <DEDUP_REMOVED lines=12> */
.L_x_2532:
        /* <DEDUP_REMOVED lines=13> */
.L_x_2535:
[----:B------:R-:W-:-:S04]  /*3560*/  SHF.R.U32.HI R0, RZ, 0x14, R5 ;  /* 0x00000014ff007819 */ /* 0x000fc80000011605 */
[----:B------:R-:W-:-:S04]  /*3570*/  LOP3.LUT R0, R0, 0x1, RZ, 0xc0, !PT ;  /* 0x0000000100007812 */ /* 0x000fc800078ec0ff */
[----:B------:R-:W-:-:S04]  /*3580*/  IADD3 R0, PT, PT, R5, 0x487ffff, R0 ;  /* 0x0487ffff05007810 */ /* 0x000fc80007ffe000 */
[----:B------:R-:W-:-:S04]  /*3590*/  SHF.R.U32.HI R0, RZ, 0x14, R0 ;  /* 0x00000014ff007819 */ /* 0x000fc80000011600 */
[----:B------:R-:W-:-:S07]  /*35a0*/  LOP3.LUT R4, R0, 0xff, RZ, 0xc0, !PT ;  /* 0x000000ff00047812 */ /* 0x000fce00078ec0ff */
.L_x_2536:
[----:B------:R-:W-:-:S04]  /*35b0*/  SHF.R.U32.HI R5, RZ, 0x18, R5 ;  /* 0x00000018ff057819 */ /* 0x000fc80000011605 */
[----:B------:R-:W-:-:S04]  /*35c0*/  LOP3.LUT R4, R4, 0x80, R5, 0xf8, !PT ;  /* 0x0000008004047812 */ /* 0x000fc800078ef805 */
[----:B------:R-:W-:-:S07]  /*35d0*/  PRMT R0, R4, 0x7610, R0 ;  /* 0x0000761004007816 */ /* 0x000fce0000000000 */
.L_x_2534:
[----:B------:R-:W-:Y:S05]  /*35e0*/  BSYNC.RECONVERGENT B0 ;  /* 0x0000000000007941 */ /* 0x000fea0003800200 */
.L_x_2533:
[----:B------:R0:W-:Y:S01]  /*35f0*/  STG.E.U8 desc[UR36][R2.64], R0 ;  /* 0x0000000002007986 */ /* 0x0001e2000c101124 */
[----:B------:R-:W-:Y:S05]  /*3600*/  BRA `(.L_x_2514) ;  /* 0x0000000400187947 */ /* 0x000fea0003800000 */
.L_x_2531:
        /* <DEDUP_REMOVED lines=13> */
.L_x_2539:
[----:B------:R-:W-:-:S04]  /*36e0*/  SHF.R.U32.HI R0, RZ, 0x15, R5 ;  /* 0x00000015ff007819 */ /* 0x000fc80000011605 */
[----:B------:R-:W-:-:S04]  /*36f0*/  LOP3.LUT R0, R0, 0x1, RZ, 0xc0, !PT ;  /* 0x0000000100007812 */ /* 0x000fc800078ec0ff */
[----:B------:R-:W-:-:S04]  /*3700*/  IADD3 R0, PT, PT, R5, 0x88fffff, R0 ;  /* 0x088fffff05007810 */ /* 0x000fc80007ffe000 */
[----:B------:R-:W-:-:S04]  /*3710*/  SHF.R.U32.HI R0, RZ, 0x15, R0 ;  /* 0x00000015ff007819 */ /* 0x000fc80000011600 */
[----:B------:R-:W-:-:S07]  /*3720*/  LOP3.LUT R4, R0, 0xff, RZ, 0xc0, !PT ;  /* 0x000000ff00047812 */ /* 0x000fce00078ec0ff */
.L_x_2540:
[----:B------:R-:W-:-:S04]  /*3730*/  SHF.R.U32.HI R5, RZ, 0x18, R5 ;  /* 0x00000018ff057819 */ /* 0x000fc80000011605 */
[----:B------:R-:W-:-:S04]  /*3740*/  LOP3.LUT R4, R4, 0x80, R5, 0xf8, !PT ;  /* 0x0000008004047812 */ /* 0x000fc800078ef805 */
[----:B------:R-:W-:-:S07]  /*3750*/  PRMT R0, R4, 0x7610, R0 ;  /* 0x0000761004007816 */ /* 0x000fce0000000000 */
.L_x_2538:
[----:B------:R-:W-:Y:S05]  /*3760*/  BSYNC.RECONVERGENT B0 ;  /* 0x0000000000007941 */ /* 0x000fea0003800200 */
.L_x_2537:
[----:B------:R0:W-:Y:S01]  /*3770*/  STG.E.U8 desc[UR36][R2.64], R0 ;  /* 0x0000000002007986 */ /* 0x0001e2000c101124 */
[----:B------:R-:W-:Y:S05]  /*3780*/  BRA `(.L_x_2514) ;  /* 0x0000000000b87947 */ /* 0x000fea0003800000 */
.L_x_2530:
[----:B------:R-:W-:-:S09]  /*3790*/  UISETP.NE.AND UP0, UPT, UR4, 0x1c, UPT ;  /* 0x0000001c0400788c */ /* 0x000fd2000bf05270 */
[----:B------:R-:W-:Y:S05]  /*37a0*/  BRA.U !UP0, `(.L_x_2541) ;  /* 0x0000000108a47547 */ /* 0x000fea000b800000 */
[----:B------:R-:W-:-:S09]  /*37b0*/  UISETP.NE.AND UP0, UPT, UR4, 0x1d, UPT ;  /* 0x0000001d0400788c */ /* 0x000fd2000bf05270 */
[----:B------:R-:W-:Y:S05]  /*37c0*/  BRA.U !UP0, `(.L_x_2542) ;  /* 0x00000001088c7547 */ /* 0x000fea000b800000 */
[----:B------:R-:W-:-:S09]  /*37d0*/  UISETP.NE.AND UP0, UPT, UR4, 0x2c, UPT ;  /* 0x0000002c0400788c */ /* 0x000fd2000bf05270 */
[----:B------:R-:W-:Y:S05]  /*37e0*/  BRA.U !UP0, `(.L_x_2543) ;  /* 0x0000000108447547 */ /* 0x000fea000b800000 */
.L_x_2513:
        /* <DEDUP_REMOVED lines=16> */
.L_x_2544:
[----:B------:R-:W-:Y:S05]  /*38f0*/  BRA `(.L_x_2514) ;  /* 0x00000000005c7947 */ /* 0x000fea0003800000 */
.L_x_2543:
        /* <DEDUP_REMOVED lines=16> */
.L_x_2542:
[----:B------:R-:W-:-:S06]  /*3a00*/  HADD2.F32 R4, -RZ, R0.H0_H0 ;  /* 0x20000000ff047230 */ /* 0x000fcc0000004100 */
[----:B------:R-:W0:Y:S02]  /*3a10*/  F2I.U64.TRUNC R4, R4 ;  /* 0x0000000400047311 */ /* 0x000e24000020d800 */
[----:B0-----:R0:W-:Y:S01]  /*3a20*/  STG.E.64 desc[UR36][R2.64], R4 ;  /* 0x0000000402007986 */ /* 0x0011e2000c101b24 */
[----:B------:R-:W-:Y:S05]  /*3a30*/  BRA `(.L_x_2514) ;  /* 0x00000000000c7947 */ /* 0x000fea0003800000 */
.L_x_2541:
[----:B------:R-:W-:-:S04]  /*3a40*/  HADD2.F32 R0, -RZ, R0.H0_H0 ;  /* 0x20000000ff007230 */ /* 0x000fc80000004100 */
[----:B------:R-:W0:Y:S02]  /*3a50*/  F2I.FTZ.U32.TRUNC.NTZ R5, R0 ;  /* 0x0000000000057305 */ /* 0x000e24000021f000 */
[----:B0-----:R0:W-:Y:S02]  /*3a60*/  STG.E desc[UR36][R2.64], R5 ;  /* 0x0000000502007986 */ /* 0x0011e4000c101924 */
.L_x_2514:
[----:B------:R-:W-:-:S07]  /*3a70*/  VIADD R17, R17, 0x80 ;  /* 0x0000008011117836 */ /* 0x000fce0000000000 */
.L_x_2469:
[----:B------:R-:W-:Y:S05]  /*3a80*/  BSYNC.RECONVERGENT B6 ;  /* 0x0000000000067941 */ /* 0x000fea0003800200 */
.L_x_2468:
[----:B------:R-:W5:Y:S01]  /*3a90*/  LDCU UR4, c[0x0][0x380] ;  /* 0x00007000ff0477ac */ /* 0x000f620008000800 */
[----:B------:R-:W-:Y:S01]  /*3aa0*/  BSSY.RECONVERGENT B6, `(.L_x_2545) ;  /* 0x000039a000067945 */ /* 0x000fe20003800200 */
[----:B-----5:R-:W-:-:S13]  /*3ab0*/  ISETP.GE.AND P0, PT, R17, UR4, PT ;  /* 0x0000000411007c0c */ /* 0x020fda000bf06270 */
[----:B------:R-:W-:Y:S05]  /*3ac0*/  @P0 BRA `(.L_x_2546) ;  /* 0x00000038005c0947 */ /* 0x000fea0003800000 */
        /* <DEDUP_REMOVED lines=303> */
.L_x_2547:
        /* <DEDUP_REMOVED lines=19> */
.L_x_2551:
[----:B------:R0:W2:Y:S02]  /*4ef0*/  LDG.E.U8 R2, desc[UR36][R2.64] ;  /* 0x0000002402027981 */ /* 0x0000a4000c1e1100 */
[----:B0-----:R-:W-:Y:S02]  /*4f00*/  PRMT R3, R3, 0x5410, RZ ;  /* 0x0000541003037816 */ /* 0x001fe400000000ff */
[----:B--2---:R-:W-:-:S04]  /*4f10*/  I2FP.F32.U32 R0, R2 ;  /* 0x0000000200007245 */ /* 0x004fc80000201000 */
[----:B------:R-:W-:Y:S01]  /*4f20*/  F2FP.F16.F32.PACK_AB R0, RZ, R0 ;  /* 0x00000000ff00723e */ /* 0x000fe200000000ff */
[----:B------:R-:W-:Y:S06]  /*4f30*/  BRA `(.L_x_2553) ;  /* 0x0000001000207947 */ /* 0x000fec0003800000 */
.L_x_2550:
        /* <DEDUP_REMOVED lines=11> */
.L_x_2555:
[----:B------:R0:W2:Y:S02]  /*4ff0*/  LDG.E R2, desc[UR36][R2.64] ;  /* 0x0000002402027981 */ /* 0x0000a4000c1e1900 */
[----:B0-----:R-:W-:Y:S02]  /*5000*/  PRMT R3, R3, 0x5410, RZ ;  /* 0x0000541003037816 */ /* 0x001fe400000000ff */
[----:B--2---:R-:W-:-:S04]  /*5010*/  I2FP.F32.S32 R0, R2 ;  /* 0x0000000200007245 */ /* 0x004fc80000201400 */
[----:B------:R-:W-:Y:S01]  /*5020*/  F2FP.F16.F32.PACK_AB R0, RZ, R0 ;  /* 0x00000000ff00723e */ /* 0x000fe200000000ff */
[----:B------:R-:W-:Y:S06]  /*5030*/  BRA `(.L_x_2553) ;  /* 0x0000000c00e07947 */ /* 0x000fec0003800000 */
.L_x_2554:
[----:B------:R0:W2:Y:S02]  /*5040*/  LDG.E.U16 R2, desc[UR36][R2.64] ;  /* 0x0000002402027981 */ /* 0x0000a4000c1e1500 */
[----:B0-----:R-:W-:Y:S01]  /*5050*/  PRMT R3, R3, 0x5410, RZ ;  /* 0x0000541003037816 */ /* 0x001fe200000000ff */
[----:B--2---:R-:W0:Y:S02]  /*5060*/  I2F.S16 R0, R2 ;  /* 0x0000000200007306 */ /* 0x004e240000101400 */
[----:B0-----:R-:W-:Y:S01]  /*5070*/  F2FP.F16.F32.PACK_AB R0, RZ, R0 ;  /* 0x00000000ff00723e */ /* 0x001fe200000000ff */
[----:B------:R-:W-:Y:S06]  /*5080*/  BRA `(.L_x_2553) ;  /* 0x0000000c00cc7947 */ /* 0x000fec0003800000 */
.L_x_2549:
        /* <DEDUP_REMOVED lines=10> */
.L_x_2557:
[----:B------:R0:W2:Y:S02]  /*5130*/  LDG.E.U16 R0, desc[UR36][R2.64] ;  /* 0x0000002402007981 */ /* 0x0000a4000c1e1500 */
[----:B0-----:R-:W-:Y:S01]  /*5140*/  PRMT R3, R3, 0x5410, RZ ;  /* 0x0000541003037816 */ /* 0x001fe200000000ff */
[----:B--2---:R-:W-:-:S05]  /*5150*/  HADD2.F32 R0, -RZ, R0.H0_H0 ;  /* 0x20000000ff007230 */ /* 0x004fca0000004100 */
[----:B------:R-:W-:Y:S01]  /*5160*/  F2FP.F16.F32.PACK_AB R0, RZ, R0 ;  /* 0x00000000ff00723e */ /* 0x000fe200000000ff */
[----:B------:R-:W-:Y:S06]  /*5170*/  BRA `(.L_x_2553) ;  /* 0x0000000c00907947 */ /* 0x000fec0003800000 */
.L_x_2556:
        /* <DEDUP_REMOVED lines=10> */
.L_x_2559:
[----:B------:R-:W2:Y:S02]  /*5220*/  LDG.E R2, desc[UR36][R2.64] ;  /* 0x0000002402027981 */ /* 0x000ea4000c1e1900 */
[----:B--2---:R-:W-:Y:S02]  /*5230*/  PRMT R0, R2, 0x7610, R0 ;  /* 0x0000761002007816 */ /* 0x004fe40000000000 */
[----:B------:R-:W-:Y:S01]  /*5240*/  PRMT R3, R3, 0x7610, R2 ;  /* 0x0000761003037816 */ /* 0x000fe20000000002 */
[----:B------:R-:W-:Y:S06]  /*5250*/  BRA `(.L_x_2553) ;  /* 0x0000000c00587947 */ /* 0x000fec0003800000 */
.L_x_2558:
        /* <DEDUP_REMOVED lines=13> */
.L_x_2548:
        /* <DEDUP_REMOVED lines=14> */
.L_x_2562:
        /* <DEDUP_REMOVED lines=24> */
.L_x_2561:
        /* <DEDUP_REMOVED lines=8> */
[----:B0-----:R-:W-:Y:S01]  /*5610*/  PRMT R3, R3, 0x5410, RZ ;  /* 0x0000541003037816 */ /* 0x001fe200000000ff */
        /* <DEDUP_REMOVED lines=16> */
[----:B------:R-:W-:Y:S01]  /*5720*/  F2FP.F16.F32.PACK_AB R0, RZ, R0 ;  /* 0x00000000ff00723e */ /* 0x000fe200000000ff */
[----:B------:R-:W-:Y:S06]  /*5730*/  BRA `(.L_x_2553) ;  /* 0x0000000800207947 */ /* 0x000fec0003800000 */
.L_x_2564:
[----:B------:R0:W2:Y:S02]  /*5740*/  LDG.E.U8 R2, desc[UR36][R2.64] ;  /* 0x0000002402027981 */ /* 0x0000a4000c1e1100 */
[----:B0-----:R-:W-:Y:S01]  /*5750*/  PRMT R3, R3, 0x5410, RZ ;  /* 0x0000541003037816 */ /* 0x001fe200000000ff */
        /* <DEDUP_REMOVED lines=12> */
.L_x_2563:
[----:B------:R0:W2:Y:S02]  /*5820*/  LDG.E.U16 R0, desc[UR36][R2.64] ;  /* 0x0000002402007981 */ /* 0x0000a4000c1e1500 */
[----:B0-----:R-:W-:Y:S01]  /*5830*/  PRMT R3, R3, 0x5410, RZ ;  /* 0x0000541003037816 */ /* 0x001fe200000000ff */
[----:B--2---:R-:W-:-:S05]  /*5840*/  IMAD.U32 R0, R0, 0x10000, RZ ;  /* 0x0001000000007824 */ /* 0x004fca00078e00ff */
[----:B------:R-:W-:Y:S01]  /*5850*/  F2FP.F16.F32.PACK_AB R0, RZ, R0 ;  /* 0x00000000ff00723e */ /* 0x000fe200000000ff */
[----:B------:R-:W-:Y:S06]  /*5860*/  BRA `(.L_x_2553) ;  /* 0x0000000400d47947 */ /* 0x000fec0003800000 */
.L_x_2560:
        /* <DEDUP_REMOVED lines=13> */
.L_x_2567:
        /* <DEDUP_REMOVED lines=21> */
.L_x_2571:
[----:B------:R-:W-:Y:S05]  /*5a90*/  BSYNC.RECONVERGENT B1 ;  /* 0x0000000000017941 */ /* 0x000fea0003800200 */
.L_x_2570:
[----:B------:R-:W-:Y:S02]  /*5aa0*/  SHF.L.U32 R0, R0, 0x14, RZ ;  /* 0x0000001400007819 */ /* 0x000fe400000006ff */
[----:B------:R-:W-:-:S04]  /*5ab0*/  LEA R2, R2, 0x3b800000, 0x17 ;  /* 0x3b80000002027811 */ /* 0x000fc800078eb8ff */
[----:B------:R-:W-:-:S07]  /*5ac0*/  LOP3.LUT R0, R2, R0, R7, 0xfe, !PT ;  /* 0x0000000002007212 */ /* 0x000fce00078efe07 */
.L_x_2569:
[----:B------:R-:W-:Y:S05]  /*5ad0*/  BSYNC.RECONVERGENT B0 ;  /* 0x0000000000007941 */ /* 0x000fea0003800200 */
.L_x_2568:
[----:B------:R-:W-:Y:S02]  /*5ae0*/  F2FP.F16.F32.PACK_AB R0, RZ, R0 ;  /* 0x00000000ff00723e */ /* 0x000fe400000000ff */
[----:B------:R-:W-:Y:S01]  /*5af0*/  PRMT R3, R3, 0x5410, RZ ;  /* 0x0000541003037816 */ /* 0x000fe200000000ff */
[----:B------:R-:W-:Y:S06]  /*5b00*/  BRA `(.L_x_2553) ;  /* 0x00000004002c7947 */ /* 0x000fec0003800000 */
.L_x_2566:
        /* <DEDUP_REMOVED lines=21> */
.L_x_2575:
[----:B------:R-:W-:Y:S05]  /*5c60*/  BSYNC.RECONVERGENT B1 ;  /* 0x0000000000017941 */ /* 0x000fea0003800200 */
.L_x_2574:
[----:B------:R-:W-:Y:S01]  /*5c70*/  IMAD.SHL.U32 R0, R0, 0x200000, RZ ;  /* 0x0020000000007824 */ /* 0x000fe200078e00ff */
[----:B------:R-:W-:-:S04]  /*5c80*/  LEA R2, R2, 0x37800000, 0x17 ;  /* 0x3780000002027811 */ /* 0x000fc800078eb8ff */
[----:B------:R-:W-:-:S07]  /*5c90*/  LOP3.LUT R0, R2, R0, R7, 0xfe, !PT ;  /* 0x0000000002007212 */ /* 0x000fce00078efe07 */
.L_x_2573:
[----:B------:R-:W-:Y:S05]  /*5ca0*/  BSYNC.RECONVERGENT B0 ;  /* 0x0000000000007941 */ /* 0x000fea0003800200 */
.L_x_2572:
[----:B------:R-:W-:Y:S02]  /*5cb0*/  F2FP.F16.F32.PACK_AB R0, RZ, R0 ;  /* 0x00000000ff00723e */ /* 0x000fe400000000ff */
[----:B------:R-:W-:Y:S01]  /*5cc0*/  PRMT R3, R3, 0x5410, RZ ;  /* 0x0000541003037816 */ /* 0x000fe200000000ff */
[----:B------:R-:W-:Y:S06]  /*5cd0*/  BRA `(.L_x_2553) ;  /* 0x0000000000b87947 */ /* 0x000fec0003800000 */
.L_x_2565:
        /* <DEDUP_REMOVED lines=14> */
.L_x_2579:
[----:B------:R-:W-:Y:S05]  /*5dc0*/  BSYNC.RECONVERGENT B0 ;  /* 0x0000000000007941 */ /* 0x000fea0003800200 */
.L_x_2578:
[----:B------:R-:W-:Y:S02]  /*5dd0*/  PRMT R3, R3, 0x5410, RZ ;  /* 0x0000541003037816 */ /* 0x000fe400000000ff */
[----:B------:R-:W-:Y:S01]  /*5de0*/  F2FP.F16.F32.PACK_AB R0, RZ, R0 ;  /* 0x00000000ff00723e */ /* 0x000fe200000000ff */
[----:B------:R-:W-:Y:S06]  /*5df0*/  BRA `(.L_x_2553) ;  /* 0x0000000000707947 */ /* 0x000fec0003800000 */
.L_x_2552:
        /* <DEDUP_REMOVED lines=16> */
.L_x_2580:
[----:B------:R-:W-:Y:S02]  /*5f00*/  PRMT R0, RZ, 0x7610, R0 ;  /* 0x00007610ff007816 */ /* 0x000fe40000000000 */
[----:B------:R-:W-:Y:S01]  /*5f10*/  PRMT R3, R3, 0x5410, RZ ;  /* 0x0000541003037816 */ /* 0x000fe200000000ff */
[----:B------:R-:W-:Y:S06]  /*5f20*/  BRA `(.L_x_2553) ;  /* 0x0000000000247947 */ /* 0x000fec0003800000 */
.L_x_2577:
[----:B------:R-:W2:Y:S02]  /*5f30*/  LDG.E.64 R2, desc[UR36][R2.64] ;  /* 0x0000002402027981 */ /* 0x000ea4000c1e1b00 */
[----:B--2---:R0:W1:Y:S02]  /*5f40*/  I2F.U64 R0, R2 ;  /* 0x0000000200007312 */ /* 0x0040640000301000 */
[----:B0-----:R-:W-:Y:S02]  /*5f50*/  PRMT R3, R3, 0x5410, RZ ;  /* 0x0000541003037816 */ /* 0x001fe400000000ff */
[----:B-1----:R-:W-:Y:S01]  /*5f60*/  F2FP.F16.F32.PACK_AB R0, RZ, R0 ;  /* 0x00000000ff00723e */ /* 0x002fe200000000ff */
[----:B------:R-:W-:Y:S06]  /*5f70*/  BRA `(.L_x_2553) ;  /* 0x0000000000107947 */ /* 0x000fec0003800000 */
.L_x_2576:
[----:B------:R0:W2:Y:S02]  /*5f80*/  LDG.E R2, desc[UR36][R2.64] ;  /* 0x0000002402027981 */ /* 0x0000a4000c1e1900 */
[----:B0-----:R-:W-:Y:S02]  /*5f90*/  PRMT R3, R3, 0x5410, RZ ;  /* 0x0000541003037816 */ /* 0x001fe400000000ff */
[----:B--2---:R-:W-:-:S04]  /*5fa0*/  I2FP.F32.U32 R0, R2 ;  /* 0x0000000200007245 */ /* 0x004fc80000201000 */
[----:B------:R-:W-:-:S07]  /*5fb0*/  F2FP.F16.F32.PACK_AB R0, RZ, R0 ;  /* 0x00000000ff00723e */ /* 0x000fce00000000ff */
.L_x_2553:
[----:B------:R-:W-:Y:S01]  /*5fc0*/  HADD2.F32 R0, -RZ, R0.H0_H0 ;  /* 0x20000000ff007230 */ /* 0x000fe20000004100 */
[----:B------:R-:W-:Y:S01]  /*5fd0*/  BSSY.RECONVERGENT B0, `(.L_x_2581) ;  /* 0x000004d000007945 */ /* 0x000fe20003800200 */
[----:B------:R-:W-:-:S03]  /*5fe0*/  HADD2.F32 R3, -RZ, R3.H1_H1 ;  /* 0x30000003ff037230 */ /* 0x000fc60000004100 */
[----:B------:R-:W-:-:S04]  /*5ff0*/  LOP3.LUT R2, R0, 0x7fffffff, RZ, 0xc0, !PT ;  /* 0x7fffffff00027812 */ /* 0x000fc800078ec0ff */
[----:B------:R-:W-:-:S13]  /*6000*/  ISETP.GT.U32.AND P0, PT, R2, 0x7f7fffff, PT ;  /* 0x7f7fffff0200780c */ /* 0x000fda0003f04070 */
[----:B------:R-:W-:Y:S05]  /*6010*/  @P0 BRA `(.L_x_2582) ;  /* 0x0000000000f00947 */ /* 0x000fea0003800000 */
[----:B------:R-:W-:-:S13]  /*6020*/  FSETP.NE.FTZ.AND P0, PT, |R3|, +INF , PT ;  /* 0x7f8000000300780b */ /* 0x000fda0003f15200 */
[----:B------:R-:W-:Y:S05]  /*6030*/  @!P0 BRA `(.L_x_2583) ;  /* 0x0000000000dc8947 */ /* 0x000fea0003800000 */
[----:B------:R-:W-:-:S13]  /*6040*/  ISETP.GT.U32.AND P0, PT, R2, 0x412fffff, PT ;  /* 0x412fffff0200780c */ /* 0x000fda0003f04070 */
[----:B------:R-:W-:Y:S05]  /*6050*/  @P0 BRA `(.L_x_2584) ;  /* 0x0000000000a40947 */ /* 0x000fea0003800000 */
[C---:B------:R-:W-:Y:S01]  /*6060*/  FMUL.FTZ R2, |R0|.reuse, 1.4426950216293334961 ;  /* 0x3fb8aa3b00027820 */ /* 0x040fe20000410200 */
[----:B------:R-:W-:Y:S01]  /*6070*/  MOV R5, 0x42fc0000 ;  /* 0x42fc000000057802 */ /* 0x000fe20000000f00 */
        /* <DEDUP_REMOVED lines=9> */
[----:B0-----:R-:W-:Y:S02]  /*6110*/  FSETP.GT.FTZ.AND P0, PT, |R2|, 126, PT ;  /* 0x42fc00000200780b */ /* 0x001fe40003f14200 */
[----:B------:R-:W-:-:S04]  /*6120*/  LOP3.LUT R5, R5, 0x80000000, R2, 0xb8, !PT ;  /* 0x8000000005057812 */ /* 0x000fc800078eb802 */
[----:B------:R-:W-:Y:S02]  /*6130*/  FSEL R5, R5, R2, P0 ;  /* 0x0000000205057208 */ /* 0x000fe40000000000 */
[----:B------:R-:W-:Y:S01]  /*6140*/  MUFU.SIN R2, R10 ;  /* 0x0000000a00027308 */ /* 0x000fe20000000400 */
[----:B------:R-:W-:Y:S02]  /*6150*/  FSETP.GE.FTZ.AND P0, PT, |R0|, 1, PT ;  /* 0x3f8000000000780b */ /* 0x000fe40003f16200 */
[----:B------:R-:W-:-:S04]  /*6160*/  FFMA.FTZ R4, R5, -0.69314718246459960938, |R0| ;  /* 0xbf31721805047823 */ /* 0x000fc80000010400 */
[C---:B------:R-:W-:Y:S01]  /*6170*/  FFMA.FTZ R4, R5.reuse, 1.9046542121259335545e-09, R4 ;  /* 0x3102e30805047823 */ /* 0x040fe20000010004 */
[----:B------:R-:W-:Y:S01]  /*6180*/  FADD.FTZ R5, R5, 12583037 ;  /* 0x4b40007d05057421 */ /* 0x000fe20000010000 */
[----:B-1----:R-:W0:Y:S02]  /*6190*/  MUFU.RCP R3, R3 ;  /* 0x0000000300037308 */ /* 0x002e240000001000 */
[----:B------:R-:W-:Y:S01]  /*61a0*/  FMUL.FTZ R4, R4, 1.4426950216293334961 ;  /* 0x3fb8aa3b04047820 */ /* 0x000fe20000410000 */
[----:B------:R-:W-:-:S05]  /*61b0*/  IMAD.SHL.U32 R5, R5, 0x800000, RZ ;  /* 0x0080000005057824 */ /* 0x000fca00078e00ff */
[----:B------:R-:W1:Y:S01]  /*61c0*/  MUFU.EX2 R4, R4 ;  /* 0x0000000400047308 */ /* 0x000e620000000800 */
[----:B0-----:R-:W-:Y:S01]  /*61d0*/  FMUL.FTZ R2, R2, R3 ;  /* 0x0000000302027220 */ /* 0x001fe20000410000 */
[----:B-1----:R-:W-:-:S04]  /*61e0*/  FMUL.FTZ R5, R5, R4 ;  /* 0x0000000405057220 */ /* 0x002fc80000410000 */
[----:B------:R-:W0:Y:S02]  /*61f0*/  MUFU.RCP R8, R5 ;  /* 0x0000000500087308 */ /* 0x000e240000001000 */
[----:B0-----:R-:W-:-:S04]  /*6200*/  FMUL.FTZ R4, R8, -0.125 ;  /* 0xbe00000008047820 */ /* 0x001fc80000410000 */
[----:B------:R-:W-:-:S05]  /*6210*/  FFMA.FTZ R7, R5, 2, R4 ;  /* 0x4000000005077823 */ /* 0x000fca0000010004 */
[--C-:B------:R-:W-:Y:S01]  /*6220*/  LOP3.LUT R7, R7, 0x80000000, R0.reuse, 0xb8, !PT ;  /* 0x8000000007077812 */ /* 0x100fe200078eb800 */
[----:B------:R-:W-:Y:S01]  /*6230*/  @!P0 FFMA.FTZ R7, R0, R9, R0 ;  /* 0x0000000900078223 */ /* 0x000fe20000010000 */
[----:B------:R-:W-:-:S03]  /*6240*/  FFMA.FTZ R0, R2, R2, 1 ;  /* 0x3f80000002007423 */ /* 0x000fc60000010002 */
[-C--:B------:R-:W-:Y:S01]  /*6250*/  FFMA.FTZ R3, R7, R7.reuse, 1 ;  /* 0x3f80000007037423 */ /* 0x080fe20000010007 */
[----:B------:R-:W-:-:S04]  /*6260*/  FMUL.FTZ R4, R0, R7 ;  /* 0x0000000700047220 */ /* 0x000fc80000410000 */
[----:B------:R-:W-:Y:S01]  /*6270*/  FFMA.FTZ R4, R7, R4, 1 ;  /* 0x3f80000007047423 */ /* 0x000fe20000010004 */
[----:B------:R-:W0:Y:S08]  /*6280*/  MUFU.SQRT R3, R3 ;  /* 0x0000000300037308 */ /* 0x000e300000002000 */
[----:B------:R-:W1:Y:S01]  /*6290*/  MUFU.RCP R9, R4 ;  /* 0x0000000400097308 */ /* 0x000e620000001000 */
[----:B0-----:R-:W-:-:S04]  /*62a0*/  FMUL.FTZ R0, R0, R3 ;  /* 0x0000000300007220 */ /* 0x001fc80000410000 */
[----:B------:R-:W-:Y:S01]  /*62b0*/  FMUL.FTZ R0, R7, R0 ;  /* 0x0000000007007220 */ /* 0x000fe20000410000 */
[----:B-1----:R-:W-:-:S03]  /*62c0*/  FMUL.FTZ R5, R2, R9 ;  /* 0x0000000902057220 */ /* 0x002fc60000410000 */
[----:B------:R-:W-:Y:S01]  /*62d0*/  FMUL.FTZ R0, R0, R9 ;  /* 0x0000000900007220 */ /* 0x000fe20000410000 */
[----:B------:R-:W-:Y:S06]  /*62e0*/  BRA `(.L_x_2585) ;  /* 0x00000000006c7947 */ /* 0x000fec0003800000 */
.L_x_2584:
[----:B------:R-:W-:Y:S01]  /*62f0*/  FMUL.RZ R4, R3, 0.15915493667125701904 ;  /* 0x3e22f98303047820 */ /* 0x000fe2000040c000 */
[----:B------:R-:W-:Y:S01]  /*6300*/  FMUL.FTZ R2, |R0|, -1.4426950216293334961 ;  /* 0xbfb8aa3b00027820 */ /* 0x000fe20000410200 */
[----:B------:R-:W-:Y:S02]  /*6310*/  HFMA2 R5, -RZ, RZ, 1.875, 0 ;  /* 0x3f800000ff057431 */ /* 0x000fe400000001ff */
        /* <DEDUP_REMOVED lines=9> */
.L_x_2583:
[----:B------:R-:W-:-:S04]  /*63b0*/  FADD.FTZ R0, R3, -R3 ;  /* 0x8000000303007221 */ /* 0x000fc80000010000 */
[----:B------:R-:W-:Y:S01]  /*63c0*/  IMAD.MOV.U32 R5, RZ, RZ, R0 ;  /* 0x000000ffff057224 */ /* 0x000fe200078e0000 */
[----:B------:R-:W-:Y:S06]  /*63d0*/  BRA `(.L_x_2585) ;  /* 0x0000000000307947 */ /* 0x000fec0003800000 */
.L_x_2582:
[----:B------:R-:W-:-:S13]  /*63e0*/  LOP3.LUT P0, RZ, R0, 0x7fffff, RZ, 0xc0, !PT ;  /* 0x007fffff00ff7812 */ /* 0x000fda000780c0ff */
[----:B------:R-:W-:Y:S01]  /*63f0*/  @P0 FMUL.FTZ R2, R0, R3 ;  /* 0x0000000300020220 */ /* 0x000fe20000410000 */
[----:B------:R-:W-:-:S04]  /*6400*/  @P0 FSETP.NEU.FTZ.AND P1, PT, R3, RZ, PT ;  /* 0x000000ff0300020b */ /* 0x000fc80003f3d000 */
[----:B------:R-:W-:Y:S01]  /*6410*/  @P0 FSEL R5, R3, R2, !P1 ;  /* 0x0000000203050208 */ /* 0x000fe20004800000 */
[----:B------:R-:W-:Y:S08]  /*6420*/  @P0 BRA `(.L_x_2585) ;  /* 0x00000000001c0947 */ /* 0x000ff00003800000 */
[----:B------:R-:W-:Y:S01]  /*6430*/  FSETP.NEU.FTZ.AND P0, PT, |R3|, +INF , PT ;  /* 0x7f8000000300780b */ /* 0x000fe20003f1d200 */
[----:B------:R-:W-:-:S12]  /*6440*/  VIADD R0, R0, 0xc0000000 ;  /* 0xc000000000007836 */ /* 0x000fd80000000000 */
[----:B------:R-:W-:-:S04]  /*6450*/  @P0 FMUL.RZ R2, R3, 0.15915493667125701904 ;  /* 0x3e22f98303020820 */ /* 0x000fc8000040c000 */
[----:B------:R-:W-:Y:S08]  /*6460*/  @P0 MUFU.SIN R4, R2 ;  /* 0x0000000200040308 */ /* 0x000ff00000000400 */
[----:B------:R-:W0:Y:S02]  /*6470*/  @P0 MUFU.COS R5, R2 ;  /* 0x0000000200050308 */ /* 0x000e240000000000 */
[----:B0-----:R-:W-:-:S05]  /*6480*/  @P0 FMUL.FTZ R3, R4, R5 ;  /* 0x0000000504030220 */ /* 0x001fca0000410000 */
[----:B------:R-:W-:-:S07]  /*6490*/  LOP3.LUT R5, RZ, 0x80000000, R3, 0xb8, !PT ;  /* 0x80000000ff057812 */ /* 0x000fce00078eb803 */
.L_x_2585:
[----:B------:R-:W-:Y:S05]  /*64a0*/  BSYNC.RECONVERGENT B0 ;  /* 0x0000000000007941 */ /* 0x000fea0003800200 */
.L_x_2581:
        /* <DEDUP_REMOVED lines=19> */
.L_x_2589:
[----:B------:R-:W-:-:S06]  /*65e0*/  HADD2.F32 R5, -RZ, R0.H0_H0 ;  /* 0x20000000ff057230 */ /* 0x000fcc0000004100 */
[----:B------:R-:W0:Y:S02]  /*65f0*/  F2I.S64.TRUNC R4, R5 ;  /* 0x0000000500047311 */ /* 0x000e24000020d900 */
[----:B0-----:R0:W-:Y:S01]  /*6600*/  STG.E.U8 desc[UR36][R2.64], R4 ;  /* 0x0000000402007986 */ /* 0x0011e2000c101124 */
[----:B------:R-:W-:Y:S05]  /*6610*/  BRA `(.L_x_2591) ;  /* 0x0000000c00847947 */ /* 0x000fea0003800000 */
.L_x_2588:
        /* <DEDUP_REMOVED lines=10> */
.L_x_2593:
[----:B------:R-:W-:-:S04]  /*66c0*/  HADD2.F32 R0, -RZ, R0.H0_H0 ;  /* 0x20000000ff007230 */ /* 0x000fc80000004100 */
[----:B------:R-:W0:Y:S02]  /*66d0*/  F2I.FTZ.TRUNC.NTZ R5, R0 ;  /* 0x0000000000057305 */ /* 0x000e24000021f100 */
[----:B0-----:R3:W-:Y:S01]  /*66e0*/  STG.E desc[UR36][R2.64], R5 ;  /* 0x0000000502007986 */ /* 0x0017e2000c101924 */
[----:B------:R-:W-:Y:S05]  /*66f0*/  BRA `(.L_x_2591) ;  /* 0x0000000c004c7947 */ /* 0x000fea0003800000 */
.L_x_2592:
[----:B------:R-:W-:-:S04]  /*6700*/  HADD2.F32 R0, -RZ, R0.H0_H0 ;  /* 0x20000000ff007230 */ /* 0x000fc80000004100 */
[----:B------:R-:W0:Y:S02]  /*6710*/  F2I.FTZ.TRUNC.NTZ R5, R0 ;  /* 0x0000000000057305 */ /* 0x000e24000021f100 */
[----:B0-----:R2:W-:Y:S01]  /*6720*/  STG.E.U16 desc[UR36][R2.64], R5 ;  /* 0x0000000502007986 */ /* 0x0015e2000c101524 */
[----:B------:R-:W-:Y:S05]  /*6730*/  BRA `(.L_x_2591) ;  /* 0x0000000c003c7947 */ /* 0x000fea0003800000 */
.L_x_2587:
        /* <DEDUP_REMOVED lines=9> */
.L_x_2595:
[----:B------:R0:W-:Y:S01]  /*67d0*/  STG.E.U16 desc[UR36][R2.64], R0 ;  /* 0x0000000002007986 */ /* 0x0001e2000c101524 */
[----:B------:R-:W-:Y:S05]  /*67e0*/  BRA `(.L_x_2591) ;  /* 0x0000000c00107947 */ /* 0x000fea0003800000 */
.L_x_2594:
        /* <DEDUP_REMOVED lines=10> */
.L_x_2597:
[----:B------:R-:W-:-:S05]  /*6890*/  IMAD.MOV.U32 R5, RZ, RZ, R0 ;  /* 0x000000ffff057224 */ /* 0x000fca00078e0000 */
[----:B------:R0:W-:Y:S01]  /*68a0*/  STG.E desc[UR36][R2.64], R5 ;  /* 0x0000000502007986 */ /* 0x0001e2000c101924 */
[----:B------:R-:W-:Y:S05]  /*68b0*/  BRA `(.L_x_2591) ;  /* 0x0000000800dc7947 */ /* 0x000fea0003800000 */
.L_x_2596:
[----:B------:R-:W-:-:S05]  /*68c0*/  HADD2.F32 R4, -RZ, R0.H0_H0 ;  /* 0x20000000ff047230 */ /* 0x000fca0000004100 */
[----:B------:R-:W-:-:S06]  /*68d0*/  FMUL.FTZ R4, R4, 1 ;  /* 0x3f80000004047820 */ /* 0x000fcc0000410000 */
[----:B------:R-:W0:Y:S02]  /*68e0*/  F2F.F64.F32 R4, R4 ;  /* 0x0000000400047310 */ /* 0x000e240000201800 */
[----:B0-----:R0:W-:Y:S01]  /*68f0*/  STG.E.64 desc[UR36][R2.64], R4 ;  /* 0x0000000402007986 */ /* 0x0011e2000c101b24 */
[----:B------:R-:W-:Y:S05]  /*6900*/  BRA `(.L_x_2591) ;  /* 0x0000000800c87947 */ /* 0x000fea0003800000 */
.L_x_2586:
        /* <DEDUP_REMOVED lines=14> */
.L_x_2601:
        /* <DEDUP_REMOVED lines=18> */
.L_x_2604:
[----:B------:R-:W-:-:S04]  /*6b10*/  SHF.R.U32.HI R5, RZ, 0x18, R5 ;  /* 0x00000018ff057819 */ /* 0x000fc80000011605 */
[----:B------:R-:W-:-:S07]  /*6b20*/  LOP3.LUT R0, R0, 0x80, R5, 0xf8, !PT ;  /* 0x0000008000007812 */ /* 0x000fce00078ef805 */
.L_x_2603:
[----:B------:R-:W-:Y:S05]  /*6b30*/  BSYNC.RECONVERGENT B0 ;  /* 0x0000000000007941 */ /* 0x000fea0003800200 */
.L_x_2602:
[----:B------:R0:W-:Y:S01]  /*6b40*/  STG.E.U8 desc[UR36][R2.64], R0 ;  /* 0x0000000002007986 */ /* 0x0001e2000c101124 */
[----:B------:R-:W-:Y:S05]  /*6b50*/  BRA `(.L_x_2591) ;  /* 0x0000000800347947 */ /* 0x000fea0003800000 */
.L_x_2600:
        /* <DEDUP_REMOVED lines=18> */
.L_x_2607:
[----:B------:R-:W-:-:S04]  /*6c80*/  SHF.R.U32.HI R5, RZ, 0x18, R5 ;  /* 0x00000018ff057819 */ /* 0x000fc80000011605 */
[----:B------:R-:W-:-:S07]  /*6c90*/  LOP3.LUT R0, R0, 0x80, R5, 0xf8, !PT ;  /* 0x0000008000007812 */ /* 0x000fce00078ef805 */
.L_x_2606:
[----:B------:R-:W-:Y:S05]  /*6ca0*/  BSYNC.RECONVERGENT B0 ;  /* 0x0000000000007941 */ /* 0x000fea0003800200 */
.L_x_2605:
[----:B------:R0:W-:Y:S01]  /*6cb0*/  STG.E.U8 desc[UR36][R2.64], R0 ;  /* 0x0000000002007986 */ /* 0x0001e2000c101124 */
[----:B------:R-:W-:Y:S05]  /*6cc0*/  BRA `(.L_x_2591) ;  /* 0x0000000400d87947 */ /* 0x000fea0003800000 */
.L_x_2599:
        /* <DEDUP_REMOVED lines=22> */
.L_x_2609:
[----:B------:R-:W-:-:S06]  /*6e30*/  HADD2.F32 R4, -RZ, R0.H0_H0 ;  /* 0x20000000ff047230 */ /* 0x000fcc0000004100 */
[----:B------:R-:W0:Y:S02]  /*6e40*/  F2I.U64.TRUNC R4, R4 ;  /* 0x0000000400047311 */ /* 0x000e24000020d800 */
[----:B0-----:R0:W-:Y:S01]  /*6e50*/  STG.E.64 desc[UR36][R2.64], R4 ;  /* 0x0000000402007986 */ /* 0x0011e2000c101b24 */
[----:B------:R-:W-:Y:S05]  /*6e60*/  BRA `(.L_x_2591) ;  /* 0x0000000400707947 */ /* 0x000fea0003800000 */
.L_x_2608:
[----:B------:R-:W-:-:S04]  /*6e70*/  HADD2.F32 R0, -RZ, R0.H0_H0 ;  /* 0x20000000ff007230 */ /* 0x000fc80000004100 */
[----:B------:R-:W0:Y:S02]  /*6e80*/  F2I.FTZ.U32.TRUNC.NTZ R5, R0 ;  /* 0x0000000000057305 */ /* 0x000e24000021f000 */
[----:B0-----:R0:W-:Y:S01]  /*6e90*/  STG.E desc[UR36][R2.64], R5 ;  /* 0x0000000502007986 */ /* 0x0011e2000c101924 */
[----:B------:R-:W-:Y:S05]  /*6ea0*/  BRA `(.L_x_2591) ;  /* 0x0000000400607947 */ /* 0x000fea0003800000 */
.L_x_2598:
        /* <DEDUP_REMOVED lines=13> */
.L_x_2611:
        /* <DEDUP_REMOVED lines=12> */
.L_x_2610:
[----:B------:R-:W-:-:S09]  /*7040*/  UISETP.NE.AND UP0, UPT, UR4, 0xf, UPT ;  /* 0x0000000f0400788c */ /* 0x000fd2000bf05270 */
[----:B------:R-:W-:Y:S05]  /*7050*/  BRA.U !UP0, `(.L_x_2612) ;  /* 0x0000000108e87547 */ /* 0x000fea000b800000 */
[----:B------:R-:W-:-:S09]  /*7060*/  UISETP.NE.AND UP0, UPT, UR4, 0x17, UPT ;  /* 0x000000170400788c */ /* 0x000fd2000bf05270 */
[----:B------:R-:W-:Y:S05]  /*7070*/  BRA.U !UP0, `(.L_x_2613) ;  /* 0x0000000108907547 */ /* 0x000fea000b800000 */
[----:B------:R-:W-:-:S09]  /*7080*/  UISETP.NE.AND UP0, UPT, UR4, 0x18, UPT ;  /* 0x000000180400788c */ /* 0x000fd2000bf05270 */
[----:B------:R-:W-:Y:S05]  /*7090*/  BRA.U !UP0, `(.L_x_2614) ;  /* 0x0000000108447547 */ /* 0x000fea000b800000 */
.L_x_2590:
        /* <DEDUP_REMOVED lines=16> */
.L_x_2615:
[----:B------:R-:W-:Y:S05]  /*71a0*/  BRA `(.L_x_2591) ;  /* 0x0000000000a07947 */ /* 0x000fea0003800000 */
.L_x_2614:
        /* <DEDUP_REMOVED lines=13> */
.L_x_2617:
[----:B------:R-:W-:Y:S05]  /*7280*/  BSYNC.RECONVERGENT B0 ;  /* 0x0000000000007941 */ /* 0x000fea0003800200 */
.L_x_2616:
[----:B------:R-:W-:-:S05]  /*7290*/  LOP3.LUT R5, R0, 0x80, R5, 0xf8, !PT ;  /* 0x0000008000057812 */ /* 0x000fca00078ef805 */
[----:B------:R0:W-:Y:S01]  /*72a0*/  STG.E.U8 desc[UR36][R2.64], R5 ;  /* 0x0000000502007986 */ /* 0x0001e2000c101124 */
[----:B------:R-:W-:Y:S05]  /*72b0*/  BRA `(.L_x_2591) ;  /* 0x00000000005c7947 */ /* 0x000fea0003800000 */
.L_x_2613:
        /* <DEDUP_REMOVED lines=12> */
.L_x_2619:
[----:B------:R-:W-:Y:S01]  /*7380*/  IMAD.MOV.U32 R0, RZ, RZ, 0x7f ;  /* 0x0000007fff007424 */ /* 0x000fe200078e00ff */
[----:B------:R-:W-:-:S04]  /*7390*/  ISETP.GT.U32.AND P0, PT, R4, 0x7f800000, PT ;  /* 0x7f8000000400780c */ /* 0x000fc80003f04070 */
[----:B------:R-:W-:-:S09]  /*73a0*/  SEL R0, R0, 0x7c, P0 ;  /* 0x0000007c00007807 */ /* 0x000fd20000000000 */
.L_x_2620:
[----:B------:R-:W-:Y:S05]  /*73b0*/  BSYNC.RECONVERGENT B0 ;  /* 0x0000000000007941 */ /* 0x000fea0003800200 */
.L_x_2618:
[----:B------:R-:W-:-:S04]  /*73c0*/  SHF.R.U32.HI R5, RZ, 0x18, R5 ;  /* 0x00000018ff057819 */ /* 0x000fc80000011605 */
[----:B------:R-:W-:-:S05]  /*73d0*/  LOP3.LUT R5, R0, 0x80, R5, 0xf8, !PT ;  /* 0x0000008000057812 */ /* 0x000fca00078ef805 */
[----:B------:R0:W-:Y:S01]  /*73e0*/  STG.E.U8 desc[UR36][R2.64], R5 ;  /* 0x0000000502007986 */ /* 0x0001e2000c101124 */
[----:B------:R-:W-:Y:S05]  /*73f0*/  BRA `(.L_x_2591) ;  /* 0x00000000000c7947 */ /* 0x000fea0003800000 */
.L_x_2612:
[----:B------:R-:W-:-:S05]  /*7400*/  HADD2.F32 R0, -RZ, R0.H0_H0 ;  /* 0x20000000ff007230 */ /* 0x000fca0000004100 */
[----:B------:R-:W-:-:S05]  /*7410*/  F2FP.BF16.F32.PACK_AB R0, RZ, R0 ;  /* 0x00000000ff00723e */ /* 0x000fca00000010ff */
[----:B------:R0:W-:Y:S02]  /*7420*/  STG.E.U16 desc[UR36][R2.64], R0 ;  /* 0x0000000002007986 */ /* 0x0001e4000c101524 */
.L_x_2591:
[----:B------:R-:W-:-:S07]  /*7430*/  IADD3 R17, PT, PT, R17, 0x80, RZ ;  /* 0x0000008011117810 */ /* 0x000fce0007ffe0ff */
.L_x_2546:
[----:B------:R-:W-:Y:S05]  /*7440*/  BSYNC.RECONVERGENT B6 ;  /* 0x0000000000067941 */ /* 0x000fea0003800200 */
.L_x_2545:
        /* <DEDUP_REMOVED lines=10> */
[----:B------:R-:W-:Y:S01]  /*74f0*/  MOV R16, RZ ;  /* 0x000000ff00107202 */ /* 0x000fe20000000f00 */
        /* <DEDUP_REMOVED lines=296> */
.L_x_2623:
        /* <DEDUP_REMOVED lines=19> */
.L_x_2627:
[----:B------:R0:W2:Y:S02]  /*88b0*/  LDG.E.U8 R2, desc[UR36][R2.64] ;  /* 0x0000002402027981 */ /* 0x0000a4000c1e1100 */
[----:B0-----:R-:W-:Y:S02]  /*88c0*/  PRMT R3, R3, 0x5410, RZ ;  /* 0x0000541003037816 */ /* 0x001fe400000000ff */
[----:B--2---:R-:W-:-:S04]  /*88d0*/  I2FP.F32.U32 R0, R2 ;  /* 0x0000000200007245 */ /* 0x004fc80000201000 */
[----:B------:R-:W-:Y:S01]  /*88e0*/  F2FP.F16.F32.PACK_AB R0, RZ, R0 ;  /* 0x00000000ff00723e */ /* 0x000fe200000000ff */
[----:B------:R-:W-:Y:S06]  /*88f0*/  BRA `(.L_x_2629) ;  /* 0x0000001000207947 */ /* 0x000fec0003800000 */
.L_x_2626:
        /* <DEDUP_REMOVED lines=11> */
.L_x_2631:
[----:B------:R0:W2:Y:S02]  /*89b0*/  LDG.E R2, desc[UR36][R2.64] ;  /* 0x0000002402027981 */ /* 0x0000a4000c1e1900 */
[----:B0-----:R-:W-:Y:S02]  /*89c0*/  PRMT R3, R3, 0x5410, RZ ;  /* 0x0000541003037816 */ /* 0x001fe400000000ff */
[----:B--2---:R-:W-:-:S04]  /*89d0*/  I2FP.F32.S32 R0, R2 ;  /* 0x0000000200007245 */ /* 0x004fc80000201400 */
[----:B------:R-:W-:Y:S01]  /*89e0*/  F2FP.F16.F32.PACK_AB R0, RZ, R0 ;  /* 0x00000000ff00723e */ /* 0x000fe200000000ff */
[----:B------:R-:W-:Y:S06]  /*89f0*/  BRA `(.L_x_2629) ;  /* 0x0000000c00e07947 */ /* 0x000fec0003800000 */
.L_x_2630:
[----:B------:R0:W2:Y:S02]  /*8a00*/  LDG.E.U16 R2, desc[UR36][R2.64] ;  /* 0x0000002402027981 */ /* 0x0000a4000c1e1500 */
[----:B0-----:R-:W-:Y:S01]  /*8a10*/  PRMT R3, R3, 0x5410, RZ ;  /* 0x0000541003037816 */ /* 0x001fe200000000ff */
[----:B--2---:R-:W0:Y:S02]  /*8a20*/  I2F.S16 R0, R2 ;  /* 0x0000000200007306 */ /* 0x004e240000101400 */
[----:B0-----:R-:W-:Y:S01]  /*8a30*/  F2FP.F16.F32.PACK_AB R0, RZ, R0 ;  /* 0x00000000ff00723e */ /* 0x001fe200000000ff */
[----:B------:R-:W-:Y:S06]  /*8a40*/  BRA `(.L_x_2629) ;  /* 0x0000000c00cc7947 */ /* 0x000fec0003800000 */
.L_x_2625:
        /* <DEDUP_REMOVED lines=10> */
.L_x_2633:
[----:B------:R0:W2:Y:S02]  /*8af0*/  LDG.E.U16 R0, desc[UR36][R2.64] ;  /* 0x0000002402007981 */ /* 0x0000a4000c1e1500 */
[----:B0-----:R-:W-:Y:S01]  /*8b00*/  PRMT R3, R3, 0x5410, RZ ;  /* 0x0000541003037816 */ /* 0x001fe200000000ff */
[----:B--2---:R-:W-:-:S05]  /*8b10*/  HADD2.F32 R0, -RZ, R0.H0_H0 ;  /* 0x20000000ff007230 */ /* 0x004fca0000004100 */
[----:B------:R-:W-:Y:S01]  /*8b20*/  F2FP.F16.F32.PACK_AB R0, RZ, R0 ;  /* 0x00000000ff00723e */ /* 0x000fe200000000ff */
[----:B------:R-:W-:Y:S06]  /*8b30*/  BRA `(.L_x_2629) ;  /* 0x0000000c00907947 */ /* 0x000fec0003800000 */
.L_x_2632:
        /* <DEDUP_REMOVED lines=10> */
.L_x_2635:
[----:B------:R-:W2:Y:S02]  /*8be0*/  LDG.E R2, desc[UR36][R2.64] ;  /* 0x0000002402027981 */ /* 0x000ea4000c1e1900 */
[----:B--2---:R-:W-:Y:S02]  /*8bf0*/  PRMT R0, R2, 0x7610, R0 ;  /* 0x0000761002007816 */ /* 0x004fe40000000000 */
[----:B------:R-:W-:Y:S01]  /*8c00*/  PRMT R3, R3, 0x7610, R2 ;  /* 0x0000761003037816 */ /* 0x000fe20000000002 */
[----:B------:R-:W-:Y:S06]  /*8c10*/  BRA `(.L_x_2629) ;  /* 0x0000000c00587947 */ /* 0x000fec0003800000 */
.L_x_2634:
        /* <DEDUP_REMOVED lines=13> */
.L_x_2624:
        /* <DEDUP_REMOVED lines=14> */
.L_x_2638:
        /* <DEDUP_REMOVED lines=24> */
.L_x_2637:
        /* <DEDUP_REMOVED lines=27> */
.L_x_2640:
[----:B------:R0:W2:Y:S02]  /*9100*/  LDG.E.U8 R2, desc[UR36][R2.64] ;  /* 0x0000002402027981 */ /* 0x0000a4000c1e1100 */
[----:B0-----:R-:W-:Y:S01]  /*9110*/  PRMT R3, R3, 0x5410, RZ ;  /* 0x0000541003037816 */ /* 0x001fe200000000ff */
        /* <DEDUP_REMOVED lines=12> */
.L_x_2639:
[----:B------:R0:W2:Y:S02]  /*91e0*/  LDG.E.U16 R0, desc[UR36][R2.64] ;  /* 0x0000002402007981 */ /* 0x0000a4000c1e1500 */
[----:B0-----:R-:W-:Y:S02]  /*91f0*/  PRMT R3, R3, 0x5410, RZ ;  /* 0x0000541003037816 */ /* 0x001fe400000000ff */
[----:B--2---:R-:W-:-:S04]  /*9200*/  SHF.L.U32 R0, R0, 0x10, RZ ;  /* 0x0000001000007819 */ /* 0x004fc800000006ff */
[----:B------:R-:W-:Y:S01]  /*9210*/  F2FP.F16.F32.PACK_AB R0, RZ, R0 ;  /* 0x00000000ff00723e */ /* 0x000fe200000000ff */
[----:B------:R-:W-:Y:S06]  /*9220*/  BRA `(.L_x_2629) ;  /* 0x0000000400d47947 */ /* 0x000fec0003800000 */
.L_x_2636:
        /* <DEDUP_REMOVED lines=13> */
.L_x_2643:
        /* <DEDUP_REMOVED lines=21> */
.L_x_2647:
[----:B------:R-:W-:Y:S05]  /*9450*/  BSYNC.RECONVERGENT B1 ;  /* 0x0000000000017941 */ /* 0x000fea0003800200 */
.L_x_2646:
[----:B------:R-:W-:Y:S01]  /*9460*/  IMAD.SHL.U32 R0, R0, 0x100000, RZ ;  /* 0x0010000000007824 */ /* 0x000fe200078e00ff */
[----:B------:R-:W-:-:S04]  /*9470*/  LEA R2, R2, 0x3b800000, 0x17 ;  /* 0x3b80000002027811 */ /* 0x000fc800078eb8ff */
[----:B------:R-:W-:-:S07]  /*9480*/  LOP3.LUT R0, R2, R0, R7, 0xfe, !PT ;  /* 0x0000000002007212 */ /* 0x000fce00078efe07 */
.L_x_2645:
[----:B------:R-:W-:Y:S05]  /*9490*/  BSYNC.RECONVERGENT B0 ;  /* 0x0000000000007941 */ /* 0x000fea0003800200 */
.L_x_2644:
[----:B------:R-:W-:Y:S02]  /*94a0*/  F2FP.F16.F32.PACK_AB R0, RZ, R0 ;  /* 0x00000000ff00723e */ /* 0x000fe400000000ff */
[----:B------:R-:W-:Y:S01]  /*94b0*/  PRMT R3, R3, 0x5410, RZ ;  /* 0x0000541003037816 */ /* 0x000fe200000000ff */
[----:B------:R-:W-:Y:S06]  /*94c0*/  BRA `(.L_x_2629) ;  /* 0x00000004002c7947 */ /* 0x000fec0003800000 */
.L_x_2642:
        /* <DEDUP_REMOVED lines=21> */
.L_x_2651:
[----:B------:R-:W-:Y:S05]  /*9620*/  BSYNC.RECONVERGENT B1 ;  /* 0x0000000000017941 */ /* 0x000fea0003800200 */
.L_x_2650:
[----:B------:R-:W-:Y:S01]  /*9630*/  IMAD.SHL.U32 R0, R0, 0x200000, RZ ;  /* 0x0020000000007824 */ /* 0x000fe200078e00ff */
[----:B------:R-:W-:-:S04]  /*9640*/  LEA R2, R2, 0x37800000, 0x17 ;  /* 0x3780000002027811 */ /* 0x000fc800078eb8ff */
[----:B------:R-:W-:-:S07]  /*9650*/  LOP3.LUT R0, R2, R0, R7, 0xfe, !PT ;  /* 0x0000000002007212 */ /* 0x000fce00078efe07 */
.L_x_2649:
[----:B------:R-:W-:Y:S05]  /*9660*/  BSYNC.RECONVERGENT B0 ;  /* 0x0000000000007941 */ /* 0x000fea0003800200 */
.L_x_2648:
[----:B------:R-:W-:Y:S02]  /*9670*/  F2FP.F16.F32.PACK_AB R0, RZ, R0 ;  /* 0x00000000ff00723e */ /* 0x000fe400000000ff */
[----:B------:R-:W-:Y:S01]  /*9680*/  PRMT R3, R3, 0x5410, RZ ;  /* 0x0000541003037816 */ /* 0x000fe200000000ff */
[----:B------:R-:W-:Y:S06]  /*9690*/  BRA `(.L_x_2629) ;  /* 0x0000000000b87947 */ /* 0x000fec0003800000 */
.L_x_2641:
        /* <DEDUP_REMOVED lines=14> */
.L_x_2655:
[----:B------:R-:W-:Y:S05]  /*9780*/  BSYNC.RECONVERGENT B0 ;  /* 0x0000000000007941 */ /* 0x000fea0003800200 */
.L_x_2654:
[----:B------:R-:W-:Y:S02]  /*9790*/  PRMT R3, R3, 0x5410, RZ ;  /* 0x0000541003037816 */ /* 0x000fe400000000ff */
[----:B------:R-:W-:Y:S01]  /*97a0*/  F2FP.F16.F32.PACK_AB R0, RZ, R0 ;  /* 0x00000000ff00723e */ /* 0x000fe200000000ff */
[----:B------:R-:W-:Y:S06]  /*97b0*/  BRA `(.L_x_2629) ;  /* 0x0000000000707947 */ /* 0x000fec0003800000 */
.L_x_2628:
        /* <DEDUP_REMOVED lines=16> */
.L_x_2656:
[----:B------:R-:W-:Y:S02]  /*98c0*/  PRMT R0, RZ, 0x7610, R0 ;  /* 0x00007610ff007816 */ /* 0x000fe40000000000 */
[----:B------:R-:W-:Y:S01]  /*98d0*/  PRMT R3, R3, 0x5410, RZ ;  /* 0x0000541003037816 */ /* 0x000fe200000000ff */
[----:B------:R-:W-:Y:S06]  /*98e0*/  BRA `(.L_x_2629) ;  /* 0x0000000000247947 */ /* 0x000fec0003800000 */
.L_x_2653:
[----:B------:R-:W2:Y:S02]  /*98f0*/  LDG.E.64 R2, desc[UR36][R2.64] ;  /* 0x0000002402027981 */ /* 0x000ea4000c1e1b00 */
[----:B--2---:R0:W1:Y:S02]  /*9900*/  I2F.U64 R0, R2 ;  /* 0x0000000200007312 */ /* 0x0040640000301000 */
[----:B0-----:R-:W-:Y:S02]  /*9910*/  PRMT R3, R3, 0x5410, RZ ;  /* 0x0000541003037816 */ /* 0x001fe400000000ff */
[----:B-1----:R-:W-:Y:S01]  /*9920*/  F2FP.F16.F32.PACK_AB R0, RZ, R0 ;  /* 0x00000000ff00723e */ /* 0x002fe200000000ff */
[----:B------:R-:W-:Y:S06]  /*9930*/  BRA `(.L_x_2629) ;  /* 0x0000000000107947 */ /* 0x000fec0003800000 */
.L_x_2652:
[----:B------:R0:W2:Y:S02]  /*9940*/  LDG.E R2, desc[UR36][R2.64] ;  /* 0x0000002402027981 */ /* 0x0000a4000c1e1900 */
[----:B0-----:R-:W-:Y:S02]  /*9950*/  PRMT R3, R3, 0x5410, RZ ;  /* 0x0000541003037816 */ /* 0x001fe400000000ff */
[----:B--2---:R-:W-:-:S04]  /*9960*/  I2FP.F32.U32 R0, R2 ;  /* 0x0000000200007245 */ /* 0x004fc80000201000 */
[----:B------:R-:W-:-:S07]  /*9970*/  F2FP.F16.F32.PACK_AB R0, RZ, R0 ;  /* 0x00000000ff00723e */ /* 0x000fce00000000ff */
.L_x_2629:
        /* <DEDUP_REMOVED lines=11> */
[----:B------:R-:W-:Y:S02]  /*9a30*/  IMAD.MOV.U32 R5, RZ, RZ, 0x42fc0000 ;  /* 0x42fc0000ff057424 */ /* 0x000fe400078e00ff */
        /* <DEDUP_REMOVED lines=18> */
[----:B------:R-:W-:Y:S02]  /*9b60*/  FMUL.FTZ R4, R4, 1.4426950216293334961 ;  /* 0x3fb8aa3b04047820 */ /* 0x000fe40000410000 */
[----:B------:R-:W-:-:S04]  /*9b70*/  SHF.L.U32 R5, R5, 0x17, RZ ;  /* 0x0000001705057819 */ /* 0x000fc800000006ff */
        /* <DEDUP_REMOVED lines=19> */
.L_x_2660:
        /* <DEDUP_REMOVED lines=12> */
.L_x_2659:
[----:B------:R-:W-:-:S05]  /*9d70*/  FADD.FTZ R0, R3, -R3 ;  /* 0x8000000303007221 */ /* 0x000fca0000010000 */
[----:B------:R-:W-:Y:S01]  /*9d80*/  MOV R5, R0 ;  /* 0x0000000000057202 */ /* 0x000fe20000000f00 */
[----:B------:R-:W-:Y:S06]  /*9d90*/  BRA `(.L_x_2661) ;  /* 0x0000000000307947 */ /* 0x000fec0003800000 */
.L_x_2658:
        /* <DEDUP_REMOVED lines=12> */
.L_x_2661:
[----:B------:R-:W-:Y:S05]  /*9e60*/  BSYNC.RECONVERGENT B0 ;  /* 0x0000000000007941 */ /* 0x000fea0003800200 */
.L_x_2657:
[----:B------:R-:W0:Y:S01]  /*9e70*/  LDCU.64 UR6, c[0x0][0x580] ;  /* 0x0000b000ff0677ac */ /* 0x000e220008000a00 */
[----:B------:R-:W-:Y:S01]  /*9e80*/  F2FP.F16.F32.PACK_AB R0, R5, R0 ;  /* 0x000000000500723e */ /* 0x000fe200000000ff */
        /* <DEDUP_REMOVED lines=17> */
.L_x_2665:
[----:B------:R-:W-:-:S06]  /*9fa0*/  HADD2.F32 R5, -RZ, R0.H0_H0 ;  /* 0x20000000ff057230 */ /* 0x000fcc0000004100 */
[----:B------:R-:W0:Y:S02]  /*9fb0*/  F2I.S64.TRUNC R4, R5 ;  /* 0x0000000500047311 */ /* 0x000e24000020d900 */
[----:B0-----:R0:W-:Y:S01]  /*9fc0*/  STG.E.U8 desc[UR36][R2.64], R4 ;  /* 0x0000000402007986 */ /* 0x0011e2000c101124 */
[----:B------:R-:W-:Y:S05]  /*9fd0*/  BRA `(.L_x_2667) ;  /* 0x0000000c00847947 */ /* 0x000fea0003800000 */
.L_x_2664:
        /* <DEDUP_REMOVED lines=10> */
.L_x_2669:
[----:B------:R-:W-:-:S04]  /*a080*/  HADD2.F32 R0, -RZ, R0.H0_H0 ;  /* 0x20000000ff007230 */ /* 0x000fc80000004100 */
[----:B------:R-:W0:Y:S02]  /*a090*/  F2I.FTZ.TRUNC.NTZ R5, R0 ;  /* 0x0000000000057305 */ /* 0x000e24000021f100 */
[----:B0-----:R0:W-:Y:S01]  /*a0a0*/  STG.E desc[UR36][R2.64], R5 ;  /* 0x0000000502007986 */ /* 0x0011e2000c101924 */
[----:B------:R-:W-:Y:S05]  /*a0b0*/  BRA `(.L_x_2667) ;  /* 0x0000000c004c7947 */ /* 0x000fea0003800000 */
.L_x_2668:
[----:B------:R-:W-:-:S04]  /*a0c0*/  HADD2.F32 R0, -RZ, R0.H0_H0 ;  /* 0x20000000ff007230 */ /* 0x000fc80000004100 */
[----:B------:R-:W0:Y:S02]  /*a0d0*/  F2I.FTZ.TRUNC.NTZ R5, R0 ;  /* 0x0000000000057305 */ /* 0x000e24000021f100 */
[----:B0-----:R0:W-:Y:S01]  /*a0e0*/  STG.E.U16 desc[UR36][R2.64], R5 ;  /* 0x0000000502007986 */ /* 0x0011e2000c101524 */
[----:B------:R-:W-:Y:S05]  /*a0f0*/  BRA `(.L_x_2667) ;  /* 0x0000000c003c7947 */ /* 0x000fea0003800000 */
.L_x_2663:
        /* <DEDUP_REMOVED lines=9> */
.L_x_2671:
[----:B------:R0:W-:Y:S01]  /*a190*/  STG.E.U16 desc[UR36][R2.64], R0 ;  /* 0x0000000002007986 */ /* 0x0001e2000c101524 */
[----:B------:R-:W-:Y:S05]  /*a1a0*/  BRA `(.L_x_2667) ;  /* 0x0000000c00107947 */ /* 0x000fea0003800000 */
.L_x_2670:
        /* <DEDUP_REMOVED lines=10> */
.L_x_2673:
[----:B------:R-:W-:-:S05]  /*a250*/  MOV R5, R0 ;  /* 0x0000000000057202 */ /* 0x000fca0000000f00 */
[----:B------:R0:W-:Y:S01]  /*a260*/  STG.E desc[UR36][R2.64], R5 ;  /* 0x0000000502007986 */ /* 0x0001e2000c101924 */
[----:B------:R-:W-:Y:S05]  /*a270*/  BRA `(.L_x_2667) ;  /* 0x0000000800dc7947 */ /* 0x000fea0003800000 */
.L_x_2672:
[----:B------:R-:W-:-:S05]  /*a280*/  HADD2.F32 R4, -RZ, R0.H0_H0 ;  /* 0x20000000ff047230 */ /* 0x000fca0000004100 */
[----:B------:R-:W-:-:S06]  /*a290*/  FMUL.FTZ R4, R4, 1 ;  /* 0x3f80000004047820 */ /* 0x000fcc0000410000 */
[----:B------:R-:W0:Y:S02]  /*a2a0*/  F2F.F64.F32 R4, R4 ;  /* 0x0000000400047310 */ /* 0x000e240000201800 */
[----:B0-----:R0:W-:Y:S01]  /*a2b0*/  STG.E.64 desc[UR36][R2.64], R4 ;  /* 0x0000000402007986 */ /* 0x0011e2000c101b24 */
[----:B------:R-:W-:Y:S05]  /*a2c0*/  BRA `(.L_x_2667) ;  /* 0x0000000800c87947 */ /* 0x000fea0003800000 */
.L_x_2662:
        /* <DEDUP_REMOVED lines=14> */
.L_x_2677:
        /* <DEDUP_REMOVED lines=18> */
.L_x_2680:
[----:B------:R-:W-:-:S04]  /*a4d0*/  SHF.R.U32.HI R5, RZ, 0x18, R5 ;  /* 0x00000018ff057819 */ /* 0x000fc80000011605 */
[----:B------:R-:W-:-:S07]  /*a4e0*/  LOP3.LUT R0, R0, 0x80, R5, 0xf8, !PT ;  /* 0x0000008000007812 */ /* 0x000fce00078ef805 */
.L_x_2679:
[----:B------:R-:W-:Y:S05]  /*a4f0*/  BSYNC.RECONVERGENT B0 ;  /* 0x0000000000007941 */ /* 0x000fea0003800200 */
.L_x_2678:
[----:B------:R0:W-:Y:S01]  /*a500*/  STG.E.U8 desc[UR36][R2.64], R0 ;  /* 0x0000000002007986 */ /* 0x0001e2000c101124 */
[----:B------:R-:W-:Y:S05]  /*a510*/  BRA `(.L_x_2667) ;  /* 0x0000000800347947 */ /* 0x000fea0003800000 */
.L_x_2676:
        /* <DEDUP_REMOVED lines=18> */
.L_x_2683:
[----:B------:R-:W-:-:S04]  /*a640*/  SHF.R.U32.HI R5, RZ, 0x18, R5 ;  /* 0x00000018ff057819 */ /* 0x000fc80000011605 */
[----:B------:R-:W-:-:S07]  /*a650*/  LOP3.LUT R0, R0, 0x80, R5, 0xf8, !PT ;  /* 0x0000008000007812 */ /* 0x000fce00078ef805 */
.L_x_2682:
[----:B------:R-:W-:Y:S05]  /*a660*/  BSYNC.RECONVERGENT B0 ;  /* 0x0000000000007941 */ /* 0x000fea0003800200 */
.L_x_2681:
[----:B------:R0:W-:Y:S01]  /*a670*/  STG.E.U8 desc[UR36][R2.64], R0 ;  /* 0x0000000002007986 */ /* 0x0001e2000c101124 */
[----:B------:R-:W-:Y:S05]  /*a680*/  BRA `(.L_x_2667) ;  /* 0x0000000400d87947 */ /* 0x000fea0003800000 */
.L_x_2675:
        /* <DEDUP_REMOVED lines=22> */
.L_x_2685:
[----:B------:R-:W-:-:S06]  /*a7f0*/  HADD2.F32 R4, -RZ, R0.H0_H0 ;  /* 0x20000000ff047230 */ /* 0x000fcc0000004100 */
[----:B------:R-:W0:Y:S02]  /*a800*/  F2I.U64.TRUNC R4, R4 ;  /* 0x0000000400047311 */ /* 0x000e24000020d800 */
[----:B0-----:R0:W-:Y:S01]  /*a810*/  STG.E.64 desc[UR36][R2.64], R4 ;  /* 0x0000000402007986 */ /* 0x0011e2000c101b24 */
[----:B------:R-:W-:Y:S05]  /*a820*/  BRA `(.L_x_2667) ;  /* 0x0000000400707947 */ /* 0x000fea0003800000 */
.L_x_2684:
[----:B------:R-:W-:-:S04]  /*a830*/  HADD2.F32 R0, -RZ, R0.H0_H0 ;  /* 0x20000000ff007230 */ /* 0x000fc80000004100 */
[----:B------:R-:W0:Y:S02]  /*a840*/  F2I.FTZ.U32.TRUNC.NTZ R5, R0 ;  /* 0x0000000000057305 */ /* 0x000e24000021f000 */
[----:B0-----:R0:W-:Y:S01]  /*a850*/  STG.E desc[UR36][R2.64], R5 ;  /* 0x0000000502007986 */ /* 0x0011e2000c101924 */
[----:B------:R-:W-:Y:S05]  /*a860*/  BRA `(.L_x_2667) ;  /* 0x0000000400607947 */ /* 0x000fea0003800000 */
.L_x_2674:
        /* <DEDUP_REMOVED lines=13> */
.L_x_2687:
        /* <DEDUP_REMOVED lines=12> */
.L_x_2686:
[----:B------:R-:W-:-:S09]  /*aa00*/  UISETP.NE.AND UP0, UPT, UR4, 0xf, UPT ;  /* 0x0000000f0400788c */ /* 0x000fd2000bf05270 */
[----:B------:R-:W-:Y:S05]  /*aa10*/  BRA.U !UP0, `(.L_x_2688) ;  /* 0x0000000108e87547 */ /* 0x000fea000b800000 */
[----:B------:R-:W-:-:S09]  /*aa20*/  UISETP.NE.AND UP0, UPT, UR4, 0x17, UPT ;  /* 0x000000170400788c */ /* 0x000fd2000bf05270 */
[----:B------:R-:W-:Y:S05]  /*aa30*/  BRA.U !UP0, `(.L_x_2689) ;  /* 0x0000000108907547 */ /* 0x000fea000b800000 */
[----:B------:R-:W-:-:S09]  /*aa40*/  UISETP.NE.AND UP0, UPT, UR4, 0x18, UPT ;  /* 0x000000180400788c */ /* 0x000fd2000bf05270 */
[----:B------:R-:W-:Y:S05]  /*aa50*/  BRA.U !UP0, `(.L_x_2690) ;  /* 0x0000000108447547 */ /* 0x000fea000b800000 */
.L_x_2666:
        /* <DEDUP_REMOVED lines=16> */
.L_x_2691:
[----:B------:R-:W-:Y:S05]  /*ab60*/  BRA `(.L_x_2667) ;  /* 0x0000000000a07947 */ /* 0x000fea0003800000 */
.L_x_2690:
        /* <DEDUP_REMOVED lines=13> */
.L_x_2693:
[----:B------:R-:W-:Y:S05]  /*ac40*/  BSYNC.RECONVERGENT B0 ;  /* 0x0000000000007941 */ /* 0x000fea0003800200 */
.L_x_2692:
[----:B------:R-:W-:-:S05]  /*ac50*/  LOP3.LUT R5, R0, 0x80, R5, 0xf8, !PT ;  /* 0x0000008000057812 */ /* 0x000fca00078ef805 */
[----:B------:R3:W-:Y:S01]  /*ac60*/  STG.E.U8 desc[UR36][R2.64], R5 ;  /* 0x0000000502007986 */ /* 0x0007e2000c101124 */
[----:B------:R-:W-:Y:S05]  /*ac70*/  BRA `(.L_x_2667) ;  /* 0x00000000005c7947 */ /* 0x000fea0003800000 */
.L_x_2689:
        /* <DEDUP_REMOVED lines=12> */
.L_x_2695:
[----:B------:R-:W-:Y:S01]  /*ad40*/  HFMA2 R0, -RZ, RZ, 0, 7.569789886474609375e-06 ;  /* 0x0000007fff007431 */ /* 0x000fe200000001ff */
[----:B------:R-:W-:-:S04]  /*ad50*/  ISETP.GT.U32.AND P0, PT, R4, 0x7f800000, PT ;  /* 0x7f8000000400780c */ /* 0x000fc80003f04070 */
[----:B------:R-:W-:-:S09]  /*ad60*/  SEL R0, R0, 0x7c, P0 ;  /* 0x0000007c00007807 */ /* 0x000fd20000000000 */
.L_x_2696:
[----:B------:R-:W-:Y:S05]  /*ad70*/  BSYNC.RECONVERGENT B0 ;  /* 0x0000000000007941 */ /* 0x000fea0003800200 */
.L_x_2694:
[----:B------:R-:W-:-:S04]  /*ad80*/  SHF.R.U32.HI R5, RZ, 0x18, R5 ;  /* 0x00000018ff057819 */ /* 0x000fc80000011605 */
[----:B------:R-:W-:-:S05]  /*ad90*/  LOP3.LUT R5, R0, 0x80, R5, 0xf8, !PT ;  /* 0x0000008000057812 */ /* 0x000fca00078ef805 */
[----:B------:R2:W-:Y:S01]  /*ada0*/  STG.E.U8 desc[UR36][R2.64], R5 ;  /* 0x0000000502007986 */ /* 0x0005e2000c101124 */
[----:B------:R-:W-:Y:S05]  /*adb0*/  BRA `(.L_x_2667) ;  /* 0x00000000000c7947 */ /* 0x000fea0003800000 */
.L_x_2688:
[----:B------:R-:W-:-:S05]  /*adc0*/  HADD2.F32 R0, -RZ, R0.H0_H0 ;  /* 0x20000000ff007230 */ /* 0x000fca0000004100 */
[----:B------:R-:W-:-:S05]  /*add0*/  F2FP.BF16.F32.PACK_AB R0, RZ, R0 ;  /* 0x00000000ff00723e */ /* 0x000fca00000010ff */
[----:B------:R4:W-:Y:S02]  /*ade0*/  STG.E.U16 desc[UR36][R2.64], R0 ;  /* 0x0000000002007986 */ /* 0x0009e4000c101524 */
.L_x_2667:
[----:B------:R-:W-:-:S07]  /*adf0*/  VIADD R17, R17, 0x80 ;  /* 0x0000008011117836 */ /* 0x000fce0000000000 */
.L_x_2622:
[----:B------:R-:W-:Y:S05]  /*ae00*/  BSYNC.RECONVERGENT B6 ;  /* 0x0000000000067941 */ /* 0x000fea0003800200 */
.L_x_2621:
[----:B------:R-:W5:Y:S02]  /*ae10*/  LDCU UR4, c[0x0][0x380] ;  /* 0x00007000ff0477ac */ /* 0x000f640008000800 */
[----:B-----5:R-:W-:-:S13]  /*ae20*/  ISETP.GE.AND P0, PT, R17, UR4, PT ;  /* 0x0000000411007c0c */ /* 0x020fda000bf06270 */
[----:B------:R-:W-:Y:S05]  /*ae30*/  @P0 EXIT ;  /* 0x000000000000094d */ /* 0x000fea0003800000 */
[----:B------:R-:W5:Y:S01]  /*ae40*/  LDCU UR4, c[0x0][0x388] ;  /* 0x00007100ff0477ac */ /* 0x000f620008000800 */
[----:B0---4-:R-:W-:Y:S01]  /*ae50*/  MOV R0, RZ ;  /* 0x000000ff00007202 */ /* 0x011fe20000000f00 */
[----:B------:R-:W-:Y:S01]  /*ae60*/  IMAD.MOV.U32 R16, RZ, RZ, RZ ;  /* 0x000000ffff107224 */ /* 0x000fe200078e00ff */
[----:B-----5:R-:W-:-:S09]  /*ae70*/  UISETP.NE.AND UP0, UPT, UR4, URZ, UPT ;  /* 0x000000ff0400728c */ /* 0x020fd2000bf05270 */
[----:B------:R-:W-:Y:S05]  /*ae80*/  BRA.U !UP0, `(.L_x_2697) ;  /* 0x0000001108a87547 */ /* 0x000fea000b800000 */
[----:B------:R-:W1:Y:S01]  /*ae90*/  LDCU.64 UR4, c[0x0][0x390] ;  /* 0x00007200ff0477ac */ /* 0x000e620008000a00 */
[----:B------:R-:W-:Y:S01]  /*aea0*/  HFMA2 R16, -RZ, RZ, 0, 0 ;  /* 0x00000000ff107431 */ /* 0x000fe200000001ff */
[----:B------:R-:W0:Y:S01]  /*aeb0*/  LDCU UR6, c[0x0][0x38c] ;  /* 0x00007180ff0677ac */ /* 0x000e220008000800 */
[----:B------:R-:W4:Y:S01]  /*aec0*/  LDCU.64 UR8, c[0x0][0x4b8] ;  /* 0x00009700ff0877ac */ /* 0x000f220008000a00 */
[----:B------:R-:W-:Y:S02]  /*aed0*/  UISETP.NE.AND UP0, UPT, UR40, URZ, UPT ;  /* 0x000000ff2800728c */ /* 0x000fe4000bf05270 */
[----:B-123--:R-:W-:-:S05]  /*aee0*/  IMAD.HI.U32 R2, R17, UR4, R16 ;  /* 0x0000000411027c27 */ /* 0x00efca000f8e0010 */
[----:B------:R-:W-:-:S05]  /*aef0*/  SHF.R.U32.HI R3, RZ, UR5, R2 ;  /* 0x00000005ff037c19 */ /* 0x000fca0008011602 */
[----:B------:R-:W-:-:S04]  /*af00*/  IMAD.MOV R0, RZ, RZ, -R3 ;  /* 0x000000ffff007224 */ /* 0x000fc800078e0a03 */
[----:B0-----:R-:W-:-:S04]  /*af10*/  IMAD R0, R0, UR6, R17 ;  /* 0x0000000600007c24 */ /* 0x001fc8000f8e0211 */
[C---:B----4-:R-:W-:Y:S02]  /*af20*/  IMAD R16, R0.reuse, UR8, RZ ;  /* 0x0000000800107c24 */ /* 0x050fe4000f8e02ff */
        /* <DEDUP_REMOVED lines=288> */
.L_x_2697:
[----:B------:R-:W1:Y:S01]  /*c130*/  LDCU.128 UR8, c[0x0][0x580] ;  /* 0x0000b000ff0877ac */ /* 0x000e620008000c00 */
[----:B------:R-:W-:-:S04]  /*c140*/  UPRMT UR4, UR41, 0x9910, URZ ;  /* 0x0000991029047896 */ /* 0x000fc800080000ff */
[----:B------:R-:W-:Y:S01]  /*c150*/  UISETP.GT.AND UP0, UPT, UR4, 0x9, UPT ;  /* 0x000000090400788c */ /* 0x000fe2000bf04270 */
[----:B-123--:R-:W-:Y:S02]  /*c160*/  IADD3 R2, P1, PT, R0, UR10, RZ ;  /* 0x0000000a00027c10 */ /* 0x00efe4000ff3e0ff */
[----:B------:R-:W-:-:S03]  /*c170*/  IADD3 R16, P0, PT, R16, UR8, RZ ;  /* 0x0000000810107c10 */ /* 0x000fc6000ff1e0ff */
        /* <DEDUP_REMOVED lines=16> */
.L_x_2701:
[----:B------:R0:W2:Y:S02]  /*c280*/  LDG.E.U8 R2, desc[UR36][R2.64] ;  /* 0x0000002402027981 */ /* 0x0000a4000c1e1100 */
[----:B0-----:R-:W-:Y:S02]  /*c290*/  PRMT R3, R3, 0x5410, RZ ;  /* 0x0000541003037816 */ /* 0x001fe400000000ff */
[----:B--2---:R-:W-:-:S04]  /*c2a0*/  I2FP.F32.U32 R0, R2 ;  /* 0x0000000200007245 */ /* 0x004fc80000201000 */
[----:B------:R-:W-:Y:S01]  /*c2b0*/  F2FP.F16.F32.PACK_AB R0, RZ, R0 ;  /* 0x00000000ff00723e */ /* 0x000fe200000000ff */
[----:B------:R-:W-:Y:S06]  /*c2c0*/  BRA `(.L_x_2703) ;  /* 0x0000001000207947 */ /* 0x000fec0003800000 */
.L_x_2700:
        /* <DEDUP_REMOVED lines=11> */
.L_x_2705:
[----:B------:R0:W2:Y:S02]  /*c380*/  LDG.E R2, desc[UR36][R2.64] ;  /* 0x0000002402027981 */ /* 0x0000a4000c1e1900 */
[----:B0-----:R-:W-:Y:S02]  /*c390*/  PRMT R3, R3, 0x5410, RZ ;  /* 0x0000541003037816 */ /* 0x001fe400000000ff */
[----:B--2---:R-:W-:-:S04]  /*c3a0*/  I2FP.F32.S32 R0, R2 ;  /* 0x0000000200007245 */ /* 0x004fc80000201400 */
[----:B------:R-:W-:Y:S01]  /*c3b0*/  F2FP.F16.F32.PACK_AB R0, RZ, R0 ;  /* 0x00000000ff00723e */ /* 0x000fe200000000ff */
[----:B------:R-:W-:Y:S06]  /*c3c0*/  BRA `(.L_x_2703) ;  /* 0x0000000c00e07947 */ /* 0x000fec0003800000 */
.L_x_2704:
[----:B------:R0:W2:Y:S02]  /*c3d0*/  LDG.E.U16 R2, desc[UR36][R2.64] ;  /* 0x0000002402027981 */ /* 0x0000a4000c1e1500 */
[----:B0-----:R-:W-:Y:S01]  /*c3e0*/  PRMT R3, R3, 0x5410, RZ ;  /* 0x0000541003037816 */ /* 0x001fe200000000ff */
[----:B--2---:R-:W0:Y:S02]  /*c3f0*/  I2F.S16 R0, R2 ;  /* 0x0000000200007306 */ /* 0x004e240000101400 */
[----:B0-----:R-:W-:Y:S01]  /*c400*/  F2FP.F16.F32.PACK_AB R0, RZ, R0 ;  /* 0x00000000ff00723e */ /* 0x001fe200000000ff */
[----:B------:R-:W-:Y:S06]  /*c410*/  BRA `(.L_x_2703) ;  /* 0x0000000c00cc7947 */ /* 0x000fec0003800000 */
.L_x_2699:
        /* <DEDUP_REMOVED lines=10> */
.L_x_2707:
[----:B------:R0:W2:Y:S02]  /*c4c0*/  LDG.E.U16 R0, desc[UR36][R2.64] ;  /* 0x0000002402007981 */ /* 0x0000a4000c1e1500 */
[----:B0-----:R-:W-:Y:S01]  /*c4d0*/  PRMT R3, R3, 0x5410, RZ ;  /* 0x0000541003037816 */ /* 0x001fe200000000ff */
[----:B--2---:R-:W-:-:S05]  /*c4e0*/  HADD2.F32 R0, -RZ, R0.H0_H0 ;  /* 0x20000000ff007230 */ /* 0x004fca0000004100 */
[----:B------:R-:W-:Y:S01]  /*c4f0*/  F2FP.F16.F32.PACK_AB R0, RZ, R0 ;  /* 0x00000000ff00723e */ /* 0x000fe200000000ff */
[----:B------:R-:W-:Y:S06]  /*c500*/  BRA `(.L_x_2703) ;  /* 0x0000000c00907947 */ /* 0x000fec0003800000 */
.L_x_2706:
        /* <DEDUP_REMOVED lines=10> */
.L_x_2709:
[----:B------:R-:W2:Y:S02]  /*c5b0*/  LDG.E R2, desc[UR36][R2.64] ;  /* 0x0000002402027981 */ /* 0x000ea4000c1e1900 */
[----:B--2---:R-:W-:Y:S02]  /*c5c0*/  PRMT R0, R2, 0x7610, R0 ;  /* 0x0000761002007816 */ /* 0x004fe40000000000 */
[----:B------:R-:W-:Y:S01]  /*c5d0*/  PRMT R3, R3, 0x7610, R2 ;  /* 0x0000761003037816 */ /* 0x000fe20000000002 */
[----:B------:R-:W-:Y:S06]  /*c5e0*/  BRA `(.L_x_2703) ;  /* 0x0000000c00587947 */ /* 0x000fec0003800000 */
.L_x_2708:
        /* <DEDUP_REMOVED lines=13> */
.L_x_2698:
        /* <DEDUP_REMOVED lines=14> */
.L_x_2712:
        /* <DEDUP_REMOVED lines=24> */
.L_x_2711:
        /* <DEDUP_REMOVED lines=27> */
.L_x_2714:
        /* <DEDUP_REMOVED lines=14> */
.L_x_2713:
[----:B------:R0:W2:Y:S02]  /*cbb0*/  LDG.E.U16 R0, desc[UR36][R2.64] ;  /* 0x0000002402007981 */ /* 0x0000a4000c1e1500 */
[----:B0-----:R-:W-:Y:S01]  /*cbc0*/  PRMT R3, R3, 0x5410, RZ ;  /* 0x0000541003037816 */ /* 0x001fe200000000ff */
[----:B--2---:R-:W-:-:S05]  /*cbd0*/  IMAD.U32 R0, R0, 0x10000, RZ ;  /* 0x0001000000007824 */ /* 0x004fca00078e00ff */
[----:B------:R-:W-:Y:S01]  /*cbe0*/  F2FP.F16.F32.PACK_AB R0, RZ, R0 ;  /* 0x00000000ff00723e */ /* 0x000fe200000000ff */
[----:B------:R-:W-:Y:S06]  /*cbf0*/  BRA `(.L_x_2703) ;  /* 0x0000000400d47947 */ /* 0x000fec0003800000 */
.L_x_2710:
        /* <DEDUP_REMOVED lines=13> */
.L_x_2717:
        /* <DEDUP_REMOVED lines=21> */
.L_x_2721:
[----:B------:R-:W-:Y:S05]  /*ce20*/  BSYNC.RECONVERGENT B1 ;  /* 0x0000000000017941 */ /* 0x000fea0003800200 */
.L_x_2720:
[----:B------:R-:W-:Y:S02]  /*ce30*/  SHF.L.U32 R0, R0, 0x14, RZ ;  /* 0x0000001400007819 */ /* 0x000fe400000006ff */
[----:B------:R-:W-:-:S04]  /*ce40*/  LEA R2, R2, 0x3b800000, 0x17 ;  /* 0x3b80000002027811 */ /* 0x000fc800078eb8ff */
[----:B------:R-:W-:-:S07]  /*ce50*/  LOP3.LUT R0, R2, R0, R7, 0xfe, !PT ;  /* 0x0000000002007212 */ /* 0x000fce00078efe07 */
.L_x_2719:
[----:B------:R-:W-:Y:S05]  /*ce60*/  BSYNC.RECONVERGENT B0 ;  /* 0x0000000000007941 */ /* 0x000fea0003800200 */
.L_x_2718:
[----:B------:R-:W-:Y:S02]  /*ce70*/  F2FP.F16.F32.PACK_AB R0, RZ, R0 ;  /* 0x00000000ff00723e */ /* 0x000fe400000000ff */
[----:B------:R-:W-:Y:S01]  /*ce80*/  PRMT R3, R3, 0x5410, RZ ;  /* 0x0000541003037816 */ /* 0x000fe200000000ff */
[----:B------:R-:W-:Y:S06]  /*ce90*/  BRA `(.L_x_2703) ;  /* 0x00000004002c7947 */ /* 0x000fec0003800000 */
.L_x_2716:
        /* <DEDUP_REMOVED lines=21> */
.L_x_2725:
[----:B------:R-:W-:Y:S05]  /*cff0*/  BSYNC.RECONVERGENT B1 ;  /* 0x0000000000017941 */ /* 0x000fea0003800200 */
.L_x_2724:
[----:B------:R-:W-:Y:S01]  /*d000*/  IMAD.SHL.U32 R0, R0, 0x200000, RZ ;  /* 0x0020000000007824 */ /* 0x000fe200078e00ff */
[----:B------:R-:W-:-:S04]  /*d010*/  LEA R2, R2, 0x37800000, 0x17 ;  /* 0x3780000002027811 */ /* 0x000fc800078eb8ff */
[----:B------:R-:W-:-:S07]  /*d020*/  LOP3.LUT R0, R2, R0, R7, 0xfe, !PT ;  /* 0x0000000002007212 */ /* 0x000fce00078efe07 */
.L_x_2723:
[----:B------:R-:W-:Y:S05]  /*d030*/  BSYNC.RECONVERGENT B0 ;  /* 0x0000000000007941 */ /* 0x000fea0003800200 */
.L_x_2722:
[----:B------:R-:W-:Y:S02]  /*d040*/  F2FP.F16.F32.PACK_AB R0, RZ, R0 ;  /* 0x00000000ff00723e */ /* 0x000fe400000000ff */
[----:B------:R-:W-:Y:S01]  /*d050*/  PRMT R3, R3, 0x5410, RZ ;  /* 0x0000541003037816 */ /* 0x000fe200000000ff */
[----:B------:R-:W-:Y:S06]  /*d060*/  BRA `(.L_x_2703) ;  /* 0x0000000000b87947 */ /* 0x000fec0003800000 */
.L_x_2715:
        /* <DEDUP_REMOVED lines=12> */
[----:B------:R-:W-:Y:S01]  /*d130*/  @!P0 IMAD.MOV.U32 R0, RZ, RZ, 0x7f800001 ;  /* 0x7f800001ff008424 */ /* 0x000fe200078e00ff */
[----:B------:R-:W-:-:S07]  /*d140*/  @P0 SHF.L.U32 R0, R2, 0x17, RZ ;  /* 0x0000001702000819 */ /* 0x000fce00000006ff */
.L_x_2729:
[----:B------:R-:W-:Y:S05]  /*d150*/  BSYNC.RECONVERGENT B0 ;  /* 0x0000000000007941 */ /* 0x000fea0003800200 */
.L_x_2728:
[----:B------:R-:W-:Y:S02]  /*d160*/  PRMT R3, R3, 0x5410, RZ ;  /* 0x0000541003037816 */ /* 0x000fe400000000ff */
[----:B------:R-:W-:Y:S01]  /*d170*/  F2FP.F16.F32.PACK_AB R0, RZ, R0 ;  /* 0x00000000ff00723e */ /* 0x000fe200000000ff */
[----:B------:R-:W-:Y:S06]  /*d180*/  BRA `(.L_x_2703) ;  /* 0x0000000000707947 */ /* 0x000fec0003800000 */
.L_x_2702:
        /* <DEDUP_REMOVED lines=16> */
.L_x_2730:
[----:B------:R-:W-:Y:S02]  /*d290*/  PRMT R0, RZ, 0x7610, R0 ;  /* 0x00007610ff007816 */ /* 0x000fe40000000000 */
[----:B------:R-:W-:Y:S01]  /*d2a0*/  PRMT R3, R3, 0x5410, RZ ;  /* 0x0000541003037816 */ /* 0x000fe200000000ff */
[----:B------:R-:W-:Y:S06]  /*d2b0*/  BRA `(.L_x_2703) ;  /* 0x0000000000247947 */ /* 0x000fec0003800000 */
.L_x_2727:
[----:B------:R-:W2:Y:S02]  /*d2c0*/  LDG.E.64 R2, desc[UR36][R2.64] ;  /* 0x0000002402027981 */ /* 0x000ea4000c1e1b00 */
[----:B--2---:R0:W1:Y:S02]  /*d2d0*/  I2F.U64 R0, R2 ;  /* 0x0000000200007312 */ /* 0x0040640000301000 */
[----:B0-----:R-:W-:Y:S02]  /*d2e0*/  PRMT R3, R3, 0x5410, RZ ;  /* 0x0000541003037816 */ /* 0x001fe400000000ff */
[----:B-1----:R-:W-:Y:S01]  /*d2f0*/  F2FP.F16.F32.PACK_AB R0, RZ, R0 ;  /* 0x00000000ff00723e */ /* 0x002fe200000000ff */
[----:B------:R-:W-:Y:S06]  /*d300*/  BRA `(.L_x_2703) ;  /* 0x0000000000107947 */ /* 0x000fec0003800000 */
.L_x_2726:
[----:B------:R0:W2:Y:S02]  /*d310*/  LDG.E R2, desc[UR36][R2.64] ;  /* 0x0000002402027981 */ /* 0x0000a4000c1e1900 */
[----:B0-----:R-:W-:Y:S02]  /*d320*/  PRMT R3, R3, 0x5410, RZ ;  /* 0x0000541003037816 */ /* 0x001fe400000000ff */
[----:B--2---:R-:W-:-:S04]  /*d330*/  I2FP.F32.U32 R0, R2 ;  /* 0x0000000200007245 */ /* 0x004fc80000201000 */
[----:B------:R-:W-:-:S07]  /*d340*/  F2FP.F16.F32.PACK_AB R0, RZ, R0 ;  /* 0x00000000ff00723e */ /* 0x000fce00000000ff */
.L_x_2703:
        /* <DEDUP_REMOVED lines=13> */
[----:B------:R-:W-:Y:S02]  /*d420*/  HFMA2 R7, -RZ, RZ, 0.389892578125, 0.0002090930938720703125 ;  /* 0x363d0adaff077431 */ /* 0x000fe400000001ff */
        /* <DEDUP_REMOVED lines=37> */
.L_x_2734:
        /* <DEDUP_REMOVED lines=12> */
.L_x_2733:
[----:B------:R-:W-:-:S05]  /*d740*/  FADD.FTZ R0, R3, -R3 ;  /* 0x8000000303007221 */ /* 0x000fca0000010000 */
[----:B------:R-:W-:Y:S01]  /*d750*/  MOV R5, R0 ;  /* 0x0000000000057202 */ /* 0x000fe20000000f00 */
[----:B------:R-:W-:Y:S06]  /*d760*/  BRA `(.L_x_2735) ;  /* 0x0000000000307947 */ /* 0x000fec0003800000 */
.L_x_2732:
        /* <DEDUP_REMOVED lines=12> */
.L_x_2735:
[----:B------:R-:W-:Y:S05]  /*d830*/  BSYNC.RECONVERGENT B0 ;  /* 0x0000000000007941 */ /* 0x000fea0003800200 */
.L_x_2731:
[----:B------:R-:W-:Y:S01]  /*d840*/  UPRMT UR4, UR42, 0x9910, URZ ;  /* 0x000099102a047896 */ /* 0x000fe200080000ff */
[----:B------:R-:W-:-:S03]  /*d850*/  F2FP.F16.F32.PACK_AB R3, R5, R0 ;  /* 0x000000000503723e */ /* 0x000fc600000000ff */
        /* <DEDUP_REMOVED lines=14> */
.L_x_2739:
[----:B------:R-:W-:-:S06]  /*d940*/  HADD2.F32 R3, -RZ, R3.H0_H0 ;  /* 0x20000003ff037230 */ /* 0x000fcc0000004100 */
[----:B------:R-:W0:Y:S02]  /*d950*/  F2I.S64.TRUNC R2, R3 ;  /* 0x0000000300027311 */ /* 0x000e24000020d900 */
[----:B0-----:R-:W-:Y:S01]  /*d960*/  STG.E.U8 desc[UR36][R16.64], R2 ;  /* 0x0000000210007986 */ /* 0x001fe2000c101124 */
[----:B------:R-:W-:Y:S05]  /*d970*/  EXIT ;  /* 0x000000000000794d */ /* 0x000fea0003800000 */
.L_x_2738:
        /* <DEDUP_REMOVED lines=10> */
.L_x_2742:
[----:B------:R-:W-:-:S06]  /*da20*/  HADD2.F32 R3, -RZ, R3.H0_H0 ;  /* 0x20000003ff037230 */ /* 0x000fcc0000004100 */
[----:B------:R-:W0:Y:S02]  /*da30*/  F2I.FTZ.TRUNC.NTZ R3, R3 ;  /* 0x0000000300037305 */ /* 0x000e24000021f100 */
[----:B0-----:R-:W-:Y:S01]  /*da40*/  STG.E desc[UR36][R16.64], R3 ;  /* 0x0000000310007986 */ /* 0x001fe2000c101924 */
[----:B------:R-:W-:Y:S05]  /*da50*/  EXIT ;  /* 0x000000000000794d */ /* 0x000fea0003800000 */
.L_x_2741:
[----:B------:R-:W-:-:S06]  /*da60*/  HADD2.F32 R3, -RZ, R3.H0_H0 ;  /* 0x20000003ff037230 */ /* 0x000fcc0000004100 */
[----:B------:R-:W0:Y:S02]  /*da70*/  F2I.FTZ.TRUNC.NTZ R3, R3 ;  /* 0x0000000300037305 */ /* 0x000e24000021f100 */
[----:B0-----:R-:W-:Y:S01]  /*da80*/  STG.E.U16 desc[UR36][R16.64], R3 ;  /* 0x0000000310007986 */ /* 0x001fe2000c101524 */
[----:B------:R-:W-:Y:S05]  /*da90*/  EXIT ;  /* 0x000000000000794d */ /* 0x000fea0003800000 */
.L_x_2737:
        /* <DEDUP_REMOVED lines=9> */
.L_x_2744:
[----:B------:R-:W-:Y:S01]  /*db30*/  STG.E.U16 desc[UR36][R16.64], R3 ;  /* 0x0000000310007986 */ /* 0x000fe2000c101524 */
[----:B------:R-:W-:Y:S05]  /*db40*/  EXIT ;  /* 0x000000000000794d */ /* 0x000fea0003800000 */
.L_x_2743:
        /* <DEDUP_REMOVED lines=8> */
[----:B------:R-:W-:Y:S01]  /*dbd0*/  STG.E.64 desc[UR36][R16.64], R2 ;  /* 0x0000000210007986 */ /* 0x000fe2000c101b24 */
[----:B------:R-:W-:Y:S05]  /*dbe0*/  EXIT ;  /* 0x000000000000794d */ /* 0x000fea0003800000 */
.L_x_2746:
[----:B------:R-:W-:Y:S01]  /*dbf0*/  STG.E desc[UR36][R16.64], R3 ;  /* 0x0000000310007986 */ /* 0x000fe2000c101924 */
[----:B------:R-:W-:Y:S05]  /*dc00*/  EXIT ;  /* 0x000000000000794d */ /* 0x000fea0003800000 */
.L_x_2745:
[----:B------:R-:W-:-:S05]  /*dc10*/  HADD2.F32 R2, -RZ, R3.H0_H0 ;  /* 0x20000003ff027230 */ /* 0x000fca0000004100 */
[----:B------:R-:W-:-:S06]  /*dc20*/  FMUL.FTZ R2, R2, 1 ;  /* 0x3f80000002027820 */ /* 0x000fcc0000410000 */
[----:B------:R-:W0:Y:S02]  /*dc30*/  F2F.F64.F32 R2, R2 ;  /* 0x0000000200027310 */ /* 0x000e240000201800 */
[----:B0-----:R-:W-:Y:S01]  /*dc40*/  STG.E.64 desc[UR36][R16.64], R2 ;  /* 0x0000000210007986 */ /* 0x001fe2000c101b24 */
[----:B------:R-:W-:Y:S05]  /*dc50*/  EXIT ;  /* 0x000000000000794d */ /* 0x000fea0003800000 */
.L_x_2736:
        /* <DEDUP_REMOVED lines=14> */
.L_x_2750:
        /* <DEDUP_REMOVED lines=17> */
.L_x_2753:
[----:B------:R-:W-:-:S04]  /*de50*/  SHF.R.U32.HI R3, RZ, 0x18, R3 ;  /* 0x00000018ff037819 */ /* 0x000fc80000011603 */
[----:B------:R-:W-:-:S04]  /*de60*/  LOP3.LUT R0, R0, 0x80, R3, 0xf8, !PT ;  /* 0x0000008000007812 */ /* 0x000fc800078ef803 */
[----:B------:R-:W-:-:S07]  /*de70*/  PRMT R8, R0, 0x7610, R8 ;  /* 0x0000761000087816 */ /* 0x000fce0000000008 */
.L_x_2752:
[----:B------:R-:W-:Y:S05]  /*de80*/  BSYNC.RECONVERGENT B0 ;  /* 0x0000000000007941 */ /* 0x000fea0003800200 */
.L_x_2751:
[----:B------:R-:W-:Y:S01]  /*de90*/  STG.E.U8 desc[UR36][R16.64], R8 ;  /* 0x0000000810007986 */ /* 0x000fe2000c101124 */
[----:B------:R-:W-:Y:S05]  /*dea0*/  EXIT ;  /* 0x000000000000794d */ /* 0x000fea0003800000 */
.L_x_2749:
        /* <DEDUP_REMOVED lines=17> */
.L_x_2756:
[----:B------:R-:W-:-:S04]  /*dfc0*/  SHF.R.U32.HI R3, RZ, 0x18, R3 ;  /* 0x00000018ff037819 */ /* 0x000fc80000011603 */
[----:B------:R-:W-:-:S04]  /*dfd0*/  LOP3.LUT R0, R0, 0x80, R3, 0xf8, !PT ;  /* 0x0000008000007812 */ /* 0x000fc800078ef803 */
[----:B------:R-:W-:-:S07]  /*dfe0*/  PRMT R8, R0, 0x7610, R8 ;  /* 0x0000761000087816 */ /* 0x000fce0000000008 */
.L_x_2755:
[----:B------:R-:W-:Y:S05]  /*dff0*/  BSYNC.RECONVERGENT B0 ;  /* 0x0000000000007941 */ /* 0x000fea0003800200 */
.L_x_2754:
[----:B------:R-:W-:Y:S01]  /*e000*/  STG.E.U8 desc[UR36][R16.64], R8 ;  /* 0x0000000810007986 */ /* 0x000fe2000c101124 */
[----:B------:R-:W-:Y:S05]  /*e010*/  EXIT ;  /* 0x000000000000794d */ /* 0x000fea0003800000 */
.L_x_2748:
        /* <DEDUP_REMOVED lines=22> */
.L_x_2758:
[----:B------:R-:W-:-:S06]  /*e180*/  HADD2.F32 R3, -RZ, R3.H0_H0 ;  /* 0x20000003ff037230 */ /* 0x000fcc0000004100 */
[----:B------:R-:W0:Y:S02]  /*e190*/  F2I.U64.TRUNC R2, R3 ;  /* 0x0000000300027311 */ /* 0x000e24000020d800 */
[----:B0-----:R-:W-:Y:S01]  /*e1a0*/  STG.E.64 desc[UR36][R16.64], R2 ;  /* 0x0000000210007986 */ /* 0x001fe2000c101b24 */
[----:B------:R-:W-:Y:S05]  /*e1b0*/  EXIT ;  /* 0x000000000000794d */ /* 0x000fea0003800000 */
.L_x_2757:
[----:B------:R-:W-:-:S06]  /*e1c0*/  HADD2.F32 R3, -RZ, R3.H0_H0 ;  /* 0x20000003ff037230 */ /* 0x000fcc0000004100 */
[----:B------:R-:W0:Y:S02]  /*e1d0*/  F2I.FTZ.U32.TRUNC.NTZ R3, R3 ;  /* 0x0000000300037305 */ /* 0x000e24000021f000 */
[----:B0-----:R-:W-:Y:S01]  /*e1e0*/  STG.E desc[UR36][R16.64], R3 ;  /* 0x0000000310007986 */ /* 0x001fe2000c101924 */
[----:B------:R-:W-:Y:S05]  /*e1f0*/  EXIT ;  /* 0x000000000000794d */ /* 0x000fea0003800000 */
.L_x_2747:
        /* <DEDUP_REMOVED lines=11> */
[----:B------:R-:W-:Y:S01]  /*e2b0*/  STG.E.U8 desc[UR36][R16.64], R3 ;  /* 0x0000000310007986 */ /* 0x000fe2000c101124 */
[----:B------:R-:W-:Y:S05]  /*e2c0*/  EXIT ;  /* 0x000000000000794d */ /* 0x000fea0003800000 */
.L_x_2760:
[--C-:B------:R-:W-:Y:S02]  /*e2d0*/  HADD2.F32 R6, -RZ, R3.reuse.H1_H1 ;  /* 0x30000003ff067230 */ /* 0x100fe40000004100 */
[----:B------:R-:W-:-:S03]  /*e2e0*/  HADD2.F32 R0, -RZ, R3.H0_H0 ;  /* 0x20000003ff007230 */ /* 0x000fc60000004100 */
        /* <DEDUP_REMOVED lines=8> */
[----:B0-----:R-:W-:Y:S01]  /*e370*/  STG.E.128 desc[UR36][R16.64], R4 ;  /* 0x0000000410007986 */ /* 0x001fe2000c101d24 */
[----:B------:R-:W-:Y:S05]  /*e380*/  EXIT ;  /* 0x000000000000794d */ /* 0x000fea0003800000 */
.L_x_2759:
[----:B------:R-:W-:-:S09]  /*e390*/  UISETP.NE.AND UP0, UPT, UR4, 0xf, UPT ;  /* 0x0000000f0400788c */ /* 0x000fd2000bf05270 */
[----:B------:R-:W-:Y:S05]  /*e3a0*/  BRA.U !UP0, `(.L_x_2761) ;  /* 0x0000000108e87547 */ /* 0x000fea000b800000 */
[----:B------:R-:W-:-:S09]  /*e3b0*/  UISETP.NE.AND UP0, UPT, UR4, 0x17, UPT ;  /* 0x000000170400788c */ /* 0x000fd2000bf05270 */
[----:B------:R-:W-:Y:S05]  /*e3c0*/  BRA.U !UP0, `(.L_x_2762) ;  /* 0x0000000108907547 */ /* 0x000fea000b800000 */
[----:B------:R-:W-:-:S09]  /*e3d0*/  UISETP.NE.AND UP0, UPT, UR4, 0x18, UPT ;  /* 0x000000180400788c */ /* 0x000fd2000bf05270 */
[----:B------:R-:W-:Y:S05]  /*e3e0*/  BRA.U !UP0, `(.L_x_2763) ;  /* 0x0000000108447547 */ /* 0x000fea000b800000 */
.L_x_2740:
        /* <DEDUP_REMOVED lines=16> */
.L_x_2764:
[----:B------:R-:W-:Y:S05]  /*e4f0*/  EXIT ;  /* 0x000000000000794d */ /* 0x000fea0003800000 */
.L_x_2763:
        /* <DEDUP_REMOVED lines=13> */
.L_x_2766:
[----:B------:R-:W-:Y:S05]  /*e5d0*/  BSYNC.RECONVERGENT B0 ;  /* 0x0000000000007941 */ /* 0x000fea0003800200 */
.L_x_2765:
[----:B------:R-:W-:-:S05]  /*e5e0*/  LOP3.LUT R3, R0, 0x80, R3, 0xf8, !PT ;  /* 0x0000008000037812 */ /* 0x000fca00078ef803 */
[----:B------:R-:W-:Y:S01]  /*e5f0*/  STG.E.U8 desc[UR36][R16.64], R3 ;  /* 0x0000000310007986 */ /* 0x000fe2000c101124 */
[----:B------:R-:W-:Y:S05]  /*e600*/  EXIT ;  /* 0x000000000000794d */ /* 0x000fea0003800000 */
.L_x_2762:
        /* <DEDUP_REMOVED lines=12> */
.L_x_2768:
[----:B------:R-:W-:Y:S01]  /*e6d0*/  HFMA2 R0, -RZ, RZ, 0, 7.569789886474609375e-06 ;  /* 0x0000007fff007431 */ /* 0x000fe200000001ff */
[----:B------:R-:W-:-:S04]  /*e6e0*/  ISETP.GT.U32.AND P0, PT, R2, 0x7f800000, PT ;  /* 0x7f8000000200780c */ /* 0x000fc80003f04070 */
[----:B------:R-:W-:-:S09]  /*e6f0*/  SEL R0, R0, 0x7c, P0 ;  /* 0x0000007c00007807 */ /* 0x000fd20000000000 */
.L_x_2769:
[----:B------:R-:W-:Y:S05]  /*e700*/  BSYNC.RECONVERGENT B0 ;  /* 0x0000000000007941 */ /* 0x000fea0003800200 */
.L_x_2767:
[----:B------:R-:W-:-:S04]  /*e710*/  SHF.R.U32.HI R3, RZ, 0x18, R3 ;  /* 0x00000018ff037819 */ /* 0x000fc80000011603 */
[----:B------:R-:W-:-:S05]  /*e720*/  LOP3.LUT R3, R0, 0x80, R3, 0xf8, !PT ;  /* 0x0000008000037812 */ /* 0x000fca00078ef803 */
[----:B------:R-:W-:Y:S01]  /*e730*/  STG.E.U8 desc[UR36][R16.64], R3 ;  /* 0x0000000310007986 */ /* 0x000fe2000c101124 */
[----:B------:R-:W-:Y:S05]  /*e740*/  EXIT ;  /* 0x000000000000794d */ /* 0x000fea0003800000 */
.L_x_2761:
[----:B------:R-:W-:-:S05]  /*e750*/  HADD2.F32 R0, -RZ, R3.H0_H0 ;  /* 0x20000003ff007230 */ /* 0x000fca0000004100 */
[----:B------:R-:W-:-:S05]  /*e760*/  F2FP.BF16.F32.PACK_AB R0, RZ, R0 ;  /* 0x00000000ff00723e */ /* 0x000fca00000010ff */
[----:B------:R-:W-:Y:S01]  /*e770*/  STG.E.U16 desc[UR36][R16.64], R0 ;  /* 0x0000000010007986 */ /* 0x000fe2000c101524 */
[----:B------:R-:W-:Y:S05]  /*e780*/  EXIT ;  /* 0x000000000000794d */ /* 0x000fea0003800000 */
.L_x_2770:
        /* <DEDUP_REMOVED lines=15> */
.L_x_6248:


//--------------------- .text._ZN2at6native27unrolled_elementwise_kernelIZZZNS0_16tanh_kernel_cudaERNS_18TensorIteratorBaseEENKUlvE_clEvENKUlvE1_clEvEUlN3c107complexINS6_4HalfEEEE_St5arrayIPcLm2EELi4E23TrivialOffsetCalculatorILi1EjESF_NS0_6memory12LoadWithCastILi1EEENSG_13StoreWithCastILi1EEEEEviT_T0_T2_T3_T4_T5_ --------------------------
	.section	.text._ZN2at6native27unrolled_elementwise_kernelIZZZNS0_16tanh_kernel_cudaERNS_18TensorIteratorBaseEENKUlvE_clEvENKUlvE1_clEvEUlN3c107complexINS6_4HalfEEEE_St5arrayIPcLm2EELi4E23TrivialOffsetCalculatorILi1EjESF_NS0_6memory12LoadWithCastILi1EEENSG_13StoreWithCastILi1EEEEEviT_T0_T2_T3_T4_T5_,"ax",@progbits
	.align	128
        .global         _ZN2at6native27unrolled_elementwise_kernelIZZZNS0_16tanh_kernel_cudaERNS_18TensorIteratorBaseEENKUlvE_clEvENKUlvE1_clEvEUlN3c107complexINS6_4HalfEEEE_St5arrayIPcLm2EELi4E23TrivialOffsetCalculatorILi1EjESF_NS0_6memory12LoadWithCastILi1EEENSG_13StoreWithCastILi1EEEEEviT_T0_T2_T3_T4_T5_
        .type           _ZN2at6native27unrolled_elementwise_kernelIZZZNS0_16tanh_kernel_cudaERNS_18TensorIteratorBaseEENKUlvE_clEvENKUlvE1_clEvEUlN3c107complexINS6_4HalfEEEE_St5arrayIPcLm2EELi4E23TrivialOffsetCalculatorILi1EjESF_NS0_6memory12LoadWithCastILi1EEENSG_13StoreWithCastILi1EEEEEviT_T0_T2_T3_T4_T5_,@function
        .size           _ZN2at6native27unrolled_elementwise_kernelIZZZNS0_16tanh_kernel_cudaERNS_18TensorIteratorBaseEENKUlvE_clEvENKUlvE1_clEvEUlN3c107complexINS6_4HalfEEEE_St5arrayIPcLm2EELi4E23TrivialOffsetCalculatorILi1EjESF_NS0_6memory12LoadWithCastILi1EEENSG_13StoreWithCastILi1EEEEEviT_T0_T2_T3_T4_T5_,(.L_x_6249 - _ZN2at6native27unrolled_elementwise_kernelIZZZNS0_16tanh_kernel_cudaERNS_18TensorIteratorBaseEENKUlvE_clEvENKUlvE1_clEvEUlN3c107complexINS6_4HalfEEEE_St5arrayIPcLm2EELi4E23TrivialOffsetCalculatorILi1EjESF_NS0_6memory12LoadWithCastILi1EEENSG_13StoreWithCastILi1EEEEEviT_T0_T2_T3_T4_T5_)
        .other          _ZN2at6native27unrolled_elementwise_kernelIZZZNS0_16tanh_kernel_cudaERNS_18TensorIteratorBaseEENKUlvE_clEvENKUlvE1_clEvEUlN3c107complexINS6_4HalfEEEE_St5arrayIPcLm2EELi4E23TrivialOffsetCalculatorILi1EjESF_NS0_6memory12LoadWithCastILi1EEENSG_13StoreWithCastILi1EEEEEviT_T0_T2_T3_T4_T5_,@"STO_CUDA_ENTRY STV_DEFAULT"
_ZN2at6native27unrolled_elementwise_kernelIZZZNS0_16tanh_kernel_cudaERNS_18TensorIteratorBaseEENKUlvE_clEvENKUlvE1_clEvEUlN3c107complexINS6_4HalfEEEE_St5arrayIPcLm2EELi4E23TrivialOffsetCalculatorILi1EjESF_NS0_6memory12LoadWithCastILi1EEENSG_13StoreWithCastILi1EEEEEviT_T0_T2_T3_T4_T5_:
.text._ZN2at6native27unrolled_elementwise_kernelIZZZNS0_16tanh_kernel_cudaERNS_18TensorIteratorBaseEENKUlvE_clEvENKUlvE1_clEvEUlN3c107complexINS6_4HalfEEEE_St5arrayIPcLm2EELi4E23TrivialOffsetCalculatorILi1EjESF_NS0_6memory12LoadWithCastILi1EEENSG_13StoreWithCastILi1EEEEEviT_T0_T2_T3_T4_T5_:
[----:B------:R-:W0:Y:S01]  /*0000*/  LDC R1, c[0x0][0x37c] ;  /* 0x0000df00ff017b82 */ /* 0x000e220000000800 */
[----:B------:R-:W1:Y:S07]  /*0010*/  S2R R16, SR_CTAID.X ;  /* 0x0000000000107919 */ /* 0x000e6e0000002500 */
[----:B------:R-:W1:Y:S01]  /*0020*/  LDC R3, c[0x0][0x380] ;  /* 0x0000e000ff037b82 */ /* 0x000e620000000800 */
[----:B------:R-:W2:Y:S01]  /*0030*/  LDCU.64 UR36, c[0x0][0x358] ;  /* 0x00006b00ff2477ac */ /* 0x000ea20008000a00 */
[----:B------:R-:W-:Y:S01]  /*0040*/  BSSY.RECONVERGENT B6, `(.L_x_2771) ;  /* 0x000012d000067945 */ /* 0x000fe20003800200 */
[----:B------:R-:W3:Y:S01]  /*0050*/  S2R R17, SR_TID.X ;  /* 0x0000000000117919 */ /* 0x000ee20000002100 */
[----:B------:R-:W-:Y:S01]  /*0060*/  PRMT R22, R22, 0x5410, RZ ;  /* 0x0000541016167816 */ /* 0x000fe200000000ff */
[----:B------:R-:W4:Y:S01]  /*0070*/  LDCU.U8 UR38, c[0x0][0x39c] ;  /* 0x00007380ff2677ac */ /* 0x000f220008000000 */
[----:B------:R-:W-:Y:S01]  /*0080*/  PRMT R23, RZ, 0x7610, R23 ;  /* 0x00007610ff177816 */ /* 0x000fe20000000017 */
        /* <DEDUP_REMOVED lines=21> */
[----:B------:R-:W2:Y:S01]  /*01e0*/  LDG.E.S8 R2, desc[UR36][R2.64] ;  /* 0x0000002402027981 */ /* 0x000ea2000c1e1300 */
[----:B------:R-:W-:Y:S01]  /*01f0*/  PRMT R22, R22, 0x5410, RZ ;  /* 0x0000541016167816 */ /* 0x000fe200000000ff */
[----:B--2---:R-:W0:Y:S02]  /*0200*/  I2F.S16 R23, R2 ;  /* 0x0000000200177306 */ /* 0x004e240000101400 */
[----:B0-----:R-:W-:Y:S01]  /*0210*/  F2FP.F16.F32.PACK_AB R23, RZ, R23 ;  /* 0x00000017ff17723e */ /* 0x001fe200000000ff */
[----:B------:R-:W-:Y:S06]  /*0220*/  BRA `(.L_x_2778) ;  /* 0x0000001000347947 */ /* 0x000fec0003800000 */
.L_x_2776:
[----:B------:R-:W2:Y:S01]  /*0230*/  LDG.E.U8 R2, desc[UR36][R2.64] ;  /* 0x0000002402027981 */ /* 0x000ea2000c1e1100 */
[----:B------:R-:W-:Y:S02]  /*0240*/  PRMT R22, R22, 0x5410, RZ ;  /* 0x0000541016167816 */ /* 0x000fe400000000ff */
[----:B--2---:R-:W-:-:S04]  /*0250*/  I2FP.F32.U32 R23, R2 ;  /* 0x0000000200177245 */ /* 0x004fc80000201000 */
[----:B------:R-:W-:Y:S01]  /*0260*/  F2FP.F16.F32.PACK_AB R23, RZ, R23 ;  /* 0x00000017ff17723e */ /* 0x000fe200000000ff */
[----:B------:R-:W-:Y:S06]  /*0270*/  BRA `(.L_x_2778) ;  /* 0x0000001000207947 */ /* 0x000fec0003800000 */
.L_x_2775:
[----:B------:R-:W-:-:S09]  /*0280*/  UISETP.NE.AND UP0, UPT, UR4, 0x2, UPT ;  /* 0x000000020400788c */ /* 0x000fd2000bf05270 */
[----:B------:R-:W-:Y:S05]  /*0290*/  BRA.U !UP0, `(.L_x_2779) ;  /* 0x0000000108387547 */ /* 0x000fea000b800000 */
[----:B------:R-:W-:-:S09]  /*02a0*/  UISETP.NE.AND UP0, UPT, UR4, 0x3, UPT ;  /* 0x000000030400788c */ /* 0x000fd2000bf05270 */
[----:B------:R-:W-:Y:S05]  /*02b0*/  BRA.U !UP0, `(.L_x_2780) ;  /* 0x00000001081c7547 */ /* 0x000fea000b800000 */
[----:B------:R-:W-:-:S09]  /*02c0*/  UISETP.NE.AND UP0, UPT, UR4, 0x4, UPT ;  /* 0x000000040400788c */ /* 0x000fd2000bf05270 */
[----:B------:R-:W-:Y:S05]  /*02d0*/  BRA.U UP0, `(.L_x_2777) ;  /* 0x0000000d00687547 */ /* 0x000fea000b800000 */
[----:B------:R-:W2:Y:S01]  /*02e0*/  LDG.E.64 R2, desc[UR36][R2.64] ;  /* 0x0000002402027981 */ /* 0x000ea2000c1e1b00 */
[----:B------:R-:W-:Y:S01]  /*02f0*/  PRMT R22, R22, 0x5410, RZ ;  /* 0x0000541016167816 */ /* 0x000fe200000000ff */
[----:B--2---:R-:W0:Y:S02]  /*0300*/  I2F.S64 R23, R2 ;  /* 0x0000000200177312 */ /* 0x004e240000301400 */
[----:B0-----:R-:W-:Y:S01]  /*0310*/  F2FP.F16.F32.PACK_AB R23, RZ, R23 ;  /* 0x00000017ff17723e */ /* 0x001fe200000000ff */
[----:B------:R-:W-:Y:S06]  /*0320*/  BRA `(.L_x_2778) ;  /* 0x0000000c00f47947 */ /* 0x000fec0003800000 */
.L_x_2780:
[----:B------:R-:W2:Y:S01]  /*0330*/  LDG.E R2, desc[UR36][R2.64] ;  /* 0x0000002402027981 */ /* 0x000ea2000c1e1900 */
[----:B------:R-:W-:Y:S02]  /*0340*/  PRMT R22, R22, 0x5410, RZ ;  /* 0x0000541016167816 */ /* 0x000fe400000000ff */
[----:B--2---:R-:W-:-:S04]  /*0350*/  I2FP.F32.S32 R23, R2 ;  /* 0x0000000200177245 */ /* 0x004fc80000201400 */
[----:B------:R-:W-:Y:S01]  /*0360*/  F2FP.F16.F32.PACK_AB R23, RZ, R23 ;  /* 0x00000017ff17723e */ /* 0x000fe200000000ff */
[----:B------:R-:W-:Y:S06]  /*0370*/  BRA `(.L_x_2778) ;  /* 0x0000000c00e07947 */ /* 0x000fec0003800000 */
.L_x_2779:
[----:B------:R-:W2:Y:S01]  /*0380*/  LDG.E.U16 R2, desc[UR36][R2.64] ;  /* 0x0000002402027981 */ /* 0x000ea2000c1e1500 */
[----:B------:R-:W-:Y:S01]  /*0390*/  PRMT R22, R22, 0x5410, RZ ;  /* 0x0000541016167816 */ /* 0x000fe200000000ff */
[----:B--2---:R-:W0:Y:S02]  /*03a0*/  I2F.S16 R23, R2 ;  /* 0x0000000200177306 */ /* 0x004e240000101400 */
[----:B0-----:R-:W-:Y:S01]  /*03b0*/  F2FP.F16.F32.PACK_AB R23, RZ, R23 ;  /* 0x00000017ff17723e */ /* 0x001fe200000000ff */
[----:B------:R-:W-:Y:S06]  /*03c0*/  BRA `(.L_x_2778) ;  /* 0x0000000c00cc7947 */ /* 0x000fec0003800000 */
.L_x_2774:
[----:B------:R-:W-:-:S09]  /*03d0*/  UISETP.GT.AND UP0, UPT, UR4, 0x6, UPT ;  /* 0x000000060400788c */ /* 0x000fd2000bf04270 */
[----:B------:R-:W-:Y:S05]  /*03e0*/  BRA.U UP0, `(.L_x_2781) ;  /* 0x0000000100347547 */ /* 0x000fea000b800000 */
[----:B------:R-:W-:-:S09]  /*03f0*/  UISETP.NE.AND UP0, UPT, UR4, 0x5, UPT ;  /* 0x000000050400788c */ /* 0x000fd2000bf05270 */
[----:B------:R-:W-:Y:S05]  /*0400*/  BRA.U !UP0, `(.L_x_2782) ;  /* 0x0000000108187547 */ /* 0x000fea000b800000 */
[----:B------:R-:W-:-:S09]  /*0410*/  UISETP.NE.AND UP0, UPT, UR4, 0x6, UPT ;  /* 0x000000060400788c */ /* 0x000fd2000bf05270 */
[----:B------:R-:W-:Y:S05]  /*0420*/  BRA.U UP0, `(.L_x_2777) ;  /* 0x0000000d00147547 */ /* 0x000fea000b800000 */
[----:B------:R-:W2:Y:S01]  /*0430*/  LDG.E R23, desc[UR36][R2.64] ;  /* 0x0000002402177981 */ /* 0x000ea2000c1e1900 */
[----:B------:R-:W-:Y:S02]  /*0440*/  PRMT R22, R22, 0x5410, RZ ;  /* 0x0000541016167816 */ /* 0x000fe400000000ff */
[----:B--2---:R-:W-:Y:S01]  /*0450*/  F2FP.F16.F32.PACK_AB R23, RZ, R23 ;  /* 0x00000017ff17723e */ /* 0x004fe200000000ff */
[----:B------:R-:W-:Y:S06]  /*0460*/  BRA `(.L_x_2778) ;  /* 0x0000000c00a47947 */ /* 0x000fec0003800000 */
.L_x_2782:
[----:B------:R-:W2:Y:S01]  /*0470*/  LDG.E.U16 R23, desc[UR36][R2.64] ;  /* 0x0000002402177981 */ /* 0x000ea2000c1e1500 */
[----:B------:R-:W-:Y:S01]  /*0480*/  PRMT R22, R22, 0x5410, RZ ;  /* 0x0000541016167816 */ /* 0x000fe200000000ff */
[----:B--2---:R-:W-:-:S05]  /*0490*/  HADD2.F32 R23, -RZ, R23.H0_H0 ;  /* 0x20000017ff177230 */ /* 0x004fca0000004100 */
[----:B------:R-:W-:Y:S01]  /*04a0*/  F2FP.F16.F32.PACK_AB R23, RZ, R23 ;  /* 0x00000017ff17723e */ /* 0x000fe200000000ff */
[----:B------:R-:W-:Y:S06]  /*04b0*/  BRA `(.L_x_2778) ;  /* 0x0000000c00907947 */ /* 0x000fec0003800000 */
.L_x_2781:
        /* <DEDUP_REMOVED lines=10> */
.L_x_2784:
[----:B------:R-:W2:Y:S02]  /*0560*/  LDG.E R2, desc[UR36][R2.64] ;  /* 0x0000002402027981 */ /* 0x000ea4000c1e1900 */
[----:B--2---:R-:W-:Y:S02]  /*0570*/  PRMT R23, R2, 0x7610, R23 ;  /* 0x0000761002177816 */ /* 0x004fe40000000017 */
[----:B------:R-:W-:Y:S01]  /*0580*/  PRMT R22, R22, 0x7610, R2 ;  /* 0x0000761016167816 */ /* 0x000fe20000000002 */
[----:B------:R-:W-:Y:S06]  /*0590*/  BRA `(.L_x_2778) ;  /* 0x0000000c00587947 */ /* 0x000fec0003800000 */
.L_x_2783:
[----:B------:R-:W2:Y:S01]  /*05a0*/  LDG.E.64 R2, desc[UR36][R2.64] ;  /* 0x0000002402027981 */ /* 0x000ea2000c1e1b00 */
[----:B------:R-:W-:Y:S01]  /*05b0*/  UMOV UR4, 0xf0000000 ;  /* 0xf000000000047882 */ /* 0x000fe20000000000 */
[----:B------:R-:W-:Y:S01]  /*05c0*/  UMOV UR5, 0x380fffff ;  /* 0x380fffff00057882 */ /* 0x000fe20000000000 */
[----:B------:R-:W-:Y:S01]  /*05d0*/  PRMT R22, R22, 0x5410, RZ ;  /* 0x0000541016167816 */ /* 0x000fe200000000ff */
        /* <DEDUP_REMOVED lines=9> */
.L_x_2773:
        /* <DEDUP_REMOVED lines=9> */
[----:B------:R-:W-:Y:S02]  /*0700*/  PRMT R22, R22, 0x5410, RZ ;  /* 0x0000541016167816 */ /* 0x000fe400000000ff */
[----:B--2---:R-:W-:-:S04]  /*0710*/  ISETP.NE.AND P0, PT, R2, RZ, PT ;  /* 0x000000ff0200720c */ /* 0x004fc80003f05270 */
[----:B------:R-:W-:-:S04]  /*0720*/  FSEL R23, RZ, 1, !P0 ;  /* 0x3f800000ff177808 */ /* 0x000fc80004000000 */
[----:B------:R-:W-:Y:S01]  /*0730*/  F2FP.F16.F32.PACK_AB R23, RZ, R23 ;  /* 0x00000017ff17723e */ /* 0x000fe200000000ff */
[----:B------:R-:W-:Y:S06]  /*0740*/  BRA `(.L_x_2778) ;  /* 0x0000000800ec7947 */ /* 0x000fec0003800000 */
.L_x_2787:
        /* <DEDUP_REMOVED lines=24> */
.L_x_2786:
        /* <DEDUP_REMOVED lines=8> */
[----:B------:R-:W-:Y:S01]  /*0950*/  PRMT R22, R22, 0x5410, RZ ;  /* 0x0000541016167816 */ /* 0x000fe200000000ff */
        /* <DEDUP_REMOVED lines=18> */
.L_x_2789:
[----:B------:R-:W2:Y:S01]  /*0a80*/  LDG.E.U8 R2, desc[UR36][R2.64] ;  /* 0x0000002402027981 */ /* 0x000ea2000c1e1100 */
[----:B------:R-:W-:Y:S01]  /*0a90*/  PRMT R22, R22, 0x5410, RZ ;  /* 0x0000541016167816 */ /* 0x000fe200000000ff */
        /* <DEDUP_REMOVED lines=12> */
.L_x_2788:
[----:B------:R-:W2:Y:S01]  /*0b60*/  LDG.E.U16 R23, desc[UR36][R2.64] ;  /* 0x0000002402177981 */ /* 0x000ea2000c1e1500 */
[----:B------:R-:W-:Y:S01]  /*0b70*/  PRMT R22, R22, 0x5410, RZ ;  /* 0x0000541016167816 */ /* 0x000fe200000000ff */
[----:B--2---:R-:W-:-:S05]  /*0b80*/  IMAD.U32 R23, R23, 0x10000, RZ ;  /* 0x0001000017177824 */ /* 0x004fca00078e00ff */
[----:B------:R-:W-:Y:S01]  /*0b90*/  F2FP.F16.F32.PACK_AB R23, RZ, R23 ;  /* 0x00000017ff17723e */ /* 0x000fe200000000ff */
[----:B------:R-:W-:Y:S06]  /*0ba0*/  BRA `(.L_x_2778) ;  /* 0x0000000400d47947 */ /* 0x000fec0003800000 */
.L_x_2785:
        /* <DEDUP_REMOVED lines=8> */
[----:B------:R-:W2:Y:S01]  /*0c30*/  LDG.E.U16 R23, desc[UR36][R2.64] ;  /* 0x0000002402177981 */ /* 0x000ea2000c1e1500 */
[----:B------:R-:W-:Y:S02]  /*0c40*/  PRMT R22, R22, 0x5410, RZ ;  /* 0x0000541016167816 */ /* 0x000fe400000000ff */
[----:B--2---:R-:W-:-:S04]  /*0c50*/  I2FP.F32.U32 R23, R23 ;  /* 0x0000001700177245 */ /* 0x004fc80000201000 */
[----:B------:R-:W-:Y:S01]  /*0c60*/  F2FP.F16.F32.PACK_AB R23, RZ, R23 ;  /* 0x00000017ff17723e */ /* 0x000fe200000000ff */
[----:B------:R-:W-:Y:S06]  /*0c70*/  BRA `(.L_x_2778) ;  /* 0x0000000400a07947 */ /* 0x000fec0003800000 */
.L_x_2792:
        /* <DEDUP_REMOVED lines=21> */
.L_x_2796:
[----:B------:R-:W-:Y:S05]  /*0dd0*/  BSYNC.RECONVERGENT B1 ;  /* 0x0000000000017941 */ /* 0x000fea0003800200 */
.L_x_2795:
[----:B------:R-:W-:Y:S01]  /*0de0*/  IMAD.SHL.U32 R0, R0, 0x100000, RZ ;  /* 0x0010000000007824 */ /* 0x000fe200078e00ff */
[----:B------:R-:W-:-:S04]  /*0df0*/  LEA R2, R2, 0x3b800000, 0x17 ;  /* 0x3b80000002027811 */ /* 0x000fc800078eb8ff */
[----:B------:R-:W-:-:S07]  /*0e00*/  LOP3.LUT R23, R2, R0, R23, 0xfe, !PT ;  /* 0x0000000002177212 */ /* 0x000fce00078efe17 */
.L_x_2794:
[----:B------:R-:W-:Y:S05]  /*0e10*/  BSYNC.RECONVERGENT B0 ;  /* 0x0000000000007941 */ /* 0x000fea0003800200 */
.L_x_2793:
[----:B------:R-:W-:Y:S02]  /*0e20*/  F2FP.F16.F32.PACK_AB R23, RZ, R23 ;  /* 0x00000017ff17723e */ /* 0x000fe400000000ff */
[----:B------:R-:W-:Y:S01]  /*0e30*/  PRMT R22, R22, 0x5410, RZ ;  /* 0x0000541016167816 */ /* 0x000fe200000000ff */
[----:B------:R-:W-:Y:S06]  /*0e40*/  BRA `(.L_x_2778) ;  /* 0x00000004002c7947 */ /* 0x000fec0003800000 */
.L_x_2791:
        /* <DEDUP_REMOVED lines=21> */
.L_x_2800:
[----:B------:R-:W-:Y:S05]  /*0fa0*/  BSYNC.RECONVERGENT B1 ;  /* 0x0000000000017941 */ /* 0x000fea0003800200 */
.L_x_2799:
[----:B------:R-:W-:Y:S01]  /*0fb0*/  IMAD.SHL.U32 R0, R0, 0x200000, RZ ;  /* 0x0020000000007824 */ /* 0x000fe200078e00ff */
[----:B------:R-:W-:-:S04]  /*0fc0*/  LEA R2, R2, 0x37800000, 0x17 ;  /* 0x3780000002027811 */ /* 0x000fc800078eb8ff */
[----:B------:R-:W-:-:S07]  /*0fd0*/  LOP3.LUT R23, R2, R0, R23, 0xfe, !PT ;  /* 0x0000000002177212 */ /* 0x000fce00078efe17 */
.L_x_2798:
[----:B------:R-:W-:Y:S05]  /*0fe0*/  BSYNC.RECONVERGENT B0 ;  /* 0x0000000000007941 */ /* 0x000fea0003800200 */
.L_x_2797:
[----:B------:R-:W-:Y:S02]  /*0ff0*/  F2FP.F16.F32.PACK_AB R23, RZ, R23 ;  /* 0x00000017ff17723e */ /* 0x000fe400000000ff */
[----:B------:R-:W-:Y:S01]  /*1000*/  PRMT R22, R22, 0x5410, RZ ;  /* 0x0000541016167816 */ /* 0x000fe200000000ff */
[----:B------:R-:W-:Y:S06]  /*1010*/  BRA `(.L_x_2778) ;  /* 0x0000000000b87947 */ /* 0x000fec0003800000 */
.L_x_2790:
[----:B------:R-:W-:-:S09]  /*1020*/  UISETP.NE.AND UP0, UPT, UR4, 0x1c, UPT ;  /* 0x0000001c0400788c */ /* 0x000fd2000bf05270 */
[----:B------:R-:W-:Y:S05]  /*1030*/  BRA.U !UP0, `(.L_x_2801) ;  /* 0x0000000108a07547 */ /* 0x000fea000b800000 */
[----:B------:R-:W-:-:S09]  /*1040*/  UISETP.NE.AND UP0, UPT, UR4, 0x1d, UPT ;  /* 0x0000001d0400788c */ /* 0x000fd2000bf05270 */
[----:B------:R-:W-:Y:S05]  /*1050*/  BRA.U !UP0, `(.L_x_2802) ;  /* 0x0000000108847547 */ /* 0x000fea000b800000 */
[----:B------:R-:W-:-:S09]  /*1060*/  UISETP.NE.AND UP0, UPT, UR4, 0x2c, UPT ;  /* 0x0000002c0400788c */ /* 0x000fd2000bf05270 */
[----:B------:R-:W-:Y:S05]  /*1070*/  BRA.U !UP0, `(.L_x_2803) ;  /* 0x00000001084c7547 */ /* 0x000fea000b800000 */
.L_x_2777:
        /* <DEDUP_REMOVED lines=16> */
.L_x_2804:
[----:B------:R-:W-:Y:S02]  /*1180*/  PRMT R23, RZ, 0x7610, R23 ;  /* 0x00007610ff177816 */ /* 0x000fe40000000017 */
[----:B------:R-:W-:Y:S01]  /*1190*/  PRMT R22, R22, 0x5410, RZ ;  /* 0x0000541016167816 */ /* 0x000fe200000000ff */
[----:B------:R-:W-:Y:S06]  /*11a0*/  BRA `(.L_x_2778) ;  /* 0x0000000000547947 */ /* 0x000fec0003800000 */
.L_x_2803:
        /* <DEDUP_REMOVED lines=8> */
.L_x_2806:
[----:B------:R-:W-:Y:S05]  /*1230*/  BSYNC.RECONVERGENT B0 ;  /* 0x0000000000007941 */ /* 0x000fea0003800200 */
.L_x_2805:
[----:B------:R-:W-:Y:S02]  /*1240*/  PRMT R22, R22, 0x5410, RZ ;  /* 0x0000541016167816 */ /* 0x000fe400000000ff */
[----:B------:R-:W-:Y:S01]  /*1250*/  F2FP.F16.F32.PACK_AB R23, RZ, R23 ;  /* 0x00000017ff17723e */ /* 0x000fe200000000ff */
[----:B------:R-:W-:Y:S06]  /*1260*/  BRA `(.L_x_2778) ;  /* 0x0000000000247947 */ /* 0x000fec0003800000 */
.L_x_2802:
[----:B------:R-:W2:Y:S01]  /*1270*/  LDG.E.64 R2, desc[UR36][R2.64] ;  /* 0x0000002402027981 */ /* 0x000ea2000c1e1b00 */
[----:B------:R-:W-:Y:S01]  /*1280*/  PRMT R22, R22, 0x5410, RZ ;  /* 0x0000541016167816 */ /* 0x000fe200000000ff */
[----:B--2---:R-:W0:Y:S02]  /*1290*/  I2F.U64 R23, R2 ;  /* 0x0000000200177312 */ /* 0x004e240000301000 */
[----:B0-----:R-:W-:Y:S01]  /*12a0*/  F2FP.F16.F32.PACK_AB R23, RZ, R23 ;  /* 0x00000017ff17723e */ /* 0x001fe200000000ff */
[----:B------:R-:W-:Y:S06]  /*12b0*/  BRA `(.L_x_2778) ;  /* 0x0000000000107947 */ /* 0x000fec0003800000 */
.L_x_2801:
[----:B------:R-:W2:Y:S01]  /*12c0*/  LDG.E R2, desc[UR36][R2.64] ;  /* 0x0000002402027981 */ /* 0x000ea2000c1e1900 */
[----:B------:R-:W-:Y:S02]  /*12d0*/  PRMT R22, R22, 0x5410, RZ ;  /* 0x0000541016167816 */ /* 0x000fe400000000ff */
[----:B--2---:R-:W-:-:S04]  /*12e0*/  I2FP.F32.U32 R23, R2 ;  /* 0x0000000200177245 */ /* 0x004fc80000201000 */
[----:B------:R-:W-:-:S07]  /*12f0*/  F2FP.F16.F32.PACK_AB R23, RZ, R23 ;  /* 0x00000017ff17723e */ /* 0x000fce00000000ff */
.L_x_2778:
[----:B------:R-:W-:-:S07]  /*1300*/  VIADD R17, R19, 0x80 ;  /* 0x0000008013117836 */ /* 0x000fce0000000000 */
.L_x_2772:
[----:B------:R-:W-:Y:S05]  /*1310*/  BSYNC.RECONVERGENT B6 ;  /* 0x0000000000067941 */ /* 0x000fea0003800200 */
.L_x_2771:
[----:B------:R-:W-:Y:S01]  /*1320*/  ISETP.GE.AND P0, PT, R17, R18, PT ;  /* 0x000000121100720c */ /* 0x000fe20003f06270 */
[----:B------:R-:W-:Y:S01]  /*1330*/  BSSY.RECONVERGENT B6, `(.L_x_2807) ;  /* 0x0000128000067945 */ /* 0x000fe20003800200 */
[----:B------:R-:W-:Y:S02]  /*1340*/  PRMT R25, R25, 0x5410, RZ ;  /* 0x0000541019197816 */ /* 0x000fe400000000ff */
[----:B------:R-:W-:-:S09]  /*1350*/  PRMT R24, RZ, 0x7610, R24 ;  /* 0x00007610ff187816 */ /* 0x000fd20000000018 */
[----:B------:R-:W-:Y:S05]  /*1360*/  @P0 BRA `(.L_x_2808) ;  /* 0x0000001000900947 */ /* 0x000fea0003800000 */
        /* <DEDUP_REMOVED lines=22> */
.L_x_2812:
[----:B------:R-:W2:Y:S01]  /*14d0*/  LDG.E.U8 R2, desc[UR36][R2.64] ;  /* 0x0000002402027981 */ /* 0x000ea2000c1e1100 */
[----:B------:R-:W-:Y:S02]  /*14e0*/  PRMT R25, R25, 0x5410, RZ ;  /* 0x0000541019197816 */ /* 0x000fe400000000ff */
[----:B--2---:R-:W-:-:S04]  /*14f0*/  I2FP.F32.U32 R24, R2 ;  /* 0x0000000200187245 */ /* 0x004fc80000201000 */
[----:B------:R-:W-:Y:S01]  /*1500*/  F2FP.F16.F32.PACK_AB R24, RZ, R24 ;  /* 0x00000018ff18723e */ /* 0x000fe200000000ff */
[----:B------:R-:W-:Y:S06]  /*1510*/  BRA `(.L_x_2814) ;  /* 0x0000001000207947 */ /* 0x000fec0003800000 */
.L_x_2811:
        /* <DEDUP_REMOVED lines=11> */
.L_x_2816:
[----:B------:R-:W2:Y:S01]  /*15d0*/  LDG.E R2, desc[UR36][R2.64] ;  /* 0x0000002402027981 */ /* 0x000ea2000c1e1900 */
[----:B------:R-:W-:Y:S02]  /*15e0*/  PRMT R25, R25, 0x5410, RZ ;  /* 0x0000541019197816 */ /* 0x000fe400000000ff */
[----:B--2---:R-:W-:-:S04]  /*15f0*/  I2FP.F32.S32 R24, R2 ;  /* 0x0000000200187245 */ /* 0x004fc80000201400 */
[----:B------:R-:W-:Y:S01]  /*1600*/  F2FP.F16.F32.PACK_AB R24, RZ, R24 ;  /* 0x00000018ff18723e */ /* 0x000fe200000000ff */
[----:B------:R-:W-:Y:S06]  /*1610*/  BRA `(.L_x_2814) ;  /* 0x0000000c00e07947 */ /* 0x000fec0003800000 */
.L_x_2815:
[----:B------:R-:W2:Y:S01]  /*1620*/  LDG.E.U16 R2, desc[UR36][R2.64] ;  /* 0x0000002402027981 */ /* 0x000ea2000c1e1500 */
[----:B------:R-:W-:Y:S01]  /*1630*/  PRMT R25, R25, 0x5410, RZ ;  /* 0x0000541019197816 */ /* 0x000fe200000000ff */
[----:B--2---:R-:W0:Y:S02]  /*1640*/  I2F.S16 R24, R2 ;  /* 0x0000000200187306 */ /* 0x004e240000101400 */
[----:B0-----:R-:W-:Y:S01]  /*1650*/  F2FP.F16.F32.PACK_AB R24, RZ, R24 ;  /* 0x00000018ff18723e */ /* 0x001fe200000000ff */
[----:B------:R-:W-:Y:S06]  /*1660*/  BRA `(.L_x_2814) ;  /* 0x0000000c00cc7947 */ /* 0x000fec0003800000 */
.L_x_2810:
        /* <DEDUP_REMOVED lines=10> */
.L_x_2818:
[----:B------:R-:W2:Y:S01]  /*1710*/  LDG.E.U16 R24, desc[UR36][R2.64] ;  /* 0x0000002402187981 */ /* 0x000ea2000c1e1500 */
[----:B------:R-:W-:Y:S01]  /*1720*/  PRMT R25, R25, 0x5410, RZ ;  /* 0x0000541019197816 */ /* 0x000fe200000000ff */
[----:B--2---:R-:W-:-:S05]  /*1730*/  HADD2.F32 R24, -RZ, R24.H0_H0 ;  /* 0x20000018ff187230 */ /* 0x004fca0000004100 */
[----:B------:R-:W-:Y:S01]  /*1740*/  F2FP.F16.F32.PACK_AB R24, RZ, R24 ;  /* 0x00000018ff18723e */ /* 0x000fe200000000ff */
[----:B------:R-:W-:Y:S06]  /*1750*/  BRA `(.L_x_2814) ;  /* 0x0000000c00907947 */ /* 0x000fec0003800000 */
.L_x_2817:
        /* <DEDUP_REMOVED lines=10> */
.L_x_2820:
[----:B------:R-:W2:Y:S02]  /*1800*/  LDG.E R2, desc[UR36][R2.64] ;  /* 0x0000002402027981 */ /* 0x000ea4000c1e1900 */
[----:B--2---:R-:W-:Y:S02]  /*1810*/  PRMT R24, R2, 0x7610, R24 ;  /* 0x0000761002187816 */ /* 0x004fe40000000018 */
[----:B------:R-:W-:Y:S01]  /*1820*/  PRMT R25, R25, 0x7610, R2 ;  /* 0x0000761019197816 */ /* 0x000fe20000000002 */
[----:B------:R-:W-:Y:S06]  /*1830*/  BRA `(.L_x_2814) ;  /* 0x0000000c00587947 */ /* 0x000fec0003800000 */
.L_x_2819:
        /* <DEDUP_REMOVED lines=13> */
.L_x_2809:
        /* <DEDUP_REMOVED lines=14> */
.L_x_2823:
        /* <DEDUP_REMOVED lines=24> */
.L_x_2822:
        /* <DEDUP_REMOVED lines=27> */
.L_x_2825:
[----:B------:R-:W2:Y:S01]  /*1d20*/  LDG.E.U8 R2, desc[UR36][R2.64] ;  /* 0x0000002402027981 */ /* 0x000ea2000c1e1100 */
[----:B------:R-:W-:Y:S01]  /*1d30*/  PRMT R25, R25, 0x5410, RZ ;  /* 0x0000541019197816 */ /* 0x000fe200000000ff */
        /* <DEDUP_REMOVED lines=12> */
.L_x_2824:
[----:B------:R-:W2:Y:S01]  /*1e00*/  LDG.E.U16 R24, desc[UR36][R2.64] ;  /* 0x0000002402187981 */ /* 0x000ea2000c1e1500 */
[----:B------:R-:W-:Y:S01]  /*1e10*/  PRMT R25, R25, 0x5410, RZ ;  /* 0x0000541019197816 */ /* 0x000fe200000000ff */
[----:B--2---:R-:W-:-:S05]  /*1e20*/  IMAD.U32 R24, R24, 0x10000, RZ ;  /* 0x0001000018187824 */ /* 0x004fca00078e00ff */
[----:B------:R-:W-:Y:S01]  /*1e30*/  F2FP.F16.F32.PACK_AB R24, RZ, R24 ;  /* 0x00000018ff18723e */ /* 0x000fe200000000ff */
[----:B------:R-:W-:Y:S06]  /*1e40*/  BRA `(.L_x_2814) ;  /* 0x0000000400d47947 */ /* 0x000fec0003800000 */
.L_x_2821:
        /* <DEDUP_REMOVED lines=13> */
.L_x_2828:
        /* <DEDUP_REMOVED lines=21> */
.L_x_2832:
[----:B------:R-:W-:Y:S05]  /*2070*/  BSYNC.RECONVERGENT B1 ;  /* 0x0000000000017941 */ /* 0x000fea0003800200 */
.L_x_2831:
[----:B------:R-:W-:Y:S01]  /*2080*/  IMAD.SHL.U32 R0, R0, 0x100000, RZ ;  /* 0x0010000000007824 */ /* 0x000fe200078e00ff */
[----:B------:R-:W-:-:S04]  /*2090*/  LEA R2, R2, 0x3b800000, 0x17 ;  /* 0x3b80000002027811 */ /* 0x000fc800078eb8ff */
[----:B------:R-:W-:-:S07]  /*20a0*/  LOP3.LUT R24, R2, R0, R7, 0xfe, !PT ;  /* 0x0000000002187212 */ /* 0x000fce00078efe07 */
.L_x_2830:
[----:B------:R-:W-:Y:S05]  /*20b0*/  BSYNC.RECONVERGENT B0 ;  /* 0x0000000000007941 */ /* 0x000fea0003800200 */
.L_x_2829:
[----:B------:R-:W-:Y:S02]  /*20c0*/  F2FP.F16.F32.PACK_AB R24, RZ, R24 ;  /* 0x00000018ff18723e */ /* 0x000fe400000000ff */
[----:B------:R-:W-:Y:S01]  /*20d0*/  PRMT R25, R25, 0x5410, RZ ;  /* 0x0000541019197816 */ /* 0x000fe200000000ff */
[----:B------:R-:W-:Y:S06]  /*20e0*/  BRA `(.L_x_2814) ;  /* 0x00000004002c7947 */ /* 0x000fec0003800000 */
.L_x_2827:
        /* <DEDUP_REMOVED lines=21> */
.L_x_2836:
[----:B------:R-:W-:Y:S05]  /*2240*/  BSYNC.RECONVERGENT B1 ;  /* 0x0000000000017941 */ /* 0x000fea0003800200 */
.L_x_2835:
[----:B------:R-:W-:Y:S01]  /*2250*/  IMAD.SHL.U32 R0, R0, 0x200000, RZ ;  /* 0x0020000000007824 */ /* 0x000fe200078e00ff */
[----:B------:R-:W-:-:S04]  /*2260*/  LEA R2, R2, 0x37800000, 0x17 ;  /* 0x3780000002027811 */ /* 0x000fc800078eb8ff */
[----:B------:R-:W-:-:S07]  /*2270*/  LOP3.LUT R24, R2, R0, R7, 0xfe, !PT ;  /* 0x0000000002187212 */ /* 0x000fce00078efe07 */
.L_x_2834:
[----:B------:R-:W-:Y:S05]  /*2280*/  BSYNC.RECONVERGENT B0 ;  /* 0x0000000000007941 */ /* 0x000fea0003800200 */
.L_x_2833:
[----:B------:R-:W-:Y:S02]  /*2290*/  F2FP.F16.F32.PACK_AB R24, RZ, R24 ;  /* 0x00000018ff18723e */ /* 0x000fe400000000ff */
[----:B------:R-:W-:Y:S01]  /*22a0*/  PRMT R25, R25, 0x5410, RZ ;  /* 0x0000541019197816 */ /* 0x000fe200000000ff */
[----:B------:R-:W-:Y:S06]  /*22b0*/  BRA `(.L_x_2814) ;  /* 0x0000000000b87947 */ /* 0x000fec0003800000 */
.L_x_2826:
        /* <DEDUP_REMOVED lines=14> */
.L_x_2840:
[----:B------:R-:W-:Y:S05]  /*23a0*/  BSYNC.RECONVERGENT B0 ;  /* 0x0000000000007941 */ /* 0x000fea0003800200 */
.L_x_2839:
[----:B------:R-:W-:Y:S02]  /*23b0*/  PRMT R25, R25, 0x5410, RZ ;  /* 0x0000541019197816 */ /* 0x000fe400000000ff */
[----:B------:R-:W-:Y:S01]  /*23c0*/  F2FP.F16.F32.PACK_AB R24, RZ, R24 ;  /* 0x00000018ff18723e */ /* 0x000fe200000000ff */
[----:B------:R-:W-:Y:S06]  /*23d0*/  BRA `(.L_x_2814) ;  /* 0x0000000000707947 */ /* 0x000fec0003800000 */
.L_x_2813:
        /* <DEDUP_REMOVED lines=16> */
.L_x_2841:
[----:B------:R-:W-:Y:S02]  /*24e0*/  PRMT R24, RZ, 0x7610, R24 ;  /* 0x00007610ff187816 */ /* 0x000fe40000000018 */
[----:B------:R-:W-:Y:S01]  /*24f0*/  PRMT R25, R25, 0x5410, RZ ;  /* 0x0000541019197816 */ /* 0x000fe200000000ff */
[----:B------:R-:W-:Y:S06]  /*2500*/  BRA `(.L_x_2814) ;  /* 0x0000000000247947 */ /* 0x000fec0003800000 */
.L_x_2838:
[----:B------:R-:W2:Y:S01]  /*2510*/  LDG.E.64 R2, desc[UR36][R2.64] ;  /* 0x0000002402027981 */ /* 0x000ea2000c1e1b00 */
[----:B------:R-:W-:Y:S01]  /*2520*/  PRMT R25, R25, 0x5410, RZ ;  /* 0x0000541019197816 */ /* 0x000fe200000000ff */
[----:B--2---:R-:W0:Y:S02]  /*2530*/  I2F.U64 R24, R2 ;  /* 0x0000000200187312 */ /* 0x004e240000301000 */
[----:B0-----:R-:W-:Y:S01]  /*2540*/  F2FP.F16.F32.PACK_AB R24, RZ, R24 ;  /* 0x00000018ff18723e */ /* 0x001fe200000000ff */
[----:B------:R-:W-:Y:S06]  /*2550*/  BRA `(.L_x_2814) ;  /* 0x0000000000107947 */ /* 0x000fec0003800000 */
.L_x_2837:
[----:B------:R-:W2:Y:S01]  /*2560*/  LDG.E R2, desc[UR36][R2.64] ;  /* 0x0000002402027981 */ /* 0x000ea2000c1e1900 */
[----:B------:R-:W-:Y:S02]  /*2570*/  PRMT R25, R25, 0x5410, RZ ;  /* 0x0000541019197816 */ /* 0x000fe400000000ff */
[----:B--2---:R-:W-:-:S04]  /*2580*/  I2FP.F32.U32 R24, R2 ;  /* 0x0000000200187245 */ /* 0x004fc80000201000 */
[----:B------:R-:W-:-:S07]  /*2590*/  F2FP.F16.F32.PACK_AB R24, RZ, R24 ;  /* 0x00000018ff18723e */ /* 0x000fce00000000ff */
.L_x_2814:
[----:B------:R-:W-:-:S07]  /*25a0*/  VIADD R17, R17, 0x80 ;  /* 0x0000008011117836 */ /* 0x000fce0000000000 */
.L_x_2808:
[----:B------:R-:W-:Y:S05]  /*25b0*/  BSYNC.RECONVERGENT B6 ;  /* 0x0000000000067941 */ /* 0x000fea0003800200 */
.L_x_2807:
        /* <DEDUP_REMOVED lines=27> */
.L_x_2847:
[----:B------:R-:W2:Y:S01]  /*2770*/  LDG.E.U8 R2, desc[UR36][R2.64] ;  /* 0x0000002402027981 */ /* 0x000ea2000c1e1100 */
[----:B------:R-:W-:Y:S02]  /*2780*/  PRMT R26, R26, 0x5410, RZ ;  /* 0x000054101a1a7816 */ /* 0x000fe400000000ff */
[----:B--2---:R-:W-:-:S04]  /*2790*/  I2FP.F32.U32 R27, R2 ;  /* 0x00000002001b7245 */ /* 0x004fc80000201000 */
[----:B------:R-:W-:Y:S01]  /*27a0*/  F2FP.F16.F32.PACK_AB R27, RZ, R27 ;  /* 0x0000001bff1b723e */ /* 0x000fe200000000ff */
[----:B------:R-:W-:Y:S06]  /*27b0*/  BRA `(.L_x_2849) ;  /* 0x0000001000207947 */ /* 0x000fec0003800000 */
.L_x_2846:
        /* <DEDUP_REMOVED lines=11> */
.L_x_2851:
[----:B------:R-:W2:Y:S01]  /*2870*/  LDG.E R2, desc[UR36][R2.64] ;  /* 0x0000002402027981 */ /* 0x000ea2000c1e1900 */
[----:B------:R-:W-:Y:S02]  /*2880*/  PRMT R26, R26, 0x5410, RZ ;  /* 0x000054101a1a7816 */ /* 0x000fe400000000ff */
[----:B--2---:R-:W-:-:S04]  /*2890*/  I2FP.F32.S32 R27, R2 ;  /* 0x00000002001b7245 */ /* 0x004fc80000201400 */
[----:B------:R-:W-:Y:S01]  /*28a0*/  F2FP.F16.F32.PACK_AB R27, RZ, R27 ;  /* 0x0000001bff1b723e */ /* 0x000fe200000000ff */
[----:B------:R-:W-:Y:S06]  /*28b0*/  BRA `(.L_x_2849) ;  /* 0x0000000c00e07947 */ /* 0x000fec0003800000 */
.L_x_2850:
[----:B------:R-:W2:Y:S01]  /*28c0*/  LDG.E.U16 R2, desc[UR36][R2.64] ;  /* 0x0000002402027981 */ /* 0x000ea2000c1e1500 */
[----:B------:R-:W-:Y:S01]  /*28d0*/  PRMT R26, R26, 0x5410, RZ ;  /* 0x000054101a1a7816 */ /* 0x000fe200000000ff */
[----:B--2---:R-:W0:Y:S02]  /*28e0*/  I2F.S16 R27, R2 ;  /* 0x00000002001b7306 */ /* 0x004e240000101400 */
[----:B0-----:R-:W-:Y:S01]  /*28f0*/  F2FP.F16.F32.PACK_AB R27, RZ, R27 ;  /* 0x0000001bff1b723e */ /* 0x001fe200000000ff */
[----:B------:R-:W-:Y:S06]  /*2900*/  BRA `(.L_x_2849) ;  /* 0x0000000c00cc7947 */ /* 0x000fec0003800000 */
.L_x_2845:
        /* <DEDUP_REMOVED lines=10> */
.L_x_2853:
[----:B------:R-:W2:Y:S01]  /*29b0*/  LDG.E.U16 R27, desc[UR36][R2.64] ;  /* 0x00000024021b7981 */ /* 0x000ea2000c1e1500 */
[----:B------:R-:W-:Y:S01]  /*29c0*/  PRMT R26, R26, 0x5410, RZ ;  /* 0x000054101a1a7816 */ /* 0x000fe200000000ff */
[----:B--2---:R-:W-:-:S05]  /*29d0*/  HADD2.F32 R27, -RZ, R27.H0_H0 ;  /* 0x2000001bff1b7230 */ /* 0x004fca0000004100 */
[----:B------:R-:W-:Y:S01]  /*29e0*/  F2FP.F16.F32.PACK_AB R27, RZ, R27 ;  /* 0x0000001bff1b723e */ /* 0x000fe200000000ff */
[----:B------:R-:W-:Y:S06]  /*29f0*/  BRA `(.L_x_2849) ;  /* 0x0000000c00907947 */ /* 0x000fec0003800000 */
.L_x_2852:
        /* <DEDUP_REMOVED lines=10> */
.L_x_2855:
[----:B------:R-:W2:Y:S02]  /*2aa0*/  LDG.E R2, desc[UR36][R2.64] ;  /* 0x0000002402027981 */ /* 0x000ea4000c1e1900 */
[----:B--2---:R-:W-:Y:S02]  /*2ab0*/  PRMT R27, R2, 0x7610, R27 ;  /* 0x00007610021b7816 */ /* 0x004fe4000000001b */
[----:B------:R-:W-:Y:S01]  /*2ac0*/  PRMT R26, R26, 0x7610, R2 ;  /* 0x000076101a1a7816 */ /* 0x000fe20000000002 */
[----:B------:R-:W-:Y:S06]  /*2ad0*/  BRA `(.L_x_2849) ;  /* 0x0000000c00587947 */ /* 0x000fec0003800000 */
.L_x_2854:
        /* <DEDUP_REMOVED lines=13> */
.L_x_2844:
        /* <DEDUP_REMOVED lines=14> */
.L_x_2858:
        /* <DEDUP_REMOVED lines=24> */
.L_x_2857:
        /* <DEDUP_REMOVED lines=27> */
.L_x_2860:
        /* <DEDUP_REMOVED lines=14> */
.L_x_2859:
[----:B------:R-:W2:Y:S01]  /*30a0*/  LDG.E.U16 R27, desc[UR36][R2.64] ;  /* 0x00000024021b7981 */ /* 0x000ea2000c1e1500 */
[----:B------:R-:W-:Y:S01]  /*30b0*/  PRMT R26, R26, 0x5410, RZ ;  /* 0x000054101a1a7816 */ /* 0x000fe200000000ff */
[----:B--2---:R-:W-:-:S05]  /*30c0*/  IMAD.U32 R27, R27, 0x10000, RZ ;  /* 0x000100001b1b7824 */ /* 0x004fca00078e00ff */
[----:B------:R-:W-:Y:S01]  /*30d0*/  F2FP.F16.F32.PACK_AB R27, RZ, R27 ;  /* 0x0000001bff1b723e */ /* 0x000fe200000000ff */
[----:B------:R-:W-:Y:S06]  /*30e0*/  BRA `(.L_x_2849) ;  /* 0x0000000400d47947 */ /* 0x000fec0003800000 */
.L_x_2856:
        /* <DEDUP_REMOVED lines=13> */
.L_x_2863:
        /* <DEDUP_REMOVED lines=21> */
.L_x_2867:
[----:B------:R-:W-:Y:S05]  /*3310*/  BSYNC.RECONVERGENT B1 ;  /* 0x0000000000017941 */ /* 0x000fea0003800200 */
.L_x_2866:
[----:B------:R-:W-:Y:S01]  /*3320*/  IMAD.SHL.U32 R0, R0, 0x100000, RZ ;  /* 0x0010000000007824 */ /* 0x000fe200078e00ff */
[----:B------:R-:W-:-:S04]  /*3330*/  LEA R2, R2, 0x3b800000, 0x17 ;  /* 0x3b80000002027811 */ /* 0x000fc800078eb8ff */
[----:B------:R-:W-:-:S07]  /*3340*/  LOP3.LUT R27, R2, R0, R27, 0xfe, !PT ;  /* 0x00000000021b7212 */ /* 0x000fce00078efe1b */
.L_x_2865:
[----:B------:R-:W-:Y:S05]  /*3350*/  BSYNC.RECONVERGENT B0 ;  /* 0x0000000000007941 */ /* 0x000fea0003800200 */
.L_x_2864:
[----:B------:R-:W-:Y:S02]  /*3360*/  F2FP.F16.F32.PACK_AB R27, RZ, R27 ;  /* 0x0000001bff1b723e */ /* 0x000fe400000000ff */
[----:B------:R-:W-:Y:S01]  /*3370*/  PRMT R26, R26, 0x5410, RZ ;  /* 0x000054101a1a7816 */ /* 0x000fe200000000ff */
[----:B------:R-:W-:Y:S06]  /*3380*/  BRA `(.L_x_2849) ;  /* 0x00000004002c7947 */ /* 0x000fec0003800000 */
.L_x_2862:
        /* <DEDUP_REMOVED lines=21> */
.L_x_2871:
[----:B------:R-:W-:Y:S05]  /*34e0*/  BSYNC.RECONVERGENT B1 ;  /* 0x0000000000017941 */ /* 0x000fea0003800200 */
.L_x_2870:
[----:B------:R-:W-:Y:S01]  /*34f0*/  IMAD.SHL.U32 R0, R0, 0x200000, RZ ;  /* 0x0020000000007824 */ /* 0x000fe200078e00ff */
[----:B------:R-:W-:-:S04]  /*3500*/  LEA R2, R2, 0x37800000, 0x17 ;  /* 0x3780000002027811 */ /* 0x000fc800078eb8ff */
[----:B------:R-:W-:-:S07]  /*3510*/  LOP3.LUT R27, R2, R0, R27, 0xfe, !PT ;  /* 0x00000000021b7212 */ /* 0x000fce00078efe1b */
.L_x_2869:
[----:B------:R-:W-:Y:S05]  /*3520*/  BSYNC.RECONVERGENT B0 ;  /* 0x0000000000007941 */ /* 0x000fea0003800200 */
.L_x_2868:
[----:B------:R-:W-:Y:S02]  /*3530*/  F2FP.F16.F32.PACK_AB R27, RZ, R27 ;  /* 0x0000001bff1b723e */ /* 0x000fe400000000ff */
[----:B------:R-:W-:Y:S01]  /*3540*/  PRMT R26, R26, 0x5410, RZ ;  /* 0x000054101a1a7816 */ /* 0x000fe200000000ff */
[----:B------:R-:W-:Y:S06]  /*3550*/  BRA `(.L_x_2849) ;  /* 0x0000000000b87947 */ /* 0x000fec0003800000 */
.L_x_2861:
        /* <DEDUP_REMOVED lines=14> */
.L_x_2875:
[----:B------:R-:W-:Y:S05]  /*3640*/  BSYNC.RECONVERGENT B0 ;  /* 0x0000000000007941 */ /* 0x000fea0003800200 */
.L_x_2874:
[----:B------:R-:W-:Y:S02]  /*3650*/  PRMT R26, R26, 0x5410, RZ ;  /* 0x000054101a1a7816 */ /* 0x000fe400000000ff */
[----:B------:R-:W-:Y:S01]  /*3660*/  F2FP.F16.F32.PACK_AB R27, RZ, R27 ;  /* 0x0000001bff1b723e */ /* 0x000fe200000000ff */
[----:B------:R-:W-:Y:S06]  /*3670*/  BRA `(.L_x_2849) ;  /* 0x0000000000707947 */ /* 0x000fec0003800000 */
.L_x_2848:
        /* <DEDUP_REMOVED lines=16> */
.L_x_2876:
[----:B------:R-:W-:Y:S02]  /*3780*/  PRMT R27, RZ, 0x7610, R27 ;  /* 0x00007610ff1b7816 */ /* 0x000fe4000000001b */
[----:B------:R-:W-:Y:S01]  /*3790*/  PRMT R26, R26, 0x5410, RZ ;  /* 0x000054101a1a7816 */ /* 0x000fe200000000ff */
[----:B------:R-:W-:Y:S06]  /*37a0*/  BRA `(.L_x_2849) ;  /* 0x0000000000247947 */ /* 0x000fec0003800000 */
.L_x_2873:
[----:B------:R-:W2:Y:S01]  /*37b0*/  LDG.E.64 R2, desc[UR36][R2.64] ;  /* 0x0000002402027981 */ /* 0x000ea2000c1e1b00 */
[----:B------:R-:W-:Y:S01]  /*37c0*/  PRMT R26, R26, 0x5410, RZ ;  /* 0x000054101a1a7816 */ /* 0x000fe200000000ff */
[----:B--2---:R-:W0:Y:S02]  /*37d0*/  I2F.U64 R27, R2 ;  /* 0x00000002001b7312 */ /* 0x004e240000301000 */
[----:B0-----:R-:W-:Y:S01]  /*37e0*/  F2FP.F16.F32.PACK_AB R27, RZ, R27 ;  /* 0x0000001bff1b723e */ /* 0x001fe200000000ff */
[----:B------:R-:W-:Y:S06]  /*37f0*/  BRA `(.L_x_2849) ;  /* 0x0000000000107947 */ /* 0x000fec0003800000 */
.L_x_2872:
[----:B------:R-:W2:Y:S01]  /*3800*/  LDG.E R2, desc[UR36][R2.64] ;  /* 0x0000002402027981 */ /* 0x000ea2000c1e1900 */
[----:B------:R-:W-:Y:S02]  /*3810*/  PRMT R26, R26, 0x5410, RZ ;  /* 0x000054101a1a7816 */ /* 0x000fe400000000ff */
[----:B--2---:R-:W-:-:S04]  /*3820*/  I2FP.F32.U32 R27, R2 ;  /* 0x00000002001b7245 */ /* 0x004fc80000201000 */
[----:B------:R-:W-:-:S07]  /*3830*/  F2FP.F16.F32.PACK_AB R27, RZ, R27 ;  /* 0x0000001bff1b723e */ /* 0x000fce00000000ff */
.L_x_2849:
[----:B------:R-:W-:-:S07]  /*3840*/  VIADD R17, R17, 0x80 ;  /* 0x0000008011117836 */ /* 0x000fce0000000000 */
.L_x_2843:
[----:B------:R-:W-:Y:S05]  /*3850*/  BSYNC.RECONVERGENT B6 ;  /* 0x0000000000067941 */ /* 0x000fea0003800200 */
.L_x_2842:
        /* <DEDUP_REMOVED lines=27> */
.L_x_2882:
[----:B------:R-:W2:Y:S01]  /*3a10*/  LDG.E.U8 R4, desc[UR36][R4.64] ;  /* 0x0000002404047981 */ /* 0x000ea2000c1e1100 */
[----:B------:R-:W-:Y:S02]  /*3a20*/  PRMT R0, R0, 0x5410, RZ ;  /* 0x0000541000007816 */ /* 0x000fe400000000ff */
[----:B--2---:R-:W-:-:S04]  /*3a30*/  I2FP.F32.U32 R2, R4 ;  /* 0x0000000400027245 */ /* 0x004fc80000201000 */
[----:B------:R-:W-:Y:S01]  /*3a40*/  F2FP.F16.F32.PACK_AB R2, RZ, R2 ;  /* 0x00000002ff02723e */ /* 0x000fe200000000ff */
[----:B------:R-:W-:Y:S06]  /*3a50*/  BRA `(.L_x_2878) ;  /* 0x00000010001c7947 */ /* 0x000fec0003800000 */
.L_x_2881:
        /* <DEDUP_REMOVED lines=11> */
.L_x_2885:
[----:B------:R-:W2:Y:S01]  /*3b10*/  LDG.E R4, desc[UR36][R4.64] ;  /* 0x0000002404047981 */ /* 0x000ea2000c1e1900 */
[----:B------:R-:W-:Y:S02]  /*3b20*/  PRMT R0, R0, 0x5410, RZ ;  /* 0x0000541000007816 */ /* 0x000fe400000000ff */
[----:B--2---:R-:W-:-:S04]  /*3b30*/  I2FP.F32.S32 R2, R4 ;  /* 0x0000000400027245 */ /* 0x004fc80000201400 */
[----:B------:R-:W-:Y:S01]  /*3b40*/  F2FP.F16.F32.PACK_AB R2, RZ, R2 ;  /* 0x00000002ff02723e */ /* 0x000fe200000000ff */
[----:B------:R-:W-:Y:S06]  /*3b50*/  BRA `(.L_x_2878) ;  /* 0x0000000c00dc7947 */ /* 0x000fec0003800000 */
.L_x_2884:
[----:B------:R-:W2:Y:S01]  /*3b60*/  LDG.E.U16 R4, desc[UR36][R4.64] ;  /* 0x0000002404047981 */ /* 0x000ea2000c1e1500 */
[----:B------:R-:W-:Y:S01]  /*3b70*/  PRMT R0, R0, 0x5410, RZ ;  /* 0x0000541000007816 */ /* 0x000fe200000000ff */
[----:B--2---:R-:W0:Y:S02]  /*3b80*/  I2F.S16 R2, R4 ;  /* 0x0000000400027306 */ /* 0x004e240000101400 */
[----:B0-----:R-:W-:Y:S01]  /*3b90*/  F2FP.F16.F32.PACK_AB R2, RZ, R2 ;  /* 0x00000002ff02723e */ /* 0x001fe200000000ff */
[----:B------:R-:W-:Y:S06]  /*3ba0*/  BRA `(.L_x_2878) ;  /* 0x0000000c00c87947 */ /* 0x000fec0003800000 */
.L_x_2880:
        /* <DEDUP_REMOVED lines=10> */
.L_x_2887:
[----:B------:R-:W2:Y:S01]  /*3c50*/  LDG.E.U16 R2, desc[UR36][R4.64] ;  /* 0x0000002404027981 */ /* 0x000ea2000c1e1500 */
[----:B------:R-:W-:Y:S01]  /*3c60*/  PRMT R0, R0, 0x5410, RZ ;  /* 0x0000541000007816 */ /* 0x000fe200000000ff */
[----:B--2---:R-:W-:-:S05]  /*3c70*/  HADD2.F32 R2, -RZ, R2.H0_H0 ;  /* 0x20000002ff027230 */ /* 0x004fca0000004100 */
[----:B------:R-:W-:Y:S01]  /*3c80*/  F2FP.F16.F32.PACK_AB R2, RZ, R2 ;  /* 0x00000002ff02723e */ /* 0x000fe200000000ff */
[----:B------:R-:W-:Y:S06]  /*3c90*/  BRA `(.L_x_2878) ;  /* 0x0000000c008c7947 */ /* 0x000fec0003800000 */
.L_x_2886:
        /* <DEDUP_REMOVED lines=10> */
.L_x_2889:
[----:B------:R-:W2:Y:S02]  /*3d40*/  LDG.E R0, desc[UR36][R4.64] ;  /* 0x0000002404007981 */ /* 0x000ea4000c1e1900 */
[----:B--2---:R-:W-:Y:S01]  /*3d50*/  PRMT R2, R0, 0x7610, R2 ;  /* 0x0000761000027816 */ /* 0x004fe20000000002 */
[----:B------:R-:W-:Y:S06]  /*3d60*/  BRA `(.L_x_2878) ;  /* 0x0000000c00587947 */ /* 0x000fec0003800000 */
.L_x_2888:
        /* <DEDUP_REMOVED lines=13> */
.L_x_2879:
        /* <DEDUP_REMOVED lines=14> */
.L_x_2892:
        /* <DEDUP_REMOVED lines=24> */
.L_x_2891:
        /* <DEDUP_REMOVED lines=23> */
[----:B------:R-:W-:Y:S02]  /*4210*/  LOP3.LUT R2, R3, 0x80000000, R0, 0xf8, !PT ;  /* 0x8000000003027812 */ /* 0x000fe400078ef800 */
[----:B------:R-:W-:Y:S02]  /*4220*/  PRMT R0, R0, 0x5410, RZ ;  /* 0x0000541000007816 */ /* 0x000fe400000000ff */
[----:B------:R-:W-:Y:S01]  /*4230*/  F2FP.F16.F32.PACK_AB R2, RZ, R2 ;  /* 0x00000002ff02723e */ /* 0x000fe200000000ff */
[----:B------:R-:W-:Y:S06]  /*4240*/  BRA `(.L_x_2878) ;  /* 0x0000000800207947 */ /* 0x000fec0003800000 */
.L_x_2894:
        /* <DEDUP_REMOVED lines=10> */
[C---:B------:R-:W-:Y:S02]  /*42f0*/  LOP3.LUT R2, R0.reuse, 0x80000000, R3, 0xf8, !PT ;  /* 0x8000000000027812 */ /* 0x040fe400078ef803 */
[----:B------:R-:W-:Y:S02]  /*4300*/  PRMT R0, R0, 0x5410, RZ ;  /* 0x0000541000007816 */ /* 0x000fe400000000ff */
[----:B------:R-:W-:Y:S01]  /*4310*/  F2FP.F16.F32.PACK_AB R2, RZ, R2 ;  /* 0x00000002ff02723e */ /* 0x000fe200000000ff */
[----:B------:R-:W-:Y:S06]  /*4320*/  BRA `(.L_x_2878) ;  /* 0x0000000400e87947 */ /* 0x000fec0003800000 */
.L_x_2893:
[----:B------:R-:W2:Y:S01]  /*4330*/  LDG.E.U16 R2, desc[UR36][R4.64] ;  /* 0x0000002404027981 */ /* 0x000ea2000c1e1500 */
[----:B------:R-:W-:Y:S01]  /*4340*/  PRMT R0, R0, 0x5410, RZ ;  /* 0x0000541000007816 */ /* 0x000fe200000000ff */
[----:B--2---:R-:W-:-:S05]  /*4350*/  IMAD.U32 R2, R2, 0x10000, RZ ;  /* 0x0001000002027824 */ /* 0x004fca00078e00ff */
[----:B------:R-:W-:Y:S01]  /*4360*/  F2FP.F16.F32.PACK_AB R2, RZ, R2 ;  /* 0x00000002ff02723e */ /* 0x000fe200000000ff */
[----:B------:R-:W-:Y:S06]  /*4370*/  BRA `(.L_x_2878) ;  /* 0x0000000400d47947 */ /* 0x000fec0003800000 */
.L_x_2890:
        /* <DEDUP_REMOVED lines=13> */
.L_x_2897:
        /* <DEDUP_REMOVED lines=21> */
.L_x_2901:
[----:B------:R-:W-:Y:S05]  /*45a0*/  BSYNC.RECONVERGENT B1 ;  /* 0x0000000000017941 */ /* 0x000fea0003800200 */
.L_x_2900:
[----:B------:R-:W-:Y:S01]  /*45b0*/  IMAD.SHL.U32 R0, R0, 0x100000, RZ ;  /* 0x0010000000007824 */ /* 0x000fe200078e00ff */
[----:B------:R-:W-:-:S04]  /*45c0*/  LEA R2, R2, 0x3b800000, 0x17 ;  /* 0x3b80000002027811 */ /* 0x000fc800078eb8ff */
[----:B------:R-:W-:-:S07]  /*45d0*/  LOP3.LUT R2, R2, R0, R7, 0xfe, !PT ;  /* 0x0000000002027212 */ /* 0x000fce00078efe07 */
.L_x_2899:
[----:B------:R-:W-:Y:S05]  /*45e0*/  BSYNC.RECONVERGENT B0 ;  /* 0x0000000000007941 */ /* 0x000fea0003800200 */
.L_x_2898:
[----:B------:R-:W-:Y:S02]  /*45f0*/  F2FP.F16.F32.PACK_AB R2, RZ, R2 ;  /* 0x00000002ff02723e */ /* 0x000fe400000000ff */
[----:B------:R-:W-:Y:S01]  /*4600*/  PRMT R0, R0, 0x5410, RZ ;  /* 0x0000541000007816 */ /* 0x000fe200000000ff */
[----:B------:R-:W-:Y:S06]  /*4610*/  BRA `(.L_x_2878) ;  /* 0x00000004002c7947 */ /* 0x000fec0003800000 */
.L_x_2896:
        /* <DEDUP_REMOVED lines=21> */
.L_x_2905:
[----:B------:R-:W-:Y:S05]  /*4770*/  BSYNC.RECONVERGENT B1 ;  /* 0x0000000000017941 */ /* 0x000fea0003800200 */
.L_x_2904:
[----:B------:R-:W-:Y:S01]  /*4780*/  IMAD.SHL.U32 R0, R0, 0x200000, RZ ;  /* 0x0020000000007824 */ /* 0x000fe200078e00ff */
[----:B------:R-:W-:-:S04]  /*4790*/  LEA R2, R2, 0x37800000, 0x17 ;  /* 0x3780000002027811 */ /* 0x000fc800078eb8ff */
[----:B------:R-:W-:-:S07]  /*47a0*/  LOP3.LUT R2, R2, R0, R7, 0xfe, !PT ;  /* 0x0000000002027212 */ /* 0x000fce00078efe07 */
.L_x_2903:
[----:B------:R-:W-:Y:S05]  /*47b0*/  BSYNC.RECONVERGENT B0 ;  /* 0x0000000000007941 */ /* 0x000fea0003800200 */
.L_x_2902:
[----:B------:R-:W-:Y:S02]  /*47c0*/  F2FP.F16.F32.PACK_AB R2, RZ, R2 ;  /* 0x00000002ff02723e */ /* 0x000fe400000000ff */
[----:B------:R-:W-:Y:S01]  /*47d0*/  PRMT R0, R0, 0x5410, RZ ;  /* 0x0000541000007816 */ /* 0x000fe200000000ff */
[----:B------:R-:W-:Y:S06]  /*47e0*/  BRA `(.L_x_2878) ;  /* 0x0000000000b87947 */ /* 0x000fec0003800000 */
.L_x_2895:
        /* <DEDUP_REMOVED lines=14> */
.L_x_2909:
[----:B------:R-:W-:Y:S05]  /*48d0*/  BSYNC.RECONVERGENT B0 ;  /* 0x0000000000007941 */ /* 0x000fea0003800200 */
.L_x_2908:
[----:B------:R-:W-:Y:S02]  /*48e0*/  PRMT R0, R0, 0x5410, RZ ;  /* 0x0000541000007816 */ /* 0x000fe400000000ff */
[----:B------:R-:W-:Y:S01]  /*48f0*/  F2FP.F16.F32.PACK_AB R2, RZ, R2 ;  /* 0x00000002ff02723e */ /* 0x000fe200000000ff */
[----:B------:R-:W-:Y:S06]  /*4900*/  BRA `(.L_x_2878) ;  /* 0x0000000000707947 */ /* 0x000fec0003800000 */
.L_x_2883:
        /* <DEDUP_REMOVED lines=16> */
.L_x_2910:
[----:B------:R-:W-:Y:S02]  /*4a10*/  PRMT R0, R0, 0x5410, RZ ;  /* 0x0000541000007816 */ /* 0x000fe400000000ff */
[----:B------:R-:W-:Y:S01]  /*4a20*/  PRMT R2, RZ, 0x7610, R2 ;  /* 0x00007610ff027816 */ /* 0x000fe20000000002 */
[----:B------:R-:W-:Y:S06]  /*4a30*/  BRA `(.L_x_2878) ;  /* 0x0000000000247947 */ /* 0x000fec0003800000 */
.L_x_2907:
[----:B------:R-:W2:Y:S01]  /*4a40*/  LDG.E.64 R4, desc[UR36][R4.64] ;  /* 0x0000002404047981 */ /* 0x000ea2000c1e1b00 */
[----:B------:R-:W-:Y:S01]  /*4a50*/  PRMT R0, R0, 0x5410, RZ ;  /* 0x0000541000007816 */ /* 0x000fe200000000ff */
[----:B--2---:R-:W0:Y:S02]  /*4a60*/  I2F.U64 R2, R4 ;  /* 0x0000000400027312 */ /* 0x004e240000301000 */
[----:B0-----:R-:W-:Y:S01]  /*4a70*/  F2FP.F16.F32.PACK_AB R2, RZ, R2 ;  /* 0x00000002ff02723e */ /* 0x001fe200000000ff */
[----:B------:R-:W-:Y:S06]  /*4a80*/  BRA `(.L_x_2878) ;  /* 0x0000000000107947 */ /* 0x000fec0003800000 */
.L_x_2906:
[----:B------:R-:W2:Y:S01]  /*4a90*/  LDG.E R4, desc[UR36][R4.64] ;  /* 0x0000002404047981 */ /* 0x000ea2000c1e1900 */
[----:B------:R-:W-:Y:S02]  /*4aa0*/  PRMT R0, R0, 0x5410, RZ ;  /* 0x0000541000007816 */ /* 0x000fe400000000ff */
[----:B--2---:R-:W-:-:S04]  /*4ab0*/  I2FP.F32.U32 R2, R4 ;  /* 0x0000000400027245 */ /* 0x004fc80000201000 */
[----:B------:R-:W-:-:S07]  /*4ac0*/  F2FP.F16.F32.PACK_AB R2, RZ, R2 ;  /* 0x00000002ff02723e */ /* 0x000fce00000000ff */
.L_x_2878:
[----:B------:R-:W-:Y:S05]  /*4ad0*/  BSYNC.RECONVERGENT B6 ;  /* 0x0000000000067941 */ /* 0x000fea0003800200 */
.L_x_2877:
[----:B------:R-:W-:Y:S01]  /*4ae0*/  ISETP.GE.AND P0, PT, R19, R18, PT ;  /* 0x000000121300720c */ /* 0x000fe20003f06270 */
[----:B------:R-:W-:-:S12]  /*4af0*/  BSSY.RECONVERGENT B0, `(.L_x_2911) ;  /* 0x0000052000007945 */ /* 0x000fd80003800200 */
[----:B------:R-:W-:Y:S05]  /*4b00*/  @P0 BRA `(.L_x_2912) ;  /* 0x0000000400400947 */ /* 0x000fea0003800000 */
        /* <DEDUP_REMOVED lines=17> */
[----:B------:R-:W-:-:S04]  /*4c20*/  VIADD R3, R23, 0xc0000000 ;  /* 0xc000000017037836 */ /* 0x000fc80000000000 */
[----:B------:R-:W-:Y:S01]  /*4c30*/  LOP3.LUT R4, RZ, 0x80000000, R22, 0xb8, !PT ;  /* 0x80000000ff047812 */ /* 0x000fe200078eb816 */
[----:B------:R-:W-:Y:S06]  /*4c40*/  BRA `(.L_x_2915) ;  /* 0x0000000000e87947 */ /* 0x000fec0003800000 */
.L_x_2914:
        /* <DEDUP_REMOVED lines=18> */
.L_x_2916:
[C---:B------:R-:W-:Y:S01]  /*4d70*/  FMUL.FTZ R4, |R3|.reuse, 1.4426950216293334961 ;  /* 0x3fb8aa3b03047820 */ /* 0x040fe20000410200 */
[----:B------:R-:W-:Y:S02]  /*4d80*/  IMAD.MOV.U32 R5, RZ, RZ, 0x42fc0000 ;  /* 0x42fc0000ff057424 */ /* 0x000fe400078e00ff */
[----:B------:R-:W-:Y:S01]  /*4d90*/  FMUL.RZ R22, R22, 0.15915493667125701904 ;  /* 0x3e22f98316167820 */ /* 0x000fe2000040c000 */
[----:B------:R-:W-:Y:S02]  /*4da0*/  FMUL.FTZ R7, R3, R3 ;  /* 0x0000000303077220 */ /* 0x000fe40000410000 */
[----:B------:R-:W0:Y:S08]  /*4db0*/  FRND.TRUNC R4, R4 ;  /* 0x0000000400047307 */ /* 0x000e30000020d000 */
[----:B------:R-:W1:Y:S01]  /*4dc0*/  MUFU.COS R9, R22 ;  /* 0x0000001600097308 */ /* 0x000e620000000000 */
[----:B0-----:R-:W-:-:S07]  /*4dd0*/  FSETP.GT.FTZ.AND P1, PT, |R4|, 126, PT ;  /* 0x42fc00000400780b */ /* 0x001fce0003f34200 */
[----:B------:R-:W-:Y:S01]  /*4de0*/  MUFU.SIN R10, R22 ;  /* 0x00000016000a7308 */ /* 0x000fe20000000400 */
[----:B------:R-:W-:-:S04]  /*4df0*/  LOP3.LUT R5, R5, 0x80000000, R4, 0xb8, !PT ;  /* 0x8000000005057812 */ /* 0x000fc800078eb804 */
[----:B------:R-:W-:Y:S01]  /*4e00*/  FSEL R6, R5, R4, P1 ;  /* 0x0000000405067208 */ /* 0x000fe20000800000 */
[----:B------:R-:W-:Y:S01]  /*4e10*/  IMAD.MOV.U32 R4, RZ, RZ, 0x363d0ada ;  /* 0x363d0adaff047424 */ /* 0x000fe200078e00ff */
[----:B------:R-:W-:-:S03]  /*4e20*/  FSETP.GE.FTZ.AND P1, PT, |R3|, 1, PT ;  /* 0x3f8000000300780b */ /* 0x000fc60003f36200 */
[C---:B------:R-:W-:Y:S01]  /*4e30*/  FFMA.FTZ R5, R6.reuse, -0.69314718246459960938, |R3| ;  /* 0xbf31721806057823 */ /* 0x040fe20000010403 */
[----:B-1----:R-:W-:Y:S01]  /*4e40*/  MUFU.RCP R9, R9 ;  /* 0x0000000900097308 */ /* 0x002fe20000001000 */
[----:B------:R-:W-:Y:S02]  /*4e50*/  FFMA.FTZ R4, R7, R4, 0.00019836159481201320887 ;  /* 0x394fff4907047423 */ /* 0x000fe40000010004 */
[C---:B------:R-:W-:Y:S01]  /*4e60*/  FFMA.FTZ R5, R6.reuse, 1.9046542121259335545e-09, R5 ;  /* 0x3102e30806057823 */ /* 0x040fe20000010005 */
[----:B------:R-:W-:-:S03]  /*4e70*/  FADD.FTZ R6, R6, 12583037 ;  /* 0x4b40007d06067421 */ /* 0x000fc60000010000 */
[----:B------:R-:W-:Y:S01]  /*4e80*/  FMUL.FTZ R5, R5, 1.4426950216293334961 ;  /* 0x3fb8aa3b05057820 */ /* 0x000fe20000410000 */
[----:B------:R-:W-:-:S05]  /*4e90*/  IMAD.SHL.U32 R6, R6, 0x800000, RZ ;  /* 0x0080000006067824 */ /* 0x000fca00078e00ff */
[----:B------:R-:W0:Y:S02]  /*4ea0*/  MUFU.EX2 R5, R5 ;  /* 0x0000000500057308 */ /* 0x000e240000000800 */
[----:B0-----:R-:W-:-:S04]  /*4eb0*/  FMUL.FTZ R6, R6, R5 ;  /* 0x0000000506067220 */ /* 0x001fc80000410000 */
[----:B------:R-:W0:Y:S02]  /*4ec0*/  MUFU.RCP R8, R6 ;  /* 0x0000000600087308 */ /* 0x000e240000001000 */
[----:B0-----:R-:W-:Y:S01]  /*4ed0*/  FMUL.FTZ R5, R8, -0.125 ;  /* 0xbe00000008057820 */ /* 0x001fe20000410000 */
[----:B------:R-:W-:-:S03]  /*4ee0*/  FFMA.FTZ R8, R7, R4, 0.0083333496004343032837 ;  /* 0x3c08889a07087423 */ /* 0x000fc60000010004 */
[----:B------:R-:W-:Y:S01]  /*4ef0*/  FFMA.FTZ R4, R6, 2, R5 ;  /* 0x4000000006047823 */ /* 0x000fe20000010005 */
[----:B------:R-:W-:-:S04]  /*4f00*/  FFMA.FTZ R8, R7, R8, 0.16666667163372039795 ;  /* 0x3e2aaaab07087423 */ /* 0x000fc80000010008 */
[----:B------:R-:W-:Y:S01]  /*4f10*/  FMUL.FTZ R8, R7, R8 ;  /* 0x0000000807087220 */ /* 0x000fe20000410000 */
[--C-:B------:R-:W-:Y:S01]  /*4f20*/  LOP3.LUT R6, R4, 0x80000000, R3.reuse, 0xb8, !PT ;  /* 0x8000000004067812 */ /* 0x100fe200078eb803 */
[----:B------:R-:W-:Y:S02]  /*4f30*/  FMUL.FTZ R4, R10, R9 ;  /* 0x000000090a047220 */ /* 0x000fe40000410000 */
[----:B------:R-:W-:Y:S02]  /*4f40*/  @!P1 FFMA.FTZ R6, R3, R8, R3 ;  /* 0x0000000803069223 */ /* 0x000fe40000010003 */
[----:B------:R-:W-:Y:S02]  /*4f50*/  FFMA.FTZ R3, R4, R4, 1 ;  /* 0x3f80000004037423 */ /* 0x000fe40000010004 */
[-C--:B------:R-:W-:Y:S02]  /*4f60*/  FFMA.FTZ R5, R6, R6.reuse, 1 ;  /* 0x3f80000006057423 */ /* 0x080fe40000010006 */
[----:B------:R-:W-:-:S02]  /*4f70*/  FMUL.FTZ R7, R3, R6 ;  /* 0x0000000603077220 */ /* 0x000fc40000410000 */
[----:B------:R-:W0:Y:S02]  /*4f80*/  MUFU.SQRT R8, R5 ;  /* 0x0000000500087308 */ /* 0x000e240000002000 */
[----:B------:R-:W-:-:S06]  /*4f90*/  FFMA.FTZ R7, R6, R7, 1 ;  /* 0x3f80000006077423 */ /* 0x000fcc0000010007 */
[----:B------:R-:W1:Y:S01]  /*4fa0*/  MUFU.RCP R7, R7 ;  /* 0x0000000700077308 */ /* 0x000e620000001000 */
[----:B0-----:R-:W-:-:S04]  /*4fb0*/  FMUL.FTZ R3, R3, R8 ;  /* 0x0000000803037220 */ /* 0x001fc80000410000 */
[----:B------:R-:W-:Y:S01]  /*4fc0*/  FMUL.FTZ R3, R6, R3 ;  /* 0x0000000306037220 */ /* 0x000fe20000410000 */
[----:B-1----:R-:W-:-:S03]  /*4fd0*/  FMUL.FTZ R4, R4, R7 ;  /* 0x0000000704047220 */ /* 0x002fc60000410000 */
[----:B------:R-:W-:-:S07]  /*4fe0*/  FMUL.FTZ R3, R3, R7 ;  /* 0x0000000703037220 */ /* 0x000fce0000410000 */
.L_x_2915:
[----:B------:R-:W-:Y:S05]  /*4ff0*/  BSYNC.RECONVERGENT B1 ;  /* 0x0000000000017941 */ /* 0x000fea0003800200 */
.L_x_2913:
[----:B------:R-:W-:-:S07]  /*5000*/  F2FP.F16.F32.PACK_AB R6, R4, R3 ;  /* 0x000000030406723e */ /* 0x000fce00000000ff */
.L_x_2912:
[----:B------:R-:W-:Y:S05]  /*5010*/  BSYNC.RECONVERGENT B0 ;  /* 0x0000000000007941 */ /* 0x000fea0003800200 */
.L_x_2911:
[----:B------:R-:W-:Y:S01]  /*5020*/  VIADD R23, R19, 0x80 ;  /* 0x0000008013177836 */ /* 0x000fe20000000000 */
[----:B------:R-:W-:Y:S04]  /*5030*/  BSSY.RECONVERGENT B0, `(.L_x_2917) ;  /* 0x0000054000007945 */ /* 0x000fe80003800200 */
[----:B------:R-:W-:-:S13]  /*5040*/  ISETP.GE.AND P1, PT, R23, R18, PT ;  /* 0x000000121700720c */ /* 0x000fda0003f26270 */
[----:B------:R-:W-:Y:S05]  /*5050*/  @P1 BRA `(.L_x_2918) ;  /* 0x0000000400441947 */ /* 0x000fea0003800000 */
[----:B------:R-:W-:Y:S01]  /*5060*/  HADD2.F32 R24, -RZ, R24.H0_H0 ;  /* 0x20000018ff187230 */ /* 0x000fe20000004100 */
[----:B------:R-:W-:Y:S01]  /*5070*/  BSSY.RECONVERGENT B1, `(.L_x_2919) ;  /* 0x000004e000017945 */ /* 0x000fe20003800200 */
[----:B------:R-:W-:-:S03]  /*5080*/  HADD2.F32 R4, -RZ, R25.H1_H1 ;  /* 0x30000019ff047230 */ /* 0x000fc60000004100 */
[----:B------:R-:W-:Y:S01]  /*5090*/  LOP3.LUT R3, R24, 0x7fffffff, RZ, 0xc0, !PT ;  /* 0x7fffffff18037812 */ /* 0x000fe200078ec0ff */
[----:B------:R-:W-:-:S03]  /*50a0*/  IMAD.MOV.U32 R25, RZ, RZ, R24 ;  /* 0x000000ffff197224 */ /* 0x000fc600078e0018 */
        /* <DEDUP_REMOVED lines=30> */
[----:B-1----:R-:W-:-:S03]  /*5290*/  FMUL.FTZ R8, R8, R5 ;  /* 0x0000000508087220 */ /* 0x002fc60000410000 */
[----:B------:R-:W-:Y:S01]  /*52a0*/  FFMA.FTZ R4, R3, R3, 1 ;  /* 0x3f80000003047423 */ /* 0x000fe20000010003 */
[----:B------:R-:W0:Y:S02]  /*52b0*/  MUFU.RCP R9, R8 ;  /* 0x0000000800097308 */ /* 0x000e240000001000 */
[----:B0-----:R-:W-:-:S04]  /*52c0*/  FMUL.FTZ R5, R9, -0.125 ;  /* 0xbe00000009057820 */ /* 0x001fc80000410000 */
[----:B------:R-:W-:-:S05]  /*52d0*/  FFMA.FTZ R10, R8, 2, R5 ;  /* 0x40000000080a7823 */ /* 0x000fca0000010005 */
[--C-:B------:R-:W-:Y:S01]  /*52e0*/  LOP3.LUT R5, R10, 0x80000000, R25.reuse, 0xb8, !PT ;  /* 0x800000000a057812 */ /* 0x100fe200078eb819 */
[----:B------:R-:W-:-:S04]  /*52f0*/  @!P1 FFMA.FTZ R5, R25, R12, R25 ;  /* 0x0000000c19059223 */ /* 0x000fc80000010019 */
        /* <DEDUP_REMOVED lines=10> */
.L_x_2922:
        /* <DEDUP_REMOVED lines=12> */
.L_x_2921:
[----:B------:R-:W-:-:S04]  /*5460*/  FADD.FTZ R25, R4, -R4 ;  /* 0x8000000404197221 */ /* 0x000fc80000010000 */
[----:B------:R-:W-:Y:S01]  /*5470*/  IMAD.MOV.U32 R10, RZ, RZ, R25 ;  /* 0x000000ffff0a7224 */ /* 0x000fe200078e0019 */
[----:B------:R-:W-:Y:S06]  /*5480*/  BRA `(.L_x_2923) ;  /* 0x0000000000307947 */ /* 0x000fec0003800000 */
.L_x_2920:
        /* <DEDUP_REMOVED lines=12> */
.L_x_2923:
[----:B------:R-:W-:Y:S05]  /*5550*/  BSYNC.RECONVERGENT B1 ;  /* 0x0000000000017941 */ /* 0x000fea0003800200 */
.L_x_2919:
[----:B------:R-:W-:-:S07]  /*5560*/  F2FP.F16.F32.PACK_AB R25, R10, R25 ;  /* 0x000000190a19723e */ /* 0x000fce00000000ff */
.L_x_2918:
[----:B------:R-:W-:Y:S05]  /*5570*/  BSYNC.RECONVERGENT B0 ;  /* 0x0000000000007941 */ /* 0x000fea0003800200 */
.L_x_2917:
[----:B------:R-:W-:Y:S01]  /*5580*/  VIADD R3, R19, 0x100 ;  /* 0x0000010013037836 */ /* 0x000fe20000000000 */
[----:B------:R-:W-:Y:S04]  /*5590*/  BSSY.RECONVERGENT B0, `(.L_x_2924) ;  /* 0x0000053000007945 */ /* 0x000fe80003800200 */
[----:B------:R-:W-:-:S13]  /*55a0*/  ISETP.GE.AND P1, PT, R3, R18, PT ;  /* 0x000000120300720c */ /* 0x000fda0003f26270 */
[----:B------:R-:W-:Y:S05]  /*55b0*/  @P1 BRA `(.L_x_2925) ;  /* 0x0000000400401947 */ /* 0x000fea0003800000 */
        /* <DEDUP_REMOVED lines=18> */
[----:B------:R-:W-:Y:S03]  /*56e0*/  MUFU.SIN R3, R11 ;  /* 0x0000000b00037308 */ /* 0x000fe60000000400 */
[----:B------:R-:W-:-:S04]  /*56f0*/  FFMA.FTZ R10, R9, R10, 0.16666667163372039795 ;  /* 0x3e2aaaab090a7423 */ /* 0x000fc8000001000a */
[----:B------:R-:W-:Y:S01]  /*5700*/  FMUL.FTZ R9, R9, R10 ;  /* 0x0000000a09097220 */ /* 0x000fe20000410000 */
[----:B0-----:R-:W-:Y:S02]  /*5710*/  FSETP.GT.FTZ.AND P1, PT, |R4|, 126, PT ;  /* 0x42fc00000400780b */ /* 0x001fe40003f34200 */
[----:B------:R-:W-:-:S04]  /*5720*/  LOP3.LUT R5, R5, 0x80000000, R4, 0xb8, !PT ;  /* 0x8000000005057812 */ /* 0x000fc800078eb804 */
[----:B------:R-:W-:Y:S02]  /*5730*/  FSEL R5, R5, R4, P1 ;  /* 0x0000000405057208 */ /* 0x000fe40000800000 */
[----:B------:R-:W0:Y:S01]  /*5740*/  MUFU.COS R4, R11 ;  /* 0x0000000b00047308 */ /* 0x000e220000000000 */
[----:B------:R-:W-:Y:S02]  /*5750*/  FSETP.GE.FTZ.AND P1, PT, |R24|, 1, PT ;  /* 0x3f8000001800780b */ /* 0x000fe40003f36200 */
[----:B------:R-:W-:-:S04]  /*5760*/  FFMA.FTZ R8, R5, -0.69314718246459960938, |R24| ;  /* 0xbf31721805087823 */ /* 0x000fc80000010418 */
[C---:B------:R-:W-:Y:S01]  /*5770*/  FFMA.FTZ R8, R5.reuse, 1.9046542121259335545e-09, R8 ;  /* 0x3102e30805087823 */ /* 0x040fe20000010008 */
[----:B------:R-:W-:-:S03]  /*5780*/  FADD.FTZ R5, R5, 12583037 ;  /* 0x4b40007d05057421 */ /* 0x000fc60000010000 */
[----:B------:R-:W-:Y:S01]  /*5790*/  FMUL.FTZ R8, R8, 1.4426950216293334961 ;  /* 0x3fb8aa3b08087820 */ /* 0x000fe20000410000 */
[----:B------:R-:W-:-:S05]  /*57a0*/  IMAD.SHL.U32 R5, R5, 0x800000, RZ ;  /* 0x0080000005057824 */ /* 0x000fca00078e00ff */
[----:B------:R-:W1:Y:S04]  /*57b0*/  MUFU.EX2 R8, R8 ;  /* 0x0000000800087308 */ /* 0x000e680000000800 */
[----:B0-----:R-:W0:Y:S01]  /*57c0*/  MUFU.RCP R4, R4 ;  /* 0x0000000400047308 */ /* 0x001e220000001000 */
[----:B-1----:R-:W-:-:S07]  /*57d0*/  FMUL.FTZ R5, R5, R8 ;  /* 0x0000000805057220 */ /* 0x002fce0000410000 */
[----:B------:R-:W1:Y:S01]  /*57e0*/  MUFU.RCP R7, R5 ;  /* 0x0000000500077308 */ /* 0x000e620000001000 */
[----:B0-----:R-:W-:-:S04]  /*57f0*/  FMUL.FTZ R3, R3, R4 ;  /* 0x0000000403037220 */ /* 0x001fc80000410000 */
[----:B------:R-:W-:Y:S01]  /*5800*/  FFMA.FTZ R4, R3, R3, 1 ;  /* 0x3f80000003047423 */ /* 0x000fe20000010003 */
[----:B-1----:R-:W-:-:S04]  /*5810*/  FMUL.FTZ R8, R7, -0.125 ;  /* 0xbe00000007087820 */ /* 0x002fc80000410000 */
        /* <DEDUP_REMOVED lines=13> */
.L_x_2929:
[----:B------:R-:W-:Y:S01]  /*58f0*/  FMUL.RZ R8, R3, 0.15915493667125701904 ;  /* 0x3e22f98303087820 */ /* 0x000fe2000040c000 */
[----:B------:R-:W-:-:S03]  /*5900*/  FMUL.FTZ R3, |R24|, -1.4426950216293334961 ;  /* 0xbfb8aa3b18037820 */ /* 0x000fc60000410200 */
[----:B------:R-:W0:Y:S08]  /*5910*/  MUFU.SIN R4, R8 ;  /* 0x0000000800047308 */ /* 0x000e300000000400 */
[----:B------:R-:W1:Y:S08]  /*5920*/  MUFU.COS R5, R8 ;  /* 0x0000000800057308 */ /* 0x000e700000000000 */
[----:B------:R-:W2:Y:S01]  /*5930*/  MUFU.EX2 R3, R3 ;  /* 0x0000000300037308 */ /* 0x000ea20000000800 */
[----:B0-----:R-:W-:-:S04]  /*5940*/  FMUL.FTZ R4, R4, 4 ;  /* 0x4080000004047820 */ /* 0x001fc80000410000 */
[----:B-1----:R-:W-:Y:S01]  /*5950*/  FMUL.FTZ R4, R5, R4 ;  /* 0x0000000405047220 */ /* 0x002fe20000410000 */
[----:B------:R-:W-:-:S03]  /*5960*/  IMAD.MOV.U32 R5, RZ, RZ, 0x3f800000 ;  /* 0x3f800000ff057424 */ /* 0x000fc600078e00ff */
[----:B--2---:R-:W-:Y:S02]  /*5970*/  FMUL.FTZ R4, R3, R4 ;  /* 0x0000000403047220 */ /* 0x004fe40000410000 */
[----:B------:R-:W-:Y:S02]  /*5980*/  LOP3.LUT R24, R5, 0x80000000, R24, 0xb8, !PT ;  /* 0x8000000005187812 */ /* 0x000fe400078eb818 */
[----:B------:R-:W-:Y:S01]  /*5990*/  FMUL.FTZ R7, R3, R4 ;  /* 0x0000000403077220 */ /* 0x000fe20000410000 */
[----:B------:R-:W-:Y:S06]  /*59a0*/  BRA `(.L_x_2930) ;  /* 0x00000000003c7947 */ /* 0x000fec0003800000 */
.L_x_2928:
[----:B------:R-:W-:-:S04]  /*59b0*/  FADD.FTZ R24, R3, -R3 ;  /* 0x8000000303187221 */ /* 0x000fc80000010000 */
[----:B------:R-:W-:Y:S01]  /*59c0*/  IMAD.MOV.U32 R7, RZ, RZ, R24 ;  /* 0x000000ffff077224 */ /* 0x000fe200078e0018 */
[----:B------:R-:W-:Y:S06]  /*59d0*/  BRA `(.L_x_2930) ;  /* 0x0000000000307947 */ /* 0x000fec0003800000 */
.L_x_2927:
        /* <DEDUP_REMOVED lines=12> */
.L_x_2930:
[----:B------:R-:W-:Y:S05]  /*5aa0*/  BSYNC.RECONVERGENT B1 ;  /* 0x0000000000017941 */ /* 0x000fea0003800200 */
.L_x_2926:
[----:B------:R-:W-:-:S07]  /*5ab0*/  F2FP.F16.F32.PACK_AB R24, R7, R24 ;  /* 0x000000180718723e */ /* 0x000fce00000000ff */
.L_x_2925:
[----:B------:R-:W-:Y:S05]  /*5ac0*/  BSYNC.RECONVERGENT B0 ;  /* 0x0000000000007941 */ /* 0x000fea0003800200 */
.L_x_2924:
        /* <DEDUP_REMOVED lines=21> */
[----:B------:R-:W-:-:S04]  /*5c20*/  FFMA.FTZ R8, R7, R8, 0.0083333496004343032837 ;  /* 0x3c08889a07087423 */ /* 0x000fc80000010008 */
        /* <DEDUP_REMOVED lines=9> */
[----:B------:R-:W-:-:S03]  /*5cc0*/  FADD.FTZ R5, R5, 12583037 ;  /* 0x4b40007d05057421 */ /* 0x000fc60000010000 */
[----:B------:R-:W-:Y:S01]  /*5cd0*/  FMUL.FTZ R4, R2, 1.4426950216293334961 ;  /* 0x3fb8aa3b02047820 */ /* 0x000fe20000410000 */
[----:B------:R-:W-:Y:S01]  /*5ce0*/  IMAD.SHL.U32 R5, R5, 0x800000, RZ ;  /* 0x0080000005057824 */ /* 0x000fe200078e00ff */
[----:B------:R-:W0:Y:S08]  /*5cf0*/  MUFU.COS R2, R10 ;  /* 0x0000000a00027308 */ /* 0x000e300000000000 */
        /* <DEDUP_REMOVED lines=18> */
[----:B------:R-:W-:Y:S01]  /*5e20*/  FMUL.FTZ R22, R2, R7 ;  /* 0x0000000702167220 */ /* 0x000fe20000410000 */
[----:B------:R-:W-:Y:S06]  /*5e30*/  BRA `(.L_x_2937) ;  /* 0x00000000006c7947 */ /* 0x000fec0003800000 */
.L_x_2936:
        /* <DEDUP_REMOVED lines=12> */
.L_x_2935:
[----:B------:R-:W-:-:S04]  /*5f00*/  FADD.FTZ R22, R3, -R3 ;  /* 0x8000000303167221 */ /* 0x000fc80000010000 */
[----:B------:R-:W-:Y:S01]  /*5f10*/  IMAD.MOV.U32 R5, RZ, RZ, R22 ;  /* 0x000000ffff057224 */ /* 0x000fe200078e0016 */
[----:B------:R-:W-:Y:S06]  /*5f20*/  BRA `(.L_x_2937) ;  /* 0x0000000000307947 */ /* 0x000fec0003800000 */
.L_x_2934:
        /* <DEDUP_REMOVED lines=12> */
.L_x_2937:
[----:B------:R-:W-:Y:S05]  /*5ff0*/  BSYNC.RECONVERGENT B1 ;  /* 0x0000000000017941 */ /* 0x000fea0003800200 */
.L_x_2933:
[----:B------:R-:W-:-:S07]  /*6000*/  F2FP.F16.F32.PACK_AB R22, R5, R22 ;  /* 0x000000160516723e */ /* 0x000fce00000000ff */
.L_x_2932:
[----:B------:R-:W-:Y:S05]  /*6010*/  BSYNC.RECONVERGENT B0 ;  /* 0x0000000000007941 */ /* 0x000fea0003800200 */
.L_x_2931:
[----:B------:R-:W0:Y:S01]  /*6020*/  LDC.U8 R17, c[0x0][0x3a4] ;  /* 0x0000e900ff117b82 */ /* 0x000e220000000000 */
        /* <DEDUP_REMOVED lines=25> */
.L_x_2943:
[----:B------:R-:W-:Y:S02]  /*61c0*/  HADD2.F32 R5, -RZ, R6.H0_H0 ;  /* 0x20000006ff057230 */ /* 0x000fe40000004100 */
[----:B------:R-:W-:-:S04]  /*61d0*/  IMAD.MOV.U32 R19, RZ, RZ, R23 ;  /* 0x000000ffff137224 */ /* 0x000fc800078e0017 */
[----:B------:R-:W0:Y:S02]  /*61e0*/  F2I.S64.TRUNC R4, R5 ;  /* 0x0000000500047311 */ /* 0x000e24000020d900 */
[----:B0-----:R4:W-:Y:S01]  /*61f0*/  STG.E.U8 desc[UR36][R2.64], R4 ;  /* 0x0000000402007986 */ /* 0x0019e2000c101124 */
[----:B------:R-:W-:Y:S05]  /*6200*/  BRA `(.L_x_2939) ;  /* 0x0000000c00d47947 */ /* 0x000fea0003800000 */
.L_x_2942:
        /* <DEDUP_REMOVED lines=11> */
.L_x_2946:
[----:B------:R-:W-:Y:S02]  /*62c0*/  HADD2.F32 R6, -RZ, R6.H0_H0 ;  /* 0x20000006ff067230 */ /* 0x000fe40000004100 */
[----:B------:R-:W-:Y:S02]  /*62d0*/  IMAD.MOV.U32 R19, RZ, RZ, R23 ;  /* 0x000000ffff137224 */ /* 0x000fe400078e0017 */
[----:B------:R-:W0:Y:S02]  /*62e0*/  F2I.FTZ.TRUNC.NTZ R5, R6 ;  /* 0x0000000600057305 */ /* 0x000e24000021f100 */
[----:B0-----:R3:W-:Y:S01]  /*62f0*/  STG.E desc[UR36][R2.64], R5 ;  /* 0x0000000502007986 */ /* 0x0017e2000c101924 */
[----:B------:R-:W-:Y:S05]  /*6300*/  BRA `(.L_x_2939) ;  /* 0x0000000c00947947 */ /* 0x000fea0003800000 */
.L_x_2945:
[----:B------:R-:W-:Y:S02]  /*6310*/  HADD2.F32 R6, -RZ, R6.H0_H0 ;  /* 0x20000006ff067230 */ /* 0x000fe40000004100 */
[----:B------:R-:W-:Y:S02]  /*6320*/  IMAD.MOV.U32 R19, RZ, RZ, R23 ;  /* 0x000000ffff137224 */ /* 0x000fe400078e0017 */
[----:B------:R-:W0:Y:S02]  /*6330*/  F2I.FTZ.TRUNC.NTZ R5, R6 ;  /* 0x0000000600057305 */ /* 0x000e24000021f100 */
[----:B0-----:R1:W-:Y:S01]  /*6340*/  STG.E.U16 desc[UR36][R2.64], R5 ;  /* 0x0000000502007986 */ /* 0x0013e2000c101524 */
[----:B------:R-:W-:Y:S05]  /*6350*/  BRA `(.L_x_2939) ;  /* 0x0000000c00807947 */ /* 0x000fea0003800000 */
.L_x_2941:
        /* <DEDUP_REMOVED lines=10> */
.L_x_2948:
[----:B------:R0:W-:Y:S01]  /*6400*/  STG.E.U16 desc[UR36][R2.64], R6 ;  /* 0x0000000602007986 */ /* 0x0001e2000c101524 */
[----:B------:R-:W-:Y:S01]  /*6410*/  IMAD.MOV.U32 R19, RZ, RZ, R23 ;  /* 0x000000ffff137224 */ /* 0x000fe200078e0017 */
[----:B------:R-:W-:Y:S06]  /*6420*/  BRA `(.L_x_2939) ;  /* 0x0000000c004c7947 */ /* 0x000fec0003800000 */
.L_x_2947:
[----:B------:R-:W-:-:S13]  /*6430*/  ISETP.NE.AND P0, PT, R0, 0x7, PT ;  /* 0x000000070000780c */ /* 0x000fda0003f05270 */
[----:B------:R-:W-:Y:S05]  /*6440*/  @!P0 BRA `(.L_x_2949) ;  /* 0x0000000000308947 */ /* 0x000fea0003800000 */
[----:B------:R-:W-:-:S13]  /*6450*/  ISETP.NE.AND P0, PT, R0, 0x8, PT ;  /* 0x000000080000780c */ /* 0x000fda0003f05270 */
[----:B------:R-:W-:Y:S05]  /*6460*/  @!P0 BRA `(.L_x_2950) ;  /* 0x00000000001c8947 */ /* 0x000fea0003800000 */
[----:B------:R-:W-:-:S13]  /*6470*/  ISETP.NE.AND P0, PT, R0, 0x9, PT ;  /* 0x000000090000780c */ /* 0x000fda0003f05270 */
[----:B------:R-:W-:Y:S05]  /*6480*/  @P0 BRA `(.L_x_2944) ;  /* 0x0000000800840947 */ /* 0x000fea0003800000 */
[--C-:B------:R-:W-:Y:S02]  /*6490*/  HADD2.F32 R4, -RZ, R6.reuse.H0_H0 ;  /* 0x20000006ff047230 */ /* 0x100fe40000004100 */
[----:B------:R-:W-:Y:S02]  /*64a0*/  HADD2.F32 R5, -RZ, R6.H1_H1 ;  /* 0x30000006ff057230 */ /* 0x000fe40000004100 */
[----:B------:R-:W-:-:S03]  /*64b0*/  IMAD.MOV.U32 R19, RZ, RZ, R23 ;  /* 0x000000ffff137224 */ /* 0x000fc600078e0017 */
[----:B------:R0:W-:Y:S01]  /*64c0*/  STG.E.64 desc[UR36][R2.64], R4 ;  /* 0x0000000402007986 */ /* 0x0001e2000c101b24 */
[----:B------:R-:W-:Y:S05]  /*64d0*/  BRA `(.L_x_2939) ;  /* 0x0000000c00207947 */ /* 0x000fea0003800000 */
.L_x_2950:
[----:B------:R0:W-:Y:S01]  /*64e0*/  STG.E desc[UR36][R2.64], R6 ;  /* 0x0000000602007986 */ /* 0x0001e2000c101924 */
[----:B------:R-:W-:Y:S01]  /*64f0*/  IMAD.MOV.U32 R19, RZ, RZ, R23 ;  /* 0x000000ffff137224 */ /* 0x000fe200078e0017 */
[----:B------:R-:W-:Y:S06]  /*6500*/  BRA `(.L_x_2939) ;  /* 0x0000000c00147947 */ /* 0x000fec0003800000 */
.L_x_2949:
[----:B------:R-:W-:Y:S02]  /*6510*/  HADD2.F32 R4, -RZ, R6.H0_H0 ;  /* 0x20000006ff047230 */ /* 0x000fe40000004100 */
[----:B------:R-:W-:-:S03]  /*6520*/  IMAD.MOV.U32 R19, RZ, RZ, R23 ;  /* 0x000000ffff137224 */ /* 0x000fc600078e0017 */
[----:B------:R-:W-:-:S06]  /*6530*/  FMUL.FTZ R4, R4, 1 ;  /* 0x3f80000004047820 */ /* 0x000fcc0000410000 */
[----:B------:R-:W0:Y:S02]  /*6540*/  F2F.F64.F32 R4, R4 ;  /* 0x0000000400047310 */ /* 0x000e240000201800 */
[----:B0-----:R0:W-:Y:S01]  /*6550*/  STG.E.64 desc[UR36][R2.64], R4 ;  /* 0x0000000402007986 */ /* 0x0011e2000c101b24 */
[----:B------:R-:W-:Y:S05]  /*6560*/  BRA `(.L_x_2939) ;  /* 0x0000000800fc7947 */ /* 0x000fea0003800000 */
.L_x_2940:
        /* <DEDUP_REMOVED lines=10> */
[----:B------:R-:W-:-:S13]  /*6610*/  FSETP.NEU.FTZ.AND P0, PT, R0, RZ, PT ;  /* 0x000000ff0000720b */ /* 0x000fda0003f1d000 */
[----:B------:R-:W-:-:S05]  /*6620*/  @!P0 HADD2.F32 R6, -RZ, R6.H1_H1 ;  /* 0x30000006ff068230 */ /* 0x000fca0000004100 */
[----:B------:R-:W-:-:S04]  /*6630*/  FSETP.NEU.OR P0, PT, R6, RZ, P0 ;  /* 0x000000ff0600720b */ /* 0x000fc8000070d400 */
[----:B------:R-:W-:-:S05]  /*6640*/  SEL R5, RZ, 0x1, !P0 ;  /* 0x00000001ff057807 */ /* 0x000fca0004000000 */
[----:B------:R0:W-:Y:S01]  /*6650*/  STG.E.U8 desc[UR36][R2.64], R5 ;  /* 0x0000000502007986 */ /* 0x0001e2000c101124 */
[----:B------:R-:W-:Y:S05]  /*6660*/  BRA `(.L_x_2939) ;  /* 0x0000000800bc7947 */ /* 0x000fea0003800000 */
.L_x_2953:
[--C-:B------:R-:W-:Y:S02]  /*6670*/  HADD2.F32 R0, -RZ, R6.reuse.H0_H0 ;  /* 0x20000006ff007230 */ /* 0x100fe40000004100 */
[----:B------:R-:W-:Y:S02]  /*6680*/  HADD2.F32 R6, -RZ, R6.H1_H1 ;  /* 0x30000006ff067230 */ /* 0x000fe40000004100 */
[----:B------:R-:W-:Y:S02]  /*6690*/  IMAD.MOV.U32 R19, RZ, RZ, R23 ;  /* 0x000000ffff137224 */ /* 0x000fe400078e0017 */
[----:B------:R-:W-:Y:S01]  /*66a0*/  FMUL.FTZ R0, R0, 1 ;  /* 0x3f80000000007820 */ /* 0x000fe20000410000 */
[----:B------:R-:W-:-:S03]  /*66b0*/  FMUL.FTZ R6, R6, 1 ;  /* 0x3f80000006067820 */ /* 0x000fc60000410000 */
        /* <DEDUP_REMOVED lines=8> */
.L_x_2952:
        /* <DEDUP_REMOVED lines=19> */
.L_x_2957:
[----:B------:R-:W-:Y:S05]  /*6870*/  BSYNC.RECONVERGENT B0 ;  /* 0x0000000000007941 */ /* 0x000fea0003800200 */
.L_x_2956:
[----:B------:R-:W-:Y:S01]  /*6880*/  LOP3.LUT R5, R0, 0x80, R5, 0xf8, !PT ;  /* 0x0000008000057812 */ /* 0x000fe200078ef805 */
[----:B------:R-:W-:-:S04]  /*6890*/  IMAD.MOV.U32 R19, RZ, RZ, R23 ;  /* 0x000000ffff137224 */ /* 0x000fc800078e0017 */
[----:B------:R0:W-:Y:S01]  /*68a0*/  STG.E.U8 desc[UR36][R2.64], R5 ;  /* 0x0000000502007986 */ /* 0x0001e2000c101124 */
[----:B------:R-:W-:Y:S05]  /*68b0*/  BRA `(.L_x_2939) ;  /* 0x0000000800287947 */ /* 0x000fea0003800000 */
.L_x_2955:
        /* <DEDUP_REMOVED lines=15> */
.L_x_2959:
[----:B------:R-:W-:Y:S05]  /*69b0*/  BSYNC.RECONVERGENT B0 ;  /* 0x0000000000007941 */ /* 0x000fea0003800200 */
.L_x_2958:
[----:B------:R-:W-:Y:S01]  /*69c0*/  LOP3.LUT R5, R0, 0x80, R5, 0xf8, !PT ;  /* 0x0000008000057812 */ /* 0x000fe200078ef805 */
[----:B------:R-:W-:-:S04]  /*69d0*/  IMAD.MOV.U32 R19, RZ, RZ, R23 ;  /* 0x000000ffff137224 */ /* 0x000fc800078e0017 */
[----:B------:R0:W-:Y:S01]  /*69e0*/  STG.E.U8 desc[UR36][R2.64], R5 ;  /* 0x0000000502007986 */ /* 0x0001e2000c101124 */
[----:B------:R-:W-:Y:S05]  /*69f0*/  BRA `(.L_x_2939) ;  /* 0x0000000400d87947 */ /* 0x000fea0003800000 */
.L_x_2954:
[----:B------:R-:W-:Y:S02]  /*6a00*/  HADD2.F32 R0, -RZ, R6.H0_H0 ;  /* 0x20000006ff007230 */ /* 0x000fe40000004100 */
[----:B------:R-:W-:-:S03]  /*6a10*/  IMAD.MOV.U32 R19, RZ, RZ, R23 ;  /* 0x000000ffff137224 */ /* 0x000fc600078e0017 */
[----:B------:R-:W-:-:S05]  /*6a20*/  F2FP.BF16.F32.PACK_AB R0, RZ, R0 ;  /* 0x00000000ff00723e */ /* 0x000fca00000010ff */
[----:B------:R0:W-:Y:S01]  /*6a30*/  STG.E.U16 desc[UR36][R2.64], R0 ;  /* 0x0000000002007986 */ /* 0x0001e2000c101524 */
[----:B------:R-:W-:Y:S05]  /*6a40*/  BRA `(.L_x_2939) ;  /* 0x0000000400c47947 */ /* 0x000fea0003800000 */
.L_x_2951:
        /* <DEDUP_REMOVED lines=13> */
.L_x_2962:
        /* <DEDUP_REMOVED lines=13> */
.L_x_2965:
[----:B------:R-:W-:-:S04]  /*6bf0*/  SHF.R.U32.HI R0, RZ, 0x14, R5 ;  /* 0x00000014ff007819 */ /* 0x000fc80000011605 */
[----:B------:R-:W-:-:S04]  /*6c00*/  LOP3.LUT R0, R0, 0x1, RZ, 0xc0, !PT ;  /* 0x0000000100007812 */ /* 0x000fc800078ec0ff */
[----:B------:R-:W-:-:S04]  /*6c10*/  IADD3 R0, PT, PT, R5, 0x487ffff, R0 ;  /* 0x0487ffff05007810 */ /* 0x000fc80007ffe000 */
[----:B------:R-:W-:-:S04]  /*6c20*/  SHF.R.U32.HI R0, RZ, 0x14, R0 ;  /* 0x00000014ff007819 */ /* 0x000fc80000011600 */
[----:B------:R-:W-:-:S07]  /*6c30*/  LOP3.LUT R4, R0, 0xff, RZ, 0xc0, !PT ;  /* 0x000000ff00047812 */ /* 0x000fce00078ec0ff */
.L_x_2966:
[----:B------:R-:W-:-:S04]  /*6c40*/  SHF.R.U32.HI R5, RZ, 0x18, R5 ;  /* 0x00000018ff057819 */ /* 0x000fc80000011605 */
[----:B------:R-:W-:-:S04]  /*6c50*/  LOP3.LUT R4, R4, 0x80, R5, 0xf8, !PT ;  /* 0x0000008004047812 */ /* 0x000fc800078ef805 */
[----:B------:R-:W-:-:S07]  /*6c60*/  PRMT R0, R4, 0x7610, R0 ;  /* 0x0000761004007816 */ /* 0x000fce0000000000 */
.L_x_2964:
[----:B------:R-:W-:Y:S05]  /*6c70*/  BSYNC.RECONVERGENT B0 ;  /* 0x0000000000007941 */ /* 0x000fea0003800200 */
.L_x_2963:
[----:B------:R0:W-:Y:S01]  /*6c80*/  STG.E.U8 desc[UR36][R2.64], R0 ;  /* 0x0000000002007986 */ /* 0x0001e2000c101124 */
[----:B------:R-:W-:Y:S01]  /*6c90*/  IMAD.MOV.U32 R19, RZ, RZ, R23 ;  /* 0x000000ffff137224 */ /* 0x000fe200078e0017 */
[----:B------:R-:W-:Y:S06]  /*6ca0*/  BRA `(.L_x_2939) ;  /* 0x00000004002c7947 */ /* 0x000fec0003800000 */
.L_x_2961:
        /* <DEDUP_REMOVED lines=13> */
.L_x_2969:
[----:B------:R-:W-:-:S04]  /*6d80*/  SHF.R.U32.HI R0, RZ, 0x15, R5 ;  /* 0x00000015ff007819 */ /* 0x000fc80000011605 */
[----:B------:R-:W-:-:S04]  /*6d90*/  LOP3.LUT R0, R0, 0x1, RZ, 0xc0, !PT ;  /* 0x0000000100007812 */ /* 0x000fc800078ec0ff */
[----:B------:R-:W-:-:S04]  /*6da0*/  IADD3 R0, PT, PT, R5, 0x88fffff, R0 ;  /* 0x088fffff05007810 */ /* 0x000fc80007ffe000 */
[----:B------:R-:W-:-:S04]  /*6db0*/  SHF.R.U32.HI R0, RZ, 0x15, R0 ;  /* 0x00000015ff007819 */ /* 0x000fc80000011600 */
[----:B------:R-:W-:-:S07]  /*6dc0*/  LOP3.LUT R4, R0, 0xff, RZ, 0xc0, !PT ;  /* 0x000000ff00047812 */ /* 0x000fce00078ec0ff */
.L_x_2970:
[----:B------:R-:W-:-:S04]  /*6dd0*/  SHF.R.U32.HI R5, RZ, 0x18, R5 ;  /* 0x00000018ff057819 */ /* 0x000fc80000011605 */
[----:B------:R-:W-:-:S04]  /*6de0*/  LOP3.LUT R4, R4, 0x80, R5, 0xf8, !PT ;  /* 0x0000008004047812 */ /* 0x000fc800078ef805 */
[----:B------:R-:W-:-:S07]  /*6df0*/  PRMT R0, R4, 0x7610, R0 ;  /* 0x0000761004007816 */ /* 0x000fce0000000000 */
.L_x_2968:
[----:B------:R-:W-:Y:S05]  /*6e00*/  BSYNC.RECONVERGENT B0 ;  /* 0x0000000000007941 */ /* 0x000fea0003800200 */
.L_x_2967:
[----:B------:R0:W-:Y:S01]  /*6e10*/  STG.E.U8 desc[UR36][R2.64], R0 ;  /* 0x0000000002007986 */ /* 0x0001e2000c101124 */
[----:B------:R-:W-:Y:S01]  /*6e20*/  IMAD.MOV.U32 R19, RZ, RZ, R23 ;  /* 0x000000ffff137224 */ /* 0x000fe200078e0017 */
[----:B------:R-:W-:Y:S06]  /*6e30*/  BRA `(.L_x_2939) ;  /* 0x0000000000c87947 */ /* 0x000fec0003800000 */
.L_x_2960:
[----:B------:R-:W-:-:S13]  /*6e40*/  ISETP.NE.AND P0, PT, R0, 0x1c, PT ;  /* 0x0000001c0000780c */ /* 0x000fda0003f05270 */
[----:B------:R-:W-:Y:S05]  /*6e50*/  @!P0 BRA `(.L_x_2971) ;  /* 0x0000000000b08947 */ /* 0x000fea0003800000 */
[----:B------:R-:W-:-:S13]  /*6e60*/  ISETP.NE.AND P0, PT, R0, 0x1d, PT ;  /* 0x0000001d0000780c */ /* 0x000fda0003f05270 */
[----:B------:R-:W-:Y:S05]  /*6e70*/  @!P0 BRA `(.L_x_2972) ;  /* 0x0000000000948947 */ /* 0x000fea0003800000 */
[----:B------:R-:W-:-:S13]  /*6e80*/  ISETP.NE.AND P0, PT, R0, 0x2c, PT ;  /* 0x0000002c0000780c */ /* 0x000fda0003f05270 */
[----:B------:R-:W-:Y:S05]  /*6e90*/  @!P0 BRA `(.L_x_2973) ;  /* 0x0000000000488947 */ /* 0x000fea0003800000 */
.L_x_2944:
        /* <DEDUP_REMOVED lines=16> */
.L_x_2974:
[----:B------:R-:W-:Y:S01]  /*6fa0*/  IMAD.MOV.U32 R19, RZ, RZ, R23 ;  /* 0x000000ffff137224 */ /* 0x000fe200078e0017 */
[----:B------:R-:W-:Y:S06]  /*6fb0*/  BRA `(.L_x_2939) ;  /* 0x0000000000687947 */ /* 0x000fec0003800000 */
.L_x_2973:
        /* <DEDUP_REMOVED lines=17> */
.L_x_2972:
[----:B------:R-:W-:Y:S02]  /*70d0*/  HADD2.F32 R4, -RZ, R6.H0_H0 ;  /* 0x20000006ff047230 */ /* 0x000fe40000004100 */
[----:B------:R-:W-:-:S04]  /*70e0*/  IMAD.MOV.U32 R19, RZ, RZ, R23 ;  /* 0x000000ffff137224 */ /* 0x000fc800078e0017 */
[----:B------:R-:W0:Y:S02]  /*70f0*/  F2I.U64.TRUNC R4, R4 ;  /* 0x0000000400047311 */ /* 0x000e24000020d800 */
[----:B0-----:R0:W-:Y:S01]  /*7100*/  STG.E.64 desc[UR36][R2.64], R4 ;  /* 0x0000000402007986 */ /* 0x0011e2000c101b24 */
[----:B------:R-:W-:Y:S05]  /*7110*/  BRA `(.L_x_2939) ;  /* 0x0000000000107947 */ /* 0x000fea0003800000 */
.L_x_2971:
[----:B------:R-:W-:Y:S02]  /*7120*/  HADD2.F32 R6, -RZ, R6.H0_H0 ;  /* 0x20000006ff067230 */ /* 0x000fe40000004100 */
[----:B------:R-:W-:Y:S02]  /*7130*/  IMAD.MOV.U32 R19, RZ, RZ, R23 ;  /* 0x000000ffff137224 */ /* 0x000fe400078e0017 */
[----:B------:R-:W0:Y:S02]  /*7140*/  F2I.FTZ.U32.TRUNC.NTZ R5, R6 ;  /* 0x0000000600057305 */ /* 0x000e24000021f000 */
[----:B0-----:R0:W-:Y:S03]  /*7150*/  STG.E desc[UR36][R2.64], R5 ;  /* 0x0000000502007986 */ /* 0x0011e6000c101924 */
.L_x_2939:
[----:B------:R-:W-:Y:S05]  /*7160*/  BSYNC.RECONVERGENT B6 ;  /* 0x0000000000067941 */ /* 0x000fea0003800200 */
.L_x_2938:
        /* <DEDUP_REMOVED lines=25> */
.L_x_2980:
[----:B------:R-:W-:-:S06]  /*7300*/  HADD2.F32 R5, -RZ, R25.H0_H0 ;  /* 0x20000019ff057230 */ /* 0x000fcc0000004100 */
[----:B------:R-:W0:Y:S02]  /*7310*/  F2I.S64.TRUNC R4, R5 ;  /* 0x0000000500047311 */ /* 0x000e24000020d900 */
[----:B0-----:R0:W-:Y:S01]  /*7320*/  STG.E.U8 desc[UR36][R2.64], R4 ;  /* 0x0000000402007986 */ /* 0x0011e2000c101124 */
[----:B------:R-:W-:Y:S05]  /*7330*/  BRA `(.L_x_2982) ;  /* 0x0000000c00807947 */ /* 0x000fea0003800000 */
.L_x_2979:
        /* <DEDUP_REMOVED lines=10> */
.L_x_2984:
[----:B------:R-:W-:-:S06]  /*73e0*/  HADD2.F32 R25, -RZ, R25.H0_H0 ;  /* 0x20000019ff197230 */ /* 0x000fcc0000004100 */
[----:B------:R-:W0:Y:S02]  /*73f0*/  F2I.FTZ.TRUNC.NTZ R25, R25 ;  /* 0x0000001900197305 */ /* 0x000e24000021f100 */
[----:B0-----:R3:W-:Y:S01]  /*7400*/  STG.E desc[UR36][R2.64], R25 ;  /* 0x0000001902007986 */ /* 0x0017e2000c101924 */
[----:B------:R-:W-:Y:S05]  /*7410*/  BRA `(.L_x_2982) ;  /* 0x0000000c00487947 */ /* 0x000fea0003800000 */
.L_x_2983:
[----:B------:R-:W-:-:S06]  /*7420*/  HADD2.F32 R25, -RZ, R25.H0_H0 ;  /* 0x20000019ff197230 */ /* 0x000fcc0000004100 */
[----:B------:R-:W0:Y:S02]  /*7430*/  F2I.FTZ.TRUNC.NTZ R25, R25 ;  /* 0x0000001900197305 */ /* 0x000e24000021f100 */
[----:B0-----:R2:W-:Y:S01]  /*7440*/  STG.E.U16 desc[UR36][R2.64], R25 ;  /* 0x0000001902007986 */ /* 0x0015e2000c101524 */
[----:B------:R-:W-:Y:S05]  /*7450*/  BRA `(.L_x_2982) ;  /* 0x0000000c00387947 */ /* 0x000fea0003800000 */
.L_x_2978:
        /* <DEDUP_REMOVED lines=9> */
.L_x_2986:
[----:B------:R0:W-:Y:S01]  /*74f0*/  STG.E.U16 desc[UR36][R2.64], R25 ;  /* 0x0000001902007986 */ /* 0x0001e2000c101524 */
[----:B------:R-:W-:Y:S05]  /*7500*/  BRA `(.L_x_2982) ;  /* 0x0000000c000c7947 */ /* 0x000fea0003800000 */
.L_x_2985:
[----:B------:R-:W-:-:S13]  /*7510*/  ISETP.NE.AND P0, PT, R0, 0x7, PT ;  /* 0x000000070000780c */ /* 0x000fda0003f05270 */
[----:B------:R-:W-:Y:S05]  /*7520*/  @!P0 BRA `(.L_x_2987) ;  /* 0x0000000000288947 */ /* 0x000fea0003800000 */
[----:B------:R-:W-:-:S13]  /*7530*/  ISETP.NE.AND P0, PT, R0, 0x8, PT ;  /* 0x000000080000780c */ /* 0x000fda0003f05270 */
[----:B------:R-:W-:Y:S05]  /*7540*/  @!P0 BRA `(.L_x_2988) ;  /* 0x0000000000188947 */ /* 0x000fea0003800000 */
[----:B------:R-:W-:-:S13]  /*7550*/  ISETP.NE.AND P0, PT, R0, 0x9, PT ;  /* 0x000000090000780c */ /* 0x000fda0003f05270 */
[----:B------:R-:W-:Y:S05]  /*7560*/  @P0 BRA `(.L_x_2981) ;  /* 0x0000000800100947 */ /* 0x000fea0003800000 */
[--C-:B------:R-:W-:Y:S02]  /*7570*/  HADD2.F32 R4, -RZ, R25.reuse.H0_H0 ;  /* 0x20000019ff047230 */ /* 0x100fe40000004100 */
[----:B------:R-:W-:-:S05]  /*7580*/  HADD2.F32 R5, -RZ, R25.H1_H1 ;  /* 0x30000019ff057230 */ /* 0x000fca0000004100 */
[----:B------:R0:W-:Y:S01]  /*7590*/  STG.E.64 desc[UR36][R2.64], R4 ;  /* 0x0000000402007986 */ /* 0x0001e2000c101b24 */
[----:B------:R-:W-:Y:S05]  /*75a0*/  BRA `(.L_x_2982) ;  /* 0x0000000800e47947 */ /* 0x000fea0003800000 */
.L_x_2988:
[----:B------:R0:W-:Y:S01]  /*75b0*/  STG.E desc[UR36][R2.64], R25 ;  /* 0x0000001902007986 */ /* 0x0001e2000c101924 */
[----:B------:R-:W-:Y:S05]  /*75c0*/  BRA `(.L_x_2982) ;  /* 0x0000000800dc7947 */ /* 0x000fea0003800000 */
.L_x_2987:
[----:B------:R-:W-:-:S05]  /*75d0*/  HADD2.F32 R4, -RZ, R25.H0_H0 ;  /* 0x20000019ff047230 */ /* 0x000fca0000004100 */
[----:B------:R-:W-:-:S06]  /*75e0*/  FMUL.FTZ R4, R4, 1 ;  /* 0x3f80000004047820 */ /* 0x000fcc0000410000 */
[----:B------:R-:W0:Y:S02]  /*75f0*/  F2F.F64.F32 R4, R4 ;  /* 0x0000000400047310 */ /* 0x000e240000201800 */
[----:B0-----:R0:W-:Y:S01]  /*7600*/  STG.E.64 desc[UR36][R2.64], R4 ;  /* 0x0000000402007986 */ /* 0x0011e2000c101b24 */
[----:B------:R-:W-:Y:S05]  /*7610*/  BRA `(.L_x_2982) ;  /* 0x0000000800c87947 */ /* 0x000fea0003800000 */
.L_x_2977:
        /* <DEDUP_REMOVED lines=14> */
.L_x_2992:
        /* <DEDUP_REMOVED lines=18> */
.L_x_2995:
[----:B------:R-:W-:-:S04]  /*7820*/  SHF.R.U32.HI R5, RZ, 0x18, R5 ;  /* 0x00000018ff057819 */ /* 0x000fc80000011605 */
[----:B------:R-:W-:-:S07]  /*7830*/  LOP3.LUT R0, R0, 0x80, R5, 0xf8, !PT ;  /* 0x0000008000007812 */ /* 0x000fce00078ef805 */
.L_x_2994:
[----:B------:R-:W-:Y:S05]  /*7840*/  BSYNC.RECONVERGENT B0 ;  /* 0x0000000000007941 */ /* 0x000fea0003800200 */
.L_x_2993:
[----:B------:R0:W-:Y:S01]  /*7850*/  STG.E.U8 desc[UR36][R2.64], R0 ;  /* 0x0000000002007986 */ /* 0x0001e2000c101124 */
[----:B------:R-:W-:Y:S05]  /*7860*/  BRA `(.L_x_2982) ;  /* 0x0000000800347947 */ /* 0x000fea0003800000 */
.L_x_2991:
        /* <DEDUP_REMOVED lines=18> */
.L_x_2998:
[----:B------:R-:W-:-:S04]  /*7990*/  SHF.R.U32.HI R5, RZ, 0x18, R5 ;  /* 0x00000018ff057819 */ /* 0x000fc80000011605 */
[----:B------:R-:W-:-:S07]  /*79a0*/  LOP3.LUT R0, R0, 0x80, R5, 0xf8, !PT ;  /* 0x0000008000007812 */ /* 0x000fce00078ef805 */
.L_x_2997:
[----:B------:R-:W-:Y:S05]  /*79b0*/  BSYNC.RECONVERGENT B0 ;  /* 0x0000000000007941 */ /* 0x000fea0003800200 */
.L_x_2996:
[----:B------:R0:W-:Y:S01]  /*79c0*/  STG.E.U8 desc[UR36][R2.64], R0 ;  /* 0x0000000002007986 */ /* 0x0001e2000c101124 */
[----:B------:R-:W-:Y:S05]  /*79d0*/  BRA `(.L_x_2982) ;  /* 0x0000000400d87947 */ /* 0x000fea0003800000 */
.L_x_2990:
        /* <DEDUP_REMOVED lines=22> */
.L_x_3000:
[----:B------:R-:W-:-:S06]  /*7b40*/  HADD2.F32 R4, -RZ, R25.H0_H0 ;  /* 0x20000019ff047230 */ /* 0x000fcc0000004100 */
[----:B------:R-:W0:Y:S02]  /*7b50*/  F2I.U64.TRUNC R4, R4 ;  /* 0x0000000400047311 */ /* 0x000e24000020d800 */
[----:B0-----:R0:W-:Y:S01]  /*7b60*/  STG.E.64 desc[UR36][R2.64], R4 ;  /* 0x0000000402007986 */ /* 0x0011e2000c101b24 */
[----:B------:R-:W-:Y:S05]  /*7b70*/  BRA `(.L_x_2982) ;  /* 0x0000000400707947 */ /* 0x000fea0003800000 */
.L_x_2999:
[----:B------:R-:W-:-:S06]  /*7b80*/  HADD2.F32 R25, -RZ, R25.H0_H0 ;  /* 0x20000019ff197230 */ /* 0x000fcc0000004100 */
[----:B------:R-:W0:Y:S02]  /*7b90*/  F2I.FTZ.U32.TRUNC.NTZ R25, R25 ;  /* 0x0000001900197305 */ /* 0x000e24000021f000 */
[----:B0-----:R0:W-:Y:S01]  /*7ba0*/  STG.E desc[UR36][R2.64], R25 ;  /* 0x0000001902007986 */ /* 0x0011e2000c101924 */
[----:B------:R-:W-:Y:S05]  /*7bb0*/  BRA `(.L_x_2982) ;  /* 0x0000000400607947 */ /* 0x000fea0003800000 */
.L_x_2989:
[----:B------:R-:W-:-:S13]  /*7bc0*/  ISETP.GT.AND P0, PT, R0, 0xe, PT ;  /* 0x0000000e0000780c */ /* 0x000fda0003f04270 */
[----:B------:R-:W-:Y:S05]  /*7bd0*/  @P0 BRA `(.L_x_3001) ;  /* 0x00000000005c0947 */ /* 0x000fea0003800000 */
[----:B------:R-:W-:-:S13]  /*7be0*/  ISETP.NE.AND P0, PT, R0, 0xa, PT ;  /* 0x0000000a0000780c */ /* 0x000fda0003f05270 */
[----:B------:R-:W-:Y:S05]  /*7bf0*/  @!P0 BRA `(.L_x_3002) ;  /* 0x0000000000248947 */ /* 0x000fea0003800000 */
[----:B------:R-:W-:-:S13]  /*7c00*/  ISETP.NE.AND P0, PT, R0, 0xb, PT ;  /* 0x0000000b0000780c */ /* 0x000fda0003f05270 */
[----:B------:R-:W-:Y:S05]  /*7c10*/  @P0 BRA `(.L_x_2981) ;  /* 0x0000000000640947 */ /* 0x000fea0003800000 */
[----:B------:R-:W-:-:S05]  /*7c20*/  HADD2.F32 R0, -RZ, R25.H0_H0 ;  /* 0x20000019ff007230 */ /* 0x000fca0000004100 */
[----:B------:R-:W-:-:S13]  /*7c30*/  FSETP.NEU.FTZ.AND P0, PT, R0, RZ, PT ;  /* 0x000000ff0000720b */ /* 0x000fda0003f1d000 */
[----:B------:R-:W-:-:S05]  /*7c40*/  @!P0 HADD2.F32 R25, -RZ, R25.H1_H1 ;  /* 0x30000019ff198230 */ /* 0x000fca0000004100 */
[----:B------:R-:W-:-:S04]  /*7c50*/  FSETP.NEU.OR P0, PT, R25, RZ, P0 ;  /* 0x000000ff1900720b */ /* 0x000fc8000070d400 */
[----:B------:R-:W-:-:S05]  /*7c60*/  SEL R5, RZ, 0x1, !P0 ;  /* 0x00000001ff057807 */ /* 0x000fca0004000000 */
[----:B------:R0:W-:Y:S01]  /*7c70*/  STG.E.U8 desc[UR36][R2.64], R5 ;  /* 0x0000000502007986 */ /* 0x0001e2000c101124 */
[----:B------:R-:W-:Y:S05]  /*7c80*/  BRA `(.L_x_2982) ;  /* 0x00000004002c7947 */ /* 0x000fea0003800000 */
.L_x_3002:
        /* <DEDUP_REMOVED lines=12> */
.L_x_3001:
[----:B------:R-:W-:-:S13]  /*7d50*/  ISETP.NE.AND P0, PT, R0, 0xf, PT ;  /* 0x0000000f0000780c */ /* 0x000fda0003f05270 */
[----:B------:R-:W-:Y:S05]  /*7d60*/  @!P0 BRA `(.L_x_3003) ;  /* 0x0000000000e88947 */ /* 0x000fea0003800000 */
[----:B------:R-:W-:-:S13]  /*7d70*/  ISETP.NE.AND P0, PT, R0, 0x17, PT ;  /* 0x000000170000780c */ /* 0x000fda0003f05270 */
[----:B------:R-:W-:Y:S05]  /*7d80*/  @!P0 BRA `(.L_x_3004) ;  /* 0x0000000000908947 */ /* 0x000fea0003800000 */
[----:B------:R-:W-:-:S13]  /*7d90*/  ISETP.NE.AND P0, PT, R0, 0x18, PT ;  /* 0x000000180000780c */ /* 0x000fda0003f05270 */
[----:B------:R-:W-:Y:S05]  /*7da0*/  @!P0 BRA `(.L_x_3005) ;  /* 0x0000000000448947 */ /* 0x000fea0003800000 */
.L_x_2981:
        /* <DEDUP_REMOVED lines=16> */
.L_x_3006:
[----:B------:R-:W-:Y:S05]  /*7eb0*/  BRA `(.L_x_2982) ;  /* 0x0000000000a07947 */ /* 0x000fea0003800000 */
.L_x_3005:
        /* <DEDUP_REMOVED lines=13> */
.L_x_3008:
[----:B------:R-:W-:Y:S05]  /*7f90*/  BSYNC.RECONVERGENT B0 ;  /* 0x0000000000007941 */ /* 0x000fea0003800200 */
.L_x_3007:
[----:B------:R-:W-:-:S05]  /*7fa0*/  LOP3.LUT R5, R0, 0x80, R5, 0xf8, !PT ;  /* 0x0000008000057812 */ /* 0x000fca00078ef805 */
[----:B------:R0:W-:Y:S01]  /*7fb0*/  STG.E.U8 desc[UR36][R2.64], R5 ;  /* 0x0000000502007986 */ /* 0x0001e2000c101124 */
[----:B------:R-:W-:Y:S05]  /*7fc0*/  BRA `(.L_x_2982) ;  /* 0x00000000005c7947 */ /* 0x000fea0003800000 */
.L_x_3004:
        /* <DEDUP_REMOVED lines=12> */
.L_x_3010:
[----:B------:R-:W-:Y:S01]  /*8090*/  IMAD.MOV.U32 R0, RZ, RZ, 0x7f ;  /* 0x0000007fff007424 */ /* 0x000fe200078e00ff */
[----:B------:R-:W-:-:S04]  /*80a0*/  ISETP.GT.U32.AND P0, PT, R4, 0x7f800000, PT ;  /* 0x7f8000000400780c */ /* 0x000fc80003f04070 */
[----:B------:R-:W-:-:S09]  /*80b0*/  SEL R0, R0, 0x7c, P0 ;  /* 0x0000007c00007807 */ /* 0x000fd20000000000 */
.L_x_3011:
[----:B------:R-:W-:Y:S05]  /*80c0*/  BSYNC.RECONVERGENT B0 ;  /* 0x0000000000007941 */ /* 0x000fea0003800200 */
.L_x_3009:
[----:B------:R-:W-:-:S04]  /*80d0*/  SHF.R.U32.HI R5, RZ, 0x18, R5 ;  /* 0x00000018ff057819 */ /* 0x000fc80000011605 */
[----:B------:R-:W-:-:S05]  /*80e0*/  LOP3.LUT R5, R0, 0x80, R5, 0xf8, !PT ;  /* 0x0000008000057812 */ /* 0x000fca00078ef805 */
[----:B------:R0:W-:Y:S01]  /*80f0*/  STG.E.U8 desc[UR36][R2.64], R5 ;  /* 0x0000000502007986 */ /* 0x0001e2000c101124 */
[----:B------:R-:W-:Y:S05]  /*8100*/  BRA `(.L_x_2982) ;  /* 0x00000000000c7947 */ /* 0x000fea0003800000 */
.L_x_3003:
[----:B------:R-:W-:-:S05]  /*8110*/  HADD2.F32 R0, -RZ, R25.H0_H0 ;  /* 0x20000019ff007230 */ /* 0x000fca0000004100 */
[----:B------:R-:W-:-:S05]  /*8120*/  F2FP.BF16.F32.PACK_AB R0, RZ, R0 ;  /* 0x00000000ff00723e */ /* 0x000fca00000010ff */
[----:B------:R0:W-:Y:S02]  /*8130*/  STG.E.U16 desc[UR36][R2.64], R0 ;  /* 0x0000000002007986 */ /* 0x0001e4000c101524 */
.L_x_2982:
        /* <DEDUP_REMOVED lines=25> */
.L_x_3015:
[----:B------:R-:W-:-:S06]  /*82d0*/  HADD2.F32 R5, -RZ, R24.H0_H0 ;  /* 0x20000018ff057230 */ /* 0x000fcc0000004100 */
[----:B------:R-:W0:Y:S02]  /*82e0*/  F2I.S64.TRUNC R4, R5 ;  /* 0x0000000500047311 */ /* 0x000e24000020d900 */
[----:B0-----:R0:W-:Y:S01]  /*82f0*/  STG.E.U8 desc[UR36][R2.64], R4 ;  /* 0x0000000402007986 */ /* 0x0011e2000c101124 */
[----:B------:R-:W-:Y:S05]  /*8300*/  BRA `(.L_x_3017) ;  /* 0x0000000c00807947 */ /* 0x000fea0003800000 */
.L_x_3014:
        /* <DEDUP_REMOVED lines=10> */
.L_x_3019:
[----:B------:R-:W-:-:S04]  /*83b0*/  HADD2.F32 R24, -RZ, R24.H0_H0 ;  /* 0x20000018ff187230 */ /* 0x000fc80000004100 */
[----:B------:R-:W0:Y:S02]  /*83c0*/  F2I.FTZ.TRUNC.NTZ R5, R24 ;  /* 0x0000001800057305 */ /* 0x000e24000021f100 */
[----:B0-----:R0:W-:Y:S01]  /*83d0*/  STG.E desc[UR36][R2.64], R5 ;  /* 0x0000000502007986 */ /* 0x0011e2000c101924 */
[----:B------:R-:W-:Y:S05]  /*83e0*/  BRA `(.L_x_3017) ;  /* 0x0000000c00487947 */ /* 0x000fea0003800000 */
.L_x_3018:
[----:B------:R-:W-:-:S04]  /*83f0*/  HADD2.F32 R24, -RZ, R24.H0_H0 ;  /* 0x20000018ff187230 */ /* 0x000fc80000004100 */
[----:B------:R-:W0:Y:S02]  /*8400*/  F2I.FTZ.TRUNC.NTZ R5, R24 ;  /* 0x0000001800057305 */ /* 0x000e24000021f100 */
[----:B0-----:R0:W-:Y:S01]  /*8410*/  STG.E.U16 desc[UR36][R2.64], R5 ;  /* 0x0000000502007986 */ /* 0x0011e2000c101524 */
[----:B------:R-:W-:Y:S05]  /*8420*/  BRA `(.L_x_3017) ;  /* 0x0000000c00387947 */ /* 0x000fea0003800000 */
.L_x_3013:
        /* <DEDUP_REMOVED lines=9> */
.L_x_3021:
[----:B------:R0:W-:Y:S01]  /*84c0*/  STG.E.U16 desc[UR36][R2.64], R24 ;  /* 0x0000001802007986 */ /* 0x0001e2000c101524 */
[----:B------:R-:W-:Y:S05]  /*84d0*/  BRA `(.L_x_3017) ;  /* 0x0000000c000c7947 */ /* 0x000fea0003800000 */
.L_x_3020:
        /* <DEDUP_REMOVED lines=10> */
.L_x_3023:
[----:B------:R0:W-:Y:S01]  /*8580*/  STG.E desc[UR36][R2.64], R24 ;  /* 0x0000001802007986 */ /* 0x0001e2000c101924 */
[----:B------:R-:W-:Y:S05]  /*8590*/  BRA `(.L_x_3017) ;  /* 0x0000000800dc7947 */ /* 0x000fea0003800000 */
.L_x_3022:
[----:B------:R-:W-:-:S05]  /*85a0*/  HADD2.F32 R4, -RZ, R24.H0_H0 ;  /* 0x20000018ff047230 */ /* 0x000fca0000004100 */
[----:B------:R-:W-:-:S06]  /*85b0*/  FMUL.FTZ R4, R4, 1 ;  /* 0x3f80000004047820 */ /* 0x000fcc0000410000 */
[----:B------:R-:W0:Y:S02]  /*85c0*/  F2F.F64.F32 R4, R4 ;  /* 0x0000000400047310 */ /* 0x000e240000201800 */
[----:B0-----:R0:W-:Y:S01]  /*85d0*/  STG.E.64 desc[UR36][R2.64], R4 ;  /* 0x0000000402007986 */ /* 0x0011e2000c101b24 */
[----:B------:R-:W-:Y:S05]  /*85e0*/  BRA `(.L_x_3017) ;  /* 0x0000000800c87947 */ /* 0x000fea0003800000 */
.L_x_3012:
        /* <DEDUP_REMOVED lines=14> */
.L_x_3027:
        /* <DEDUP_REMOVED lines=18> */
.L_x_3030:
[----:B------:R-:W-:-:S04]  /*87f0*/  SHF.R.U32.HI R5, RZ, 0x18, R5 ;  /* 0x00000018ff057819 */ /* 0x000fc80000011605 */
[----:B------:R-:W-:-:S07]  /*8800*/  LOP3.LUT R0, R0, 0x80, R5, 0xf8, !PT ;  /* 0x0000008000007812 */ /* 0x000fce00078ef805 */
.L_x_3029:
[----:B------:R-:W-:Y:S05]  /*8810*/  BSYNC.RECONVERGENT B0 ;  /* 0x0000000000007941 */ /* 0x000fea0003800200 */
.L_x_3028:
[----:B------:R0:W-:Y:S01]  /*8820*/  STG.E.U8 desc[UR36][R2.64], R0 ;  /* 0x0000000002007986 */ /* 0x0001e2000c101124 */
[----:B------:R-:W-:Y:S05]  /*8830*/  BRA `(.L_x_3017) ;  /* 0x0000000800347947 */ /* 0x000fea0003800000 */
.L_x_3026:
        /* <DEDUP_REMOVED lines=18> */
.L_x_3033:
[----:B------:R-:W-:-:S04]  /*8960*/  SHF.R.U32.HI R5, RZ, 0x18, R5 ;  /* 0x00000018ff057819 */ /* 0x000fc80000011605 */
[----:B------:R-:W-:-:S07]  /*8970*/  LOP3.LUT R0, R0, 0x80, R5, 0xf8, !PT ;  /* 0x0000008000007812 */ /* 0x000fce00078ef805 */
.L_x_3032:
[----:B------:R-:W-:Y:S05]  /*8980*/  BSYNC.RECONVERGENT B0 ;  /* 0x0000000000007941 */ /* 0x000fea0003800200 */
.L_x_3031:
[----:B------:R2:W-:Y:S01]  /*8990*/  STG.E.U8 desc[UR36][R2.64], R0 ;  /* 0x0000000002007986 */ /* 0x0005e2000c101124 */
[----:B------:R-:W-:Y:S05]  /*89a0*/  BRA `(.L_x_3017) ;  /* 0x0000000400d87947 */ /* 0x000fea0003800000 */
.L_x_3025:
        /* <DEDUP_REMOVED lines=22> */
.L_x_3035:
[----:B------:R-:W-:-:S06]  /*8b10*/  HADD2.F32 R4, -RZ, R24.H0_H0 ;  /* 0x20000018ff047230 */ /* 0x000fcc0000004100 */
[----:B------:R-:W0:Y:S02]  /*8b20*/  F2I.U64.TRUNC R4, R4 ;  /* 0x0000000400047311 */ /* 0x000e24000020d800 */
[----:B0-----:R0:W-:Y:S01]  /*8b30*/  STG.E.64 desc[UR36][R2.64], R4 ;  /* 0x0000000402007986 */ /* 0x0011e2000c101b24 */
[----:B------:R-:W-:Y:S05]  /*8b40*/  BRA `(.L_x_3017) ;  /* 0x0000000400707947 */ /* 0x000fea0003800000 */
.L_x_3034:
[----:B------:R-:W-:-:S04]  /*8b50*/  HADD2.F32 R24, -RZ, R24.H0_H0 ;  /* 0x20000018ff187230 */ /* 0x000fc80000004100 */
[----:B------:R-:W0:Y:S02]  /*8b60*/  F2I.FTZ.U32.TRUNC.NTZ R5, R24 ;  /* 0x0000001800057305 */ /* 0x000e24000021f000 */
[----:B0-----:R3:W-:Y:S01]  /*8b70*/  STG.E desc[UR36][R2.64], R5 ;  /* 0x0000000502007986 */ /* 0x0017e2000c101924 */
[----:B------:R-:W-:Y:S05]  /*8b80*/  BRA `(.L_x_3017) ;  /* 0x0000000400607947 */ /* 0x000fea0003800000 */
.L_x_3024:
        /* <DEDUP_REMOVED lines=13> */
.L_x_3037:
        /* <DEDUP_REMOVED lines=12> */
.L_x_3036:
[----:B------:R-:W-:-:S13]  /*8d20*/  ISETP.NE.AND P0, PT, R0, 0xf, PT ;  /* 0x0000000f0000780c */ /* 0x000fda0003f05270 */
[----:B------:R-:W-:Y:S05]  /*8d30*/  @!P0 BRA `(.L_x_3038) ;  /* 0x0000000000e88947 */ /* 0x000fea0003800000 */
[----:B------:R-:W-:-:S13]  /*8d40*/  ISETP.NE.AND P0, PT, R0, 0x17, PT ;  /* 0x000000170000780c */ /* 0x000fda0003f05270 */
[----:B------:R-:W-:Y:S05]  /*8d50*/  @!P0 BRA `(.L_x_3039) ;  /* 0x0000000000908947 */ /* 0x000fea0003800000 */
[----:B------:R-:W-:-:S13]  /*8d60*/  ISETP.NE.AND P0, PT, R0, 0x18, PT ;  /* 0x000000180000780c */ /* 0x000fda0003f05270 */
[----:B------:R-:W-:Y:S05]  /*8d70*/  @!P0 BRA `(.L_x_3040) ;  /* 0x0000000000448947 */ /* 0x000fea0003800000 */
.L_x_3016:
        /* <DEDUP_REMOVED lines=16> */
.L_x_3041:
[----:B------:R-:W-:Y:S05]  /*8e80*/  BRA `(.L_x_3017) ;  /* 0x0000000000a07947 */ /* 0x000fea0003800000 */
.L_x_3040:
        /* <DEDUP_REMOVED lines=13> */
.L_x_3043:
[----:B------:R-:W-:Y:S05]  /*8f60*/  BSYNC.RECONVERGENT B0 ;  /* 0x0000000000007941 */ /* 0x000fea0003800200 */
.L_x_3042:
[----:B------:R-:W-:-:S05]  /*8f70*/  LOP3.LUT R5, R0, 0x80, R5, 0xf8, !PT ;  /* 0x0000008000057812 */ /* 0x000fca00078ef805 */
[----:B------:R0:W-:Y:S01]  /*8f80*/  STG.E.U8 desc[UR36][R2.64], R5 ;  /* 0x0000000502007986 */ /* 0x0001e2000c101124 */
[----:B------:R-:W-:Y:S05]  /*8f90*/  BRA `(.L_x_3017) ;  /* 0x00000000005c7947 */ /* 0x000fea0003800000 */
.L_x_3039:
        /* <DEDUP_REMOVED lines=12> */
.L_x_3045:
[----:B------:R-:W-:Y:S01]  /*9060*/  IMAD.MOV.U32 R0, RZ, RZ, 0x7f ;  /* 0x0000007fff007424 */ /* 0x000fe200078e00ff */
[----:B------:R-:W-:-:S04]  /*9070*/  ISETP.GT.U32.AND P0, PT, R4, 0x7f800000, PT ;  /* 0x7f8000000400780c */ /* 0x000fc80003f04070 */
[----:B------:R-:W-:-:S09]  /*9080*/  SEL R0, R0, 0x7c, P0 ;  /* 0x0000007c00007807 */ /* 0x000fd20000000000 */
.L_x_3046:
[----:B------:R-:W-:Y:S05]  /*9090*/  BSYNC.RECONVERGENT B0 ;  /* 0x0000000000007941 */ /* 0x000fea0003800200 */
.L_x_3044:
[----:B------:R-:W-:-:S04]  /*90a0*/  SHF.R.U32.HI R5, RZ, 0x18, R5 ;  /* 0x00000018ff057819 */ /* 0x000fc80000011605 */
[----:B------:R-:W-:-:S05]  /*90b0*/  LOP3.LUT R5, R0, 0x80, R5, 0xf8, !PT ;  /* 0x0000008000057812 */ /* 0x000fca00078ef805 */
[----:B------:R0:W-:Y:S01]  /*90c0*/  STG.E.U8 desc[UR36][R2.64], R5 ;  /* 0x0000000502007986 */ /* 0x0001e2000c101124 */
[----:B------:R-:W-:Y:S05]  /*90d0*/  BRA `(.L_x_3017) ;  /* 0x00000000000c7947 */ /* 0x000fea0003800000 */
.L_x_3038:
[----:B------:R-:W-:-:S05]  /*90e0*/  HADD2.F32 R0, -RZ, R24.H0_H0 ;  /* 0x20000018ff007230 */ /* 0x000fca0000004100 */
[----:B------:R-:W-:-:S05]  /*90f0*/  F2FP.BF16.F32.PACK_AB R0, RZ, R0 ;  /* 0x00000000ff00723e */ /* 0x000fca00000010ff */
[----:B------:R0:W-:Y:S02]  /*9100*/  STG.E.U16 desc[UR36][R2.64], R0 ;  /* 0x0000000002007986 */ /* 0x0001e4000c101524 */
.L_x_3017:
[----:B------:R-:W-:-:S07]  /*9110*/  VIADD R19, R19, 0x80 ;  /* 0x0000008013137836 */ /* 0x000fce0000000000 */
.L_x_2976:
[----:B------:R-:W-:Y:S05]  /*9120*/  BSYNC.RECONVERGENT B6 ;  /* 0x0000000000067941 */ /* 0x000fea0003800200 */
.L_x_2975:
        /* <DEDUP_REMOVED lines=21> */
[----:B0-----:R-:W-:Y:S01]  /*9280*/  STG.E.U8 desc[UR36][R2.64], R5 ;  /* 0x0000000502007986 */ /* 0x001fe2000c101124 */
[----:B------:R-:W-:Y:S05]  /*9290*/  EXIT ;  /* 0x000000000000794d */ /* 0x000fea0003800000 */
.L_x_3050:
[----:B------:R-:W-:-:S06]  /*92a0*/  HADD2.F32 R5, -RZ, R22.H0_H0 ;  /* 0x20000016ff057230 */ /* 0x000fcc0000004100 */
[----:B------:R-:W0:Y:S02]  /*92b0*/  F2I.S64.TRUNC R4, R5 ;  /* 0x0000000500047311 */ /* 0x000e24000020d900 */
[----:B0-----:R-:W-:Y:S01]  /*92c0*/  STG.E.U8 desc[UR36][R2.64], R4 ;  /* 0x0000000402007986 */ /* 0x001fe2000c101124 */
[----:B------:R-:W-:Y:S05]  /*92d0*/  EXIT ;  /* 0x000000000000794d */ /* 0x000fea0003800000 */
.L_x_3049:
        /* <DEDUP_REMOVED lines=10> */
.L_x_3053:
[----:B------:R-:W-:-:S04]  /*9380*/  HADD2.F32 R22, -RZ, R22.H0_H0 ;  /* 0x20000016ff167230 */ /* 0x000fc80000004100 */
[----:B------:R-:W0:Y:S02]  /*9390*/  F2I.FTZ.TRUNC.NTZ R5, R22 ;  /* 0x0000001600057305 */ /* 0x000e24000021f100 */
[----:B0-----:R-:W-:Y:S01]  /*93a0*/  STG.E desc[UR36][R2.64], R5 ;  /* 0x0000000502007986 */ /* 0x001fe2000c101924 */
[----:B------:R-:W-:Y:S05]  /*93b0*/  EXIT ;  /* 0x000000000000794d */ /* 0x000fea0003800000 */
.L_x_3052:
[----:B------:R-:W-:-:S04]  /*93c0*/  HADD2.F32 R22, -RZ, R22.H0_H0 ;  /* 0x20000016ff167230 */ /* 0x000fc80000004100 */
[----:B------:R-:W0:Y:S02]  /*93d0*/  F2I.FTZ.TRUNC.NTZ R5, R22 ;  /* 0x0000001600057305 */ /* 0x000e24000021f100 */
[----:B0-----:R-:W-:Y:S01]  /*93e0*/  STG.E.U16 desc[UR36][R2.64], R5 ;  /* 0x0000000502007986 */ /* 0x001fe2000c101524 */
[----:B------:R-:W-:Y:S05]  /*93f0*/  EXIT ;  /* 0x000000000000794d */ /* 0x000fea0003800000 */
.L_x_3048:
        /* <DEDUP_REMOVED lines=9> */
.L_x_3055:
[----:B------:R-:W-:Y:S01]  /*9490*/  STG.E.U16 desc[UR36][R2.64], R22 ;  /* 0x0000001602007986 */ /* 0x000fe2000c101524 */
[----:B------:R-:W-:Y:S05]  /*94a0*/  EXIT ;  /* 0x000000000000794d */ /* 0x000fea0003800000 */
.L_x_3054:
        /* <DEDUP_REMOVED lines=8> */
[----:B------:R-:W-:Y:S01]  /*9530*/  STG.E.64 desc[UR36][R2.64], R4 ;  /* 0x0000000402007986 */ /* 0x000fe2000c101b24 */
[----:B------:R-:W-:Y:S05]  /*9540*/  EXIT ;  /* 0x000000000000794d */ /* 0x000fea0003800000 */
.L_x_3057:
[----:B------:R-:W-:Y:S01]  /*9550*/  STG.E desc[UR36][R2.64], R22 ;  /* 0x0000001602007986 */ /* 0x000fe2000c101924 */
[----:B------:R-:W-:Y:S05]  /*9560*/  EXIT ;  /* 0x000000000000794d */ /* 0x000fea0003800000 */
.L_x_3056:
[----:B------:R-:W-:-:S05]  /*9570*/  HADD2.F32 R4, -RZ, R22.H0_H0 ;  /* 0x20000016ff047230 */ /* 0x000fca0000004100 */
[----:B------:R-:W-:-:S06]  /*9580*/  FMUL.FTZ R4, R4, 1 ;  /* 0x3f80000004047820 */ /* 0x000fcc0000410000 */
[----:B------:R-:W0:Y:S02]  /*9590*/  F2F.F64.F32 R4, R4 ;  /* 0x0000000400047310 */ /* 0x000e240000201800 */
[----:B0-----:R-:W-:Y:S01]  /*95a0*/  STG.E.64 desc[UR36][R2.64], R4 ;  /* 0x0000000402007986 */ /* 0x001fe2000c101b24 */
[----:B------:R-:W-:Y:S05]  /*95b0*/  EXIT ;  /* 0x000000000000794d */ /* 0x000fea0003800000 */
.L_x_3047:
        /* <DEDUP_REMOVED lines=14> */
.L_x_3061:
        /* <DEDUP_REMOVED lines=18> */
.L_x_3064:
[----:B------:R-:W-:-:S04]  /*97c0*/  SHF.R.U32.HI R5, RZ, 0x18, R5 ;  /* 0x00000018ff057819 */ /* 0x000fc80000011605 */
[----:B------:R-:W-:-:S07]  /*97d0*/  LOP3.LUT R0, R0, 0x80, R5, 0xf8, !PT ;  /* 0x0000008000007812 */ /* 0x000fce00078ef805 */
.L_x_3063:
[----:B------:R-:W-:Y:S05]  /*97e0*/  BSYNC.RECONVERGENT B0 ;  /* 0x0000000000007941 */ /* 0x000fea0003800200 */
.L_x_3062:
[----:B------:R-:W-:Y:S01]  /*97f0*/  STG.E.U8 desc[UR36][R2.64], R0 ;  /* 0x0000000002007986 */ /* 0x000fe2000c101124 */
[----:B------:R-:W-:Y:S05]  /*9800*/  EXIT ;  /* 0x000000000000794d */ /* 0x000fea0003800000 */
.L_x_3060:
        /* <DEDUP_REMOVED lines=18> */
.L_x_3067:
[----:B------:R-:W-:-:S04]  /*9930*/  SHF.R.U32.HI R5, RZ, 0x18, R5 ;  /* 0x00000018ff057819 */ /* 0x000fc80000011605 */
[----:B------:R-:W-:-:S07]  /*9940*/  LOP3.LUT R0, R0, 0x80, R5, 0xf8, !PT ;  /* 0x0000008000007812 */ /* 0x000fce00078ef805 */
.L_x_3066:
[----:B------:R-:W-:Y:S05]  /*9950*/  BSYNC.RECONVERGENT B0 ;  /* 0x0000000000007941 */ /* 0x000fea0003800200 */
.L_x_3065:
[----:B------:R-:W-:Y:S01]  /*9960*/  STG.E.U8 desc[UR36][R2.64], R0 ;  /* 0x0000000002007986 */ /* 0x000fe2000c101124 */
[----:B------:R-:W-:Y:S05]  /*9970*/  EXIT ;  /* 0x000000000000794d */ /* 0x000fea0003800000 */
.L_x_3059:
        /* <DEDUP_REMOVED lines=22> */
.L_x_3069:
[----:B------:R-:W-:-:S06]  /*9ae0*/  HADD2.F32 R4, -RZ, R22.H0_H0 ;  /* 0x20000016ff047230 */ /* 0x000fcc0000004100 */
[----:B------:R-:W0:Y:S02]  /*9af0*/  F2I.U64.TRUNC R4, R4 ;  /* 0x0000000400047311 */ /* 0x000e24000020d800 */
[----:B0-----:R-:W-:Y:S01]  /*9b00*/  STG.E.64 desc[UR36][R2.64], R4 ;  /* 0x0000000402007986 */ /* 0x001fe2000c101b24 */
[----:B------:R-:W-:Y:S05]  /*9b10*/  EXIT ;  /* 0x000000000000794d */ /* 0x000fea0003800000 */
.L_x_3068:
[----:B------:R-:W-:-:S04]  /*9b20*/  HADD2.F32 R22, -RZ, R22.H0_H0 ;  /* 0x20000016ff167230 */ /* 0x000fc80000004100 */
[----:B------:R-:W0:Y:S02]  /*9b30*/  F2I.FTZ.U32.TRUNC.NTZ R5, R22 ;  /* 0x0000001600057305 */ /* 0x000e24000021f000 */
[----:B0-----:R-:W-:Y:S01]  /*9b40*/  STG.E desc[UR36][R2.64], R5 ;  /* 0x0000000502007986 */ /* 0x001fe2000c101924 */
[----:B------:R-:W-:Y:S05]  /*9b50*/  EXIT ;  /* 0x000000000000794d */ /* 0x000fea0003800000 */
.L_x_3058:
        /* <DEDUP_REMOVED lines=11> */
[----:B------:R-:W-:Y:S01]  /*9c10*/  STG.E.U8 desc[UR36][R2.64], R5 ;  /* 0x0000000502007986 */ /* 0x000fe2000c101124 */
[----:B------:R-:W-:Y:S05]  /*9c20*/  EXIT ;  /* 0x000000000000794d */ /* 0x000fea0003800000 */
.L_x_3071:
        /* <DEDUP_REMOVED lines=12> */
.L_x_3070:
[----:B------:R-:W-:-:S13]  /*9cf0*/  ISETP.NE.AND P0, PT, R0, 0xf, PT ;  /* 0x0000000f0000780c */ /* 0x000fda0003f05270 */
[----:B------:R-:W-:Y:S05]  /*9d00*/  @!P0 BRA `(.L_x_3072) ;  /* 0x0000000000e88947 */ /* 0x000fea0003800000 */
[----:B------:R-:W-:-:S13]  /*9d10*/  ISETP.NE.AND P0, PT, R0, 0x17, PT ;  /* 0x000000170000780c */ /* 0x000fda0003f05270 */
[----:B------:R-:W-:Y:S05]  /*9d20*/  @!P0 BRA `(.L_x_3073) ;  /* 0x0000000000908947 */ /* 0x000fea0003800000 */
[----:B------:R-:W-:-:S13]  /*9d30*/  ISETP.NE.AND P0, PT, R0, 0x18, PT ;  /* 0x000000180000780c */ /* 0x000fda0003f05270 */
[----:B------:R-:W-:Y:S05]  /*9d40*/  @!P0 BRA `(.L_x_3074) ;  /* 0x0000000000448947 */ /* 0x000fea0003800000 */
.L_x_3051:
        /* <DEDUP_REMOVED lines=16> */
.L_x_3075:
[----:B------:R-:W-:Y:S05]  /*9e50*/  EXIT ;  /* 0x000000000000794d */ /* 0x000fea0003800000 */
.L_x_3074:
        /* <DEDUP_REMOVED lines=13> */
.L_x_3077:
[----:B------:R-:W-:Y:S05]  /*9f30*/  BSYNC.RECONVERGENT B0 ;  /* 0x0000000000007941 */ /* 0x000fea0003800200 */
.L_x_3076:
[----:B------:R-:W-:-:S05]  /*9f40*/  LOP3.LUT R5, R0, 0x80, R5, 0xf8, !PT ;  /* 0x0000008000057812 */ /* 0x000fca00078ef805 */
[----:B------:R-:W-:Y:S01]  /*9f50*/  STG.E.U8 desc[UR36][R2.64], R5 ;  /* 0x0000000502007986 */ /* 0x000fe2000c101124 */
[----:B------:R-:W-:Y:S05]  /*9f60*/  EXIT ;  /* 0x000000000000794d */ /* 0x000fea0003800000 */
.L_x_3073:
        /* <DEDUP_REMOVED lines=12> */
.L_x_3079:
[----:B------:R-:W-:Y:S01]  /*a030*/  IMAD.MOV.U32 R0, RZ, RZ, 0x7f ;  /* 0x0000007fff007424 */ /* 0x000fe200078e00ff */
[----:B------:R-:W-:-:S04]  /*a040*/  ISETP.GT.U32.AND P0, PT, R4, 0x7f800000, PT ;  /* 0x7f8000000400780c */ /* 0x000fc80003f04070 */
[----:B------:R-:W-:-:S09]  /*a050*/  SEL R0, R0, 0x7c, P0 ;  /* 0x0000007c00007807 */ /* 0x000fd20000000000 */
.L_x_3080:
[----:B------:R-:W-:Y:S05]  /*a060*/  BSYNC.RECONVERGENT B0 ;  /* 0x0000000000007941 */ /* 0x000fea0003800200 */
.L_x_3078:
[----:B------:R-:W-:-:S04]  /*a070*/  SHF.R.U32.HI R5, RZ, 0x18, R5 ;  /* 0x00000018ff057819 */ /* 0x000fc80000011605 */
[----:B------:R-:W-:-:S05]  /*a080*/  LOP3.LUT R5, R0, 0x80, R5, 0xf8, !PT ;  /* 0x0000008000057812 */ /* 0x000fca00078ef805 */
[----:B------:R-:W-:Y:S01]  /*a090*/  STG.E.U8 desc[UR36][R2.64], R5 ;  /* 0x0000000502007986 */ /* 0x000fe2000c101124 */
[----:B------:R-:W-:Y:S05]  /*a0a0*/  EXIT ;  /* 0x000000000000794d */ /* 0x000fea0003800000 */
.L_x_3072:
[----:B------:R-:W-:-:S05]  /*a0b0*/  HADD2.F32 R0, -RZ, R22.H0_H0 ;  /* 0x20000016ff007230 */ /* 0x000fca0000004100 */
[----:B------:R-:W-:-:S05]  /*a0c0*/  F2FP.BF16.F32.PACK_AB R0, RZ, R0 ;  /* 0x00000000ff00723e */ /* 0x000fca00000010ff */
[----:B------:R-:W-:Y:S01]  /*a0d0*/  STG.E.U16 desc[UR36][R2.64], R0 ;  /* 0x0000000002007986 */ /* 0x000fe2000c101524 */
[----:B------:R-:W-:Y:S05]  /*a0e0*/  EXIT ;  /* 0x000000000000794d */ /* 0x000fea0003800000 */
.L_x_3081:
        /* <DEDUP_REMOVED lines=9> */
.L_x_6249:


//--------------------- .text._ZN2at6native18elementwise_kernelILi128ELi2EZNS0_22gpu_kernel_impl_nocastIZZZNS0_16tanh_kernel_cudaERNS_18TensorIteratorBaseEENKUlvE_clEvENKUlvE1_clEvEUlN3c107complexINS7_4HalfEEEE_EEvS4_RKT_EUliE_EEviT1_ --------------------------
	.section	.text._ZN2at6native18elementwise_kernelILi128ELi2EZNS0_22gpu_kernel_impl_nocastIZZZNS0_16tanh_kernel_cudaERNS_18TensorIteratorBaseEENKUlvE_clEvENKUlvE1_clEvEUlN3c107complexINS7_4HalfEEEE_EEvS4_RKT_EUliE_EEviT1_,"ax",@progbits
	.align	128
        .global         _ZN2at6native18elementwise_kernelILi128ELi2EZNS0_22gpu_kernel_impl_nocastIZZZNS0_16tanh_kernel_cudaERNS_18TensorIteratorBaseEENKUlvE_clEvENKUlvE1_clEvEUlN3c107complexINS7_4HalfEEEE_EEvS4_RKT_EUliE_EEviT1_
        .type           _ZN2at6native18elementwise_kernelILi128ELi2EZNS0_22gpu_kernel_impl_nocastIZZZNS0_16tanh_kernel_cudaERNS_18TensorIteratorBaseEENKUlvE_clEvENKUlvE1_clEvEUlN3c107complexINS7_4HalfEEEE_EEvS4_RKT_EUliE_EEviT1_,@function
        .size           _ZN2at6native18elementwise_kernelILi128ELi2EZNS0_22gpu_kernel_impl_nocastIZZZNS0_16tanh_kernel_cudaERNS_18TensorIteratorBaseEENKUlvE_clEvENKUlvE1_clEvEUlN3c107complexINS7_4HalfEEEE_EEvS4_RKT_EUliE_EEviT1_,(.L_x_6250 - _ZN2at6native18elementwise_kernelILi128ELi2EZNS0_22gpu_kernel_impl_nocastIZZZNS0_16tanh_kernel_cudaERNS_18TensorIteratorBaseEENKUlvE_clEvENKUlvE1_clEvEUlN3c107complexINS7_4HalfEEEE_EEvS4_RKT_EUliE_EEviT1_)
        .other          _ZN2at6native18elementwise_kernelILi128ELi2EZNS0_22gpu_kernel_impl_nocastIZZZNS0_16tanh_kernel_cudaERNS_18TensorIteratorBaseEENKUlvE_clEvENKUlvE1_clEvEUlN3c107complexINS7_4HalfEEEE_EEvS4_RKT_EUliE_EEviT1_,@"STO_CUDA_ENTRY STV_DEFAULT"
_ZN2at6native18elementwise_kernelILi128ELi2EZNS0_22gpu_kernel_impl_nocastIZZZNS0_16tanh_kernel_cudaERNS_18TensorIteratorBaseEENKUlvE_clEvENKUlvE1_clEvEUlN3c107complexINS7_4HalfEEEE_EEvS4_RKT_EUliE_EEviT1_:
.text._ZN2at6native18elementwise_kernelILi128ELi2EZNS0_22gpu_kernel_impl_nocastIZZZNS0_16tanh_kernel_cudaERNS_18TensorIteratorBaseEENKUlvE_clEvENKUlvE1_clEvEUlN3c107complexINS7_4HalfEEEE_EEvS4_RKT_EUliE_EEviT1_:
        /* <DEDUP_REMOVED lines=14> */
[----:B0-----:R-:W2:Y:S02]  /*00e0*/  LDG.E R4, desc[UR6][R4.64] ;  /* 0x0000000604047981 */ /* 0x001ea4000c1e1900 */
[--C-:B--2---:R-:W-:Y:S02]  /*00f0*/  HADD2.F32 R0, -RZ, R4.reuse.H0_H0 ;  /* 0x20000004ff007230 */ /* 0x104fe40000004100 */
        /* <DEDUP_REMOVED lines=9> */
[----:B------:R-:W-:Y:S02]  /*0190*/  HFMA2 R5, -RZ, RZ, 3.4921875, 0 ;  /* 0x42fc0000ff057431 */ /* 0x000fe400000001ff */
[----:B------:R-:W-:Y:S01]  /*01a0*/  FMUL.RZ R10, R7, 0.15915493667125701904 ;  /* 0x3e22f983070a7820 */ /* 0x000fe2000040c000 */
[----:B------:R-:W-:Y:S01]  /*01b0*/  MOV R7, 0x363d0ada ;  /* 0x363d0ada00077802 */ /* 0x000fe20000000f00 */
[----:B------:R-:W-:Y:S01]  /*01c0*/  FMUL.FTZ R8, R0, R0 ;  /* 0x0000000000087220 */ /* 0x000fe20000410000 */
[----:B------:R-:W0:Y:S03]  /*01d0*/  FRND.TRUNC R2, R2 ;  /* 0x0000000200027307 */ /* 0x000e26000020d000 */
[----:B------:R-:W-:Y:S01]  /*01e0*/  FFMA.FTZ R7, R8, R7, 0.00019836159481201320887 ;  /* 0x394fff4908077423 */ /* 0x000fe20000010007 */
[----:B0-----:R-:W-:-:S02]  /*01f0*/  FSETP.GT.FTZ.AND P0, PT, |R2|, 126, PT ;  /* 0x42fc00000200780b */ /* 0x001fc40003f14200 */
[----:B------:R-:W-:-:S04]  /*0200*/  LOP3.LUT R5, R5, 0x80000000, R2, 0xb8, !PT ;  /* 0x8000000005057812 */ /* 0x000fc800078eb802 */
[----:B------:R-:W-:Y:S02]  /*0210*/  FSEL R5, R5, R2, P0 ;  /* 0x0000000205057208 */ /* 0x000fe40000000000 */
[----:B------:R-:W-:Y:S01]  /*0220*/  MUFU.SIN R2, R10 ;  /* 0x0000000a00027308 */ /* 0x000fe20000000400 */
[----:B------:R-:W-:Y:S02]  /*0230*/  FSETP.GE.FTZ.AND P0, PT, |R0|, 1, PT ;  /* 0x3f8000000000780b */ /* 0x000fe40003f16200 */
[----:B------:R-:W-:-:S04]  /*0240*/  FFMA.FTZ R4, R5, -0.69314718246459960938, |R0| ;  /* 0xbf31721805047823 */ /* 0x000fc80000010400 */
[C---:B------:R-:W-:Y:S01]  /*0250*/  FFMA.FTZ R4, R5.reuse, 1.9046542121259335545e-09, R4 ;  /* 0x3102e30805047823 */ /* 0x040fe20000010004 */
[----:B------:R-:W-:-:S03]  /*0260*/  FADD.FTZ R5, R5, 12583037 ;  /* 0x4b40007d05057421 */ /* 0x000fc60000010000 */
[----:B------:R-:W-:Y:S02]  /*0270*/  FMUL.FTZ R6, R4, 1.4426950216293334961 ;  /* 0x3fb8aa3b04067820 */ /* 0x000fe40000410000 */
[----:B------:R-:W-:Y:S01]  /*0280*/  SHF.L.U32 R5, R5, 0x17, RZ ;  /* 0x0000001705057819 */ /* 0x000fe200000006ff */
[----:B------:R-:W0:Y:S08]  /*0290*/  MUFU.COS R4, R10 ;  /* 0x0000000a00047308 */ /* 0x000e300000000000 */
[----:B------:R-:W1:Y:S04]  /*02a0*/  MUFU.EX2 R6, R6 ;  /* 0x0000000600067308 */ /* 0x000e680000000800 */
[----:B0-----:R-:W0:Y:S01]  /*02b0*/  MUFU.RCP R11, R4 ;  /* 0x00000004000b7308 */ /* 0x001e220000001000 */
[----:B-1----:R-:W-:-:S07]  /*02c0*/  FMUL.FTZ R5, R5, R6 ;  /* 0x0000000605057220 */ /* 0x002fce0000410000 */
[----:B------:R-:W1:Y:S01]  /*02d0*/  MUFU.RCP R9, R5 ;  /* 0x0000000500097308 */ /* 0x000e620000001000 */
[----:B0-----:R-:W-:Y:S01]  /*02e0*/  FMUL.FTZ R2, R2, R11 ;  /* 0x0000000b02027220 */ /* 0x001fe20000410000 */
[----:B-1----:R-:W-:Y:S01]  /*02f0*/  FMUL.FTZ R6, R9, -0.125 ;  /* 0xbe00000009067820 */ /* 0x002fe20000410000 */
[----:B------:R-:W-:-:S03]  /*0300*/  FFMA.FTZ R9, R8, R7, 0.0083333496004343032837 ;  /* 0x3c08889a08097423 */ /* 0x000fc60000010007 */
[----:B------:R-:W-:Y:S01]  /*0310*/  FFMA.FTZ R7, R5, 2, R6 ;  /* 0x4000000005077823 */ /* 0x000fe20000010006 */
[----:B------:R-:W-:-:S04]  /*0320*/  FFMA.FTZ R9, R8, R9, 0.16666667163372039795 ;  /* 0x3e2aaaab08097423 */ /* 0x000fc80000010009 */
[----:B------:R-:W-:Y:S01]  /*0330*/  FMUL.FTZ R9, R8, R9 ;  /* 0x0000000908097220 */ /* 0x000fe20000410000 */
[----:B------:R-:W-:-:S03]  /*0340*/  LOP3.LUT R7, R7, 0x80000000, R0, 0xb8, !PT ;  /* 0x8000000007077812 */ /* 0x000fc600078eb800 */
        /* <DEDUP_REMOVED lines=12> */
.L_x_3087:
        /* <DEDUP_REMOVED lines=12> */
.L_x_3086:
[----:B------:R-:W-:-:S05]  /*04d0*/  FADD.FTZ R0, R7, -R7 ;  /* 0x8000000707007221 */ /* 0x000fca0000010000 */
[----:B------:R-:W-:Y:S01]  /*04e0*/  MOV R9, R0 ;  /* 0x0000000000097202 */ /* 0x000fe20000000f00 */
[----:B------:R-:W-:Y:S06]  /*04f0*/  BRA `(.L_x_3088) ;  /* 0x0000000000307947 */ /* 0x000fec0003800000 */
.L_x_3085:
[----:B------:R-:W-:-:S13]  /*0500*/  LOP3.LUT P0, RZ, R0, 0x7fffff, RZ, 0xc0, !PT ;  /* 0x007fffff00ff7812 */ /* 0x000fda000780c0ff */
[----:B------:R-:W-:Y:S01]  /*0510*/  @P0 FMUL.FTZ R2, R0, R7 ;  /* 0x0000000700020220 */ /* 0x000fe20000410000 */
[----:B------:R-:W-:-:S04]  /*0520*/  @P0 FSETP.NEU.FTZ.AND P1, PT, R7, RZ, PT ;  /* 0x000000ff0700020b */ /* 0x000fc80003f3d000 */
[----:B------:R-:W-:Y:S01]  /*0530*/  @P0 FSEL R9, R7, R2, !P1 ;  /* 0x0000000207090208 */ /* 0x000fe20004800000 */
[----:B------:R-:W-:Y:S08]  /*0540*/  @P0 BRA `(.L_x_3088) ;  /* 0x00000000001c0947 */ /* 0x000ff00003800000 */
[----:B------:R-:W-:Y:S02]  /*0550*/  FSETP.NEU.FTZ.AND P0, PT, |R7|, +INF , PT ;  /* 0x7f8000000700780b */ /* 0x000fe40003f1d200 */
[----:B------:R-:W-:-:S11]  /*0560*/  IADD3 R0, PT, PT, R0, -0x40000000, RZ ;  /* 0xc000000000007810 */ /* 0x000fd60007ffe0ff */
[----:B------:R-:W-:-:S04]  /*0570*/  @P0 FMUL.RZ R2, R7, 0.15915493667125701904 ;  /* 0x3e22f98307020820 */ /* 0x000fc8000040c000 */
[----:B------:R-:W-:Y:S08]  /*0580*/  @P0 MUFU.SIN R4, R2 ;  /* 0x0000000200040308 */ /* 0x000ff00000000400 */
[----:B------:R-:W0:Y:S02]  /*0590*/  @P0 MUFU.COS R5, R2 ;  /* 0x0000000200050308 */ /* 0x000e240000000000 */
[----:B0-----:R-:W-:-:S05]  /*05a0*/  @P0 FMUL.FTZ R7, R4, R5 ;  /* 0x0000000504070220 */ /* 0x001fca0000410000 */
[----:B------:R-:W-:-:S07]  /*05b0*/  LOP3.LUT R9, RZ, 0x80000000, R7, 0xb8, !PT ;  /* 0x80000000ff097812 */ /* 0x000fce00078eb807 */
.L_x_3088:
[----:B------:R-:W0:Y:S01]  /*05c0*/  LDC.64 R4, c[0x0][0x580] ;  /* 0x00016000ff047b82 */ /* 0x000e220000000a00 */
[----:B------:R-:W-:Y:S02]  /*05d0*/  F2FP.F16.F32.PACK_AB R7, R9, R0 ;  /* 0x000000000907723e */ /* 0x000fe400000000ff */
[----:B------:R-:W-:-:S03]  /*05e0*/  IADD3 R3, PT, PT, R3, 0x80, RZ ;  /* 0x0000008003037810 */ /* 0x000fc60007ffe0ff */
[----:B0-----:R0:W-:Y:S04]  /*05f0*/  STG.E desc[UR6][R4.64], R7 ;  /* 0x0000000704007986 */ /* 0x0011e8000c101906 */
.L_x_3084:
[----:B------:R-:W-:Y:S05]  /*0600*/  BSYNC.RECONVERGENT B0 ;  /* 0x0000000000007941 */ /* 0x000fea0003800200 */
.L_x_3083:
[----:B------:R-:W-:-:S13]  /*0610*/  ISETP.GE.AND P0, PT, R3, UR4, PT ;  /* 0x0000000403007c0c */ /* 0x000fda000bf06270 */
[----:B------:R-:W-:Y:S05]  /*0620*/  @P0 EXIT ;  /* 0x000000000000094d */ /* 0x000fea0003800000 */
[----:B------:R-:W1:Y:S02]  /*0630*/  LDC.64 R2, c[0x0][0x588] ;  /* 0x00016200ff027b82 */ /* 0x000e640000000a00 */
[----:B-1----:R-:W2:Y:S02]  /*0640*/  LDG.E R2, desc[UR6][R2.64] ;  /* 0x0000000602027981 */ /* 0x002ea4000c1e1900 */
[--C-:B--2---:R-:W-:Y:S02]  /*0650*/  HADD2.F32 R0, -RZ, R2.reuse.H0_H0 ;  /* 0x20000002ff007230 */ /* 0x104fe40000004100 */
[----:B0-----:R-:W-:-:S03]  /*0660*/  HADD2.F32 R5, -RZ, R2.H1_H1 ;  /* 0x30000002ff057230 */ /* 0x001fc60000004100 */
        /* <DEDUP_REMOVED lines=20> */
[----:B------:R-:W-:-:S03]  /*07b0*/  FSETP.GE.FTZ.AND P0, PT, |R0|, 1, PT ;  /* 0x3f8000000000780b */ /* 0x000fc60003f16200 */
[----:B------:R-:W-:-:S04]  /*07c0*/  FFMA.FTZ R4, R3, -0.69314718246459960938, |R0| ;  /* 0xbf31721803047823 */ /* 0x000fc80000010400 */
[C---:B------:R-:W-:Y:S01]  /*07d0*/  FFMA.FTZ R4, R3.reuse, 1.9046542121259335545e-09, R4 ;  /* 0x3102e30803047823 */ /* 0x040fe20000010004 */
[----:B------:R-:W-:-:S03]  /*07e0*/  FADD.FTZ R3, R3, 12583037 ;  /* 0x4b40007d03037421 */ /* 0x000fc60000010000 */
[----:B------:R-:W-:Y:S02]  /*07f0*/  FMUL.FTZ R4, R4, 1.4426950216293334961 ;  /* 0x3fb8aa3b04047820 */ /* 0x000fe40000410000 */
[----:B------:R-:W-:Y:S02]  /*0800*/  SHF.L.U32 R2, R3, 0x17, RZ ;  /* 0x0000001703027819 */ /* 0x000fe400000006ff */
[----:B------:R-:W0:Y:S04]  /*0810*/  MUFU.EX2 R7, R4 ;  /* 0x0000000400077308 */ /* 0x000e280000000800 */
[----:B------:R-:W1:Y:S01]  /*0820*/  MUFU.COS R3, R10 ;  /* 0x0000000a00037308 */ /* 0x000e620000000000 */
[----:B0-----:R-:W-:-:S07]  /*0830*/  FMUL.FTZ R7, R2, R7 ;  /* 0x0000000702077220 */ /* 0x001fce0000410000 */
[----:B------:R-:W-:Y:S08]  /*0840*/  MUFU.SIN R2, R10 ;  /* 0x0000000a00027308 */ /* 0x000ff00000000400 */
[----:B------:R-:W0:Y:S08]  /*0850*/  MUFU.RCP R8, R7 ;  /* 0x0000000700087308 */ /* 0x000e300000001000 */
[----:B-1----:R-:W1:Y:S01]  /*0860*/  MUFU.RCP R3, R3 ;  /* 0x0000000300037308 */ /* 0x002e620000001000 */
[----:B0-----:R-:W-:-:S04]  /*0870*/  FMUL.FTZ R4, R8, -0.125 ;  /* 0xbe00000008047820 */ /* 0x001fc80000410000 */
[----:B------:R-:W-:Y:S01]  /*0880*/  FFMA.FTZ R5, R7, 2, R4 ;  /* 0x4000000007057823 */ /* 0x000fe20000010004 */
[----:B-1----:R-:W-:-:S04]  /*0890*/  FMUL.FTZ R2, R2, R3 ;  /* 0x0000000302027220 */ /* 0x002fc80000410000 */
[--C-:B------:R-:W-:Y:S01]  /*08a0*/  LOP3.LUT R5, R5, 0x80000000, R0.reuse, 0xb8, !PT ;  /* 0x8000000005057812 */ /* 0x100fe200078eb800 */
[----:B------:R-:W-:Y:S01]  /*08b0*/  @!P0 FFMA.FTZ R5, R0, R9, R0 ;  /* 0x0000000900058223 */ /* 0x000fe20000010000 */
[----:B------:R-:W-:-:S03]  /*08c0*/  FFMA.FTZ R0, R2, R2, 1 ;  /* 0x3f80000002007423 */ /* 0x000fc60000010002 */
[-C--:B------:R-:W-:Y:S01]  /*08d0*/  FFMA.FTZ R3, R5, R5.reuse, 1 ;  /* 0x3f80000005037423 */ /* 0x080fe20000010005 */
[----:B------:R-:W-:-:S05]  /*08e0*/  FMUL.FTZ R4, R0, R5 ;  /* 0x0000000500047220 */ /* 0x000fca0000410000 */
        /* <DEDUP_REMOVED lines=8> */
.L_x_3091:
        /* <DEDUP_REMOVED lines=12> */
.L_x_3090:
[----:B------:R-:W-:-:S05]  /*0a30*/  FADD.FTZ R0, R5, -R5 ;  /* 0x8000000505007221 */ /* 0x000fca0000010000 */
[----:B------:R-:W-:Y:S01]  /*0a40*/  MOV R7, R0 ;  /* 0x0000000000077202 */ /* 0x000fe20000000f00 */
[----:B------:R-:W-:Y:S06]  /*0a50*/  BRA `(.L_x_3092) ;  /* 0x0000000000307947 */ /* 0x000fec0003800000 */
.L_x_3089:
        /* <DEDUP_REMOVED lines=12> */
.L_x_3092:
[----:B------:R-:W0:Y:S01]  /*0b20*/  LDC.64 R2, c[0x0][0x580] ;  /* 0x00016000ff027b82 */ /* 0x000e220000000a00 */
[----:B------:R-:W-:-:S05]  /*0b30*/  F2FP.F16.F32.PACK_AB R5, R7, R0 ;  /* 0x000000000705723e */ /* 0x000fca00000000ff */
[----:B0-----:R-:W-:Y:S01]  /*0b40*/  STG.E desc[UR6][R2.64], R5 ;  /* 0x0000000502007986 */ /* 0x001fe2000c101906 */
[----:B------:R-:W-:Y:S05]  /*0b50*/  EXIT ;  /* 0x000000000000794d */ /* 0x000fea0003800000 */
.L_x_3082:
        /* <DEDUP_REMOVED lines=305> */
.L_x_3095:
[----:B------:R-:W0:Y:S02]  /*1e70*/  LDCU.64 UR8, c[0x0][0x588] ;  /* 0x0000b100ff0877ac */ /* 0x000e240008000a00 */
[----:B0-----:R-:W-:-:S04]  /*1e80*/  IADD3 R6, P0, PT, R4, UR8, RZ ;  /* 0x0000000804067c10 */ /* 0x001fc8000ff1e0ff */
[----:B------:R-:W-:-:S05]  /*1e90*/  IADD3.X R7, PT, PT, RZ, UR9, RZ, P0, !PT ;  /* 0x00000009ff077c10 */ /* 0x000fca00087fe4ff */
[----:B------:R-:W2:Y:S01]  /*1ea0*/  LDG.E R6, desc[UR6][R6.64] ;  /* 0x0000000606067981 */ /* 0x000ea2000c1e1900 */
[----:B------:R-:W-:Y:S01]  /*1eb0*/  BSSY.RECONVERGENT B1, `(.L_x_3096) ;  /* 0x000004e000017945 */ /* 0x000fe20003800200 */
[--C-:B--2---:R-:W-:Y:S02]  /*1ec0*/  HADD2.F32 R8, -RZ, R6.reuse.H0_H0 ;  /* 0x20000006ff087230 */ /* 0x104fe40000004100 */
[----:B------:R-:W-:-:S03]  /*1ed0*/  HADD2.F32 R9, -RZ, R6.H1_H1 ;  /* 0x30000006ff097230 */ /* 0x000fc60000004100 */
[----:B------:R-:W-:Y:S02]  /*1ee0*/  LOP3.LUT R10, R8, 0x7fffffff, RZ, 0xc0, !PT ;  /* 0x7fffffff080a7812 */ /* 0x000fe400078ec0ff */
[----:B------:R-:W-:Y:S02]  /*1ef0*/  MOV R4, R8 ;  /* 0x0000000800047202 */ /* 0x000fe40000000f00 */
        /* <DEDUP_REMOVED lines=15> */
.L_x_3097:
[----:B------:R-:W-:-:S13]  /*1ff0*/  FSETP.NE.FTZ.AND P0, PT, |R9|, +INF , PT ;  /* 0x7f8000000900780b */ /* 0x000fda0003f15200 */
[----:B------:R-:W-:-:S05]  /*2000*/  @!P0 FADD.FTZ R4, R9, -R9 ;  /* 0x8000000909048221 */ /* 0x000fca0000010000 */
[----:B------:R-:W-:Y:S01]  /*2010*/  @!P0 MOV R11, R4 ;  /* 0x00000004000b8202 */ /* 0x000fe20000000f00 */
[----:B------:R-:W-:Y:S06]  /*2020*/  @!P0 BRA `(.L_x_3098) ;  /* 0x0000000000d88947 */ /* 0x000fec0003800000 */
[----:B------:R-:W-:-:S13]  /*2030*/  ISETP.GE.U32.AND P0, PT, R10, 0x41300000, PT ;  /* 0x413000000a00780c */ /* 0x000fda0003f06070 */
[----:B------:R-:W-:Y:S05]  /*2040*/  @!P0 BRA `(.L_x_3099) ;  /* 0x0000000000308947 */ /* 0x000fea0003800000 */
        /* <DEDUP_REMOVED lines=12> */
.L_x_3099:
        /* <DEDUP_REMOVED lines=9> */
[----:B------:R-:W-:Y:S01]  /*21a0*/  FFMA.FTZ R11, R10, R11, 0.16666667163372039795 ;  /* 0x3e2aaaab0a0b7423 */ /* 0x000fe2000001000b */
[----:B0-----:R-:W-:-:S04]  /*21b0*/  FSETP.GT.FTZ.AND P0, PT, |R6|, 126, PT ;  /* 0x42fc00000600780b */ /* 0x001fc80003f14200 */
        /* <DEDUP_REMOVED lines=8> */
[----:B------:R-:W-:Y:S02]  /*2240*/  FMUL.FTZ R8, R8, 1.4426950216293334961 ;  /* 0x3fb8aa3b08087820 */ /* 0x000fe40000410000 */
[----:B------:R-:W-:-:S04]  /*2250*/  SHF.L.U32 R7, R7, 0x17, RZ ;  /* 0x0000001707077819 */ /* 0x000fc800000006ff */
[----:B------:R-:W0:Y:S02]  /*2260*/  MUFU.EX2 R8, R8 ;  /* 0x0000000800087308 */ /* 0x000e240000000800 */
[----:B0-----:R-:W-:-:S04]  /*2270*/  FMUL.FTZ R7, R7, R8 ;  /* 0x0000000807077220 */ /* 0x001fc80000410000 */
[----:B------:R-:W0:Y:S02]  /*2280*/  MUFU.RCP R6, R7 ;  /* 0x0000000700067308 */ /* 0x000e240000001000 */
[----:B0-----:R-:W-:-:S04]  /*2290*/  FMUL.FTZ R6, R6, -0.125 ;  /* 0xbe00000006067820 */ /* 0x001fc80000410000 */
[----:B------:R-:W-:Y:S01]  /*22a0*/  FFMA.FTZ R9, R7, 2, R6 ;  /* 0x4000000007097823 */ /* 0x000fe20000010006 */
[----:B------:R-:W-:Y:S01]  /*22b0*/  FMUL.FTZ R7, R10, R11 ;  /* 0x0000000b0a077220 */ /* 0x000fe20000410000 */
[----:B------:R-:W-:-:S03]  /*22c0*/  FMUL.FTZ R11, R15, R12 ;  /* 0x0000000c0f0b7220 */ /* 0x000fc60000410000 */
        /* <DEDUP_REMOVED lines=12> */
.L_x_3098:
[----:B------:R-:W-:Y:S05]  /*2390*/  BSYNC.RECONVERGENT B1 ;  /* 0x0000000000017941 */ /* 0x000fea0003800200 */
.L_x_3096:
[----:B------:R-:W0:Y:S01]  /*23a0*/  LDCU.64 UR8, c[0x0][0x580] ;  /* 0x0000b000ff0877ac */ /* 0x000e220008000a00 */
[----:B------:R-:W-:Y:S02]  /*23b0*/  IADD3 R3, PT, PT, R3, 0x80, RZ ;  /* 0x0000008003037810 */ /* 0x000fe40007ffe0ff */
[----:B0-----:R-:W-:Y:S02]  /*23c0*/  IADD3 R6, P0, PT, R5, UR8, RZ ;  /* 0x0000000805067c10 */ /* 0x001fe4000ff1e0ff */
[----:B------:R-:W-:Y:S02]  /*23d0*/  F2FP.F16.F32.PACK_AB R5, R11, R4 ;  /* 0x000000040b05723e */ /* 0x000fe400000000ff */
[----:B------:R-:W-:-:S05]  /*23e0*/  IADD3.X R7, PT, PT, RZ, UR9, RZ, P0, !PT ;  /* 0x00000009ff077c10 */ /* 0x000fca00087fe4ff */
[----:B------:R0:W-:Y:S04]  /*23f0*/  STG.E desc[UR6][R6.64], R5 ;  /* 0x0000000506007986 */ /* 0x0001e8000c101906 */
.L_x_3094:
[----:B------:R-:W-:Y:S05]  /*2400*/  BSYNC.RECONVERGENT B0 ;  /* 0x0000000000007941 */ /* 0x000fea0003800200 */
.L_x_3093:
[----:B------:R-:W-:-:S13]  /*2410*/  ISETP.GE.AND P0, PT, R3, UR4, PT ;  /* 0x0000000403007c0c */ /* 0x000fda000bf06270 */
[----:B------:R-:W-:Y:S05]  /*2420*/  @P0 EXIT ;  /* 0x000000000000094d */ /* 0x000fea0003800000 */
[----:B------:R-:W1:Y:S01]  /*2430*/  LDCU.64 UR4, c[0x0][0x390] ;  /* 0x00007200ff0477ac */ /* 0x000e620008000a00 */
[----:B------:R-:W-:Y:S02]  /*2440*/  MOV R4, RZ ;  /* 0x000000ff00047202 */ /* 0x000fe40000000f00 */
[----:B0-----:R-:W-:Y:S01]  /*2450*/  MOV R5, R3 ;  /* 0x0000000300057202 */ /* 0x001fe20000000f00 */
        /* <DEDUP_REMOVED lines=295> */
.L_x_3100:
[----:B------:R-:W0:Y:S02]  /*36d0*/  LDCU.128 UR8, c[0x0][0x580] ;  /* 0x0000b000ff0877ac */ /* 0x000e240008000c00 */
[----:B0-----:R-:W-:-:S04]  /*36e0*/  IADD3 R4, P0, PT, R2, UR10, RZ ;  /* 0x0000000a02047c10 */ /* 0x001fc8000ff1e0ff */
[----:B------:R-:W-:-:S05]  /*36f0*/  IADD3.X R5, PT, PT, RZ, UR11, RZ, P0, !PT ;  /* 0x0000000bff057c10 */ /* 0x000fca00087fe4ff */
[----:B------:R-:W2:Y:S01]  /*3700*/  LDG.E R4, desc[UR6][R4.64] ;  /* 0x0000000604047981 */ /* 0x000ea2000c1e1900 */
[----:B------:R-:W-:Y:S01]  /*3710*/  IADD3 R2, P1, PT, R3, UR8, RZ ;  /* 0x0000000803027c10 */ /* 0x000fe2000ff3e0ff */
[----:B------:R-:W-:Y:S03]  /*3720*/  BSSY.RECONVERGENT B0, `(.L_x_3101) ;  /* 0x000004f000007945 */ /* 0x000fe60003800200 */
[----:B------:R-:W-:Y:S01]  /*3730*/  IADD3.X R3, PT, PT, RZ, UR9, RZ, P1, !PT ;  /* 0x00000009ff037c10 */ /* 0x000fe20008ffe4ff */
        /* <DEDUP_REMOVED lines=50> */
.L_x_3104:
[----:B------:R-:W-:Y:S01]  /*3a60*/  FMUL.RZ R6, R7, 0.15915493667125701904 ;  /* 0x3e22f98307067820 */ /* 0x000fe2000040c000 */
[----:B------:R-:W-:Y:S01]  /*3a70*/  FMUL.FTZ R4, |R0|, -1.4426950216293334961 ;  /* 0xbfb8aa3b00047820 */ /* 0x000fe20000410200 */
[----:B------:R-:W-:Y:S02]  /*3a80*/  MOV R7, 0x3f800000 ;  /* 0x3f80000000077802 */ /* 0x000fe40000000f00 */
[----:B------:R-:W0:Y:S02]  /*3a90*/  MUFU.SIN R5, R6 ;  /* 0x0000000600057308 */ /* 0x000e240000000400 */
[----:B------:R-:W-:-:S06]  /*3aa0*/  LOP3.LUT R0, R7, 0x80000000, R0, 0xb8, !PT ;  /* 0x8000000007007812 */ /* 0x000fcc00078eb800 */
[----:B------:R-:W1:Y:S08]  /*3ab0*/  MUFU.COS R8, R6 ;  /* 0x0000000600087308 */ /* 0x000e700000000000 */
[----:B------:R-:W2:Y:S01]  /*3ac0*/  MUFU.EX2 R4, R4 ;  /* 0x0000000400047308 */ /* 0x000ea20000000800 */
[----:B0-----:R-:W-:-:S04]  /*3ad0*/  FMUL.FTZ R5, R5, 4 ;  /* 0x4080000005057820 */ /* 0x001fc80000410000 */
[----:B-1----:R-:W-:-:S04]  /*3ae0*/  FMUL.FTZ R5, R8, R5 ;  /* 0x0000000508057220 */ /* 0x002fc80000410000 */
[----:B--2---:R-:W-:-:S04]  /*3af0*/  FMUL.FTZ R5, R4, R5 ;  /* 0x0000000504057220 */ /* 0x004fc80000410000 */
[----:B------:R-:W-:Y:S01]  /*3b00*/  FMUL.FTZ R9, R4, R5 ;  /* 0x0000000504097220 */ /* 0x000fe20000410000 */
[----:B------:R-:W-:Y:S06]  /*3b10*/  BRA `(.L_x_3105) ;  /* 0x00000000003c7947 */ /* 0x000fec0003800000 */
.L_x_3103:
[----:B------:R-:W-:-:S05]  /*3b20*/  FADD.FTZ R0, R7, -R7 ;  /* 0x8000000707007221 */ /* 0x000fca0000010000 */
[----:B------:R-:W-:Y:S01]  /*3b30*/  MOV R9, R0 ;  /* 0x0000000000097202 */ /* 0x000fe20000000f00 */
[----:B------:R-:W-:Y:S06]  /*3b40*/  BRA `(.L_x_3105) ;  /* 0x0000000000307947 */ /* 0x000fec0003800000 */
.L_x_3102:
        /* <DEDUP_REMOVED lines=12> */
.L_x_3105:
[----:B------:R-:W-:Y:S05]  /*3c10*/  BSYNC.RECONVERGENT B0 ;  /* 0x0000000000007941 */ /* 0x000fea0003800200 */
.L_x_3101:
[----:B------:R-:W-:-:S05]  /*3c20*/  F2FP.F16.F32.PACK_AB R5, R9, R0 ;  /* 0x000000000905723e */ /* 0x000fca00000000ff */
[----:B------:R-:W-:Y:S01]  /*3c30*/  STG.E desc[UR6][R2.64], R5 ;  /* 0x0000000502007986 */ /* 0x000fe2000c101906 */
[----:B------:R-:W-:Y:S05]  /*3c40*/  EXIT ;  /* 0x000000000000794d */ /* 0x000fea0003800000 */
.L_x_3106:
        /* <DEDUP_REMOVED lines=11> */
.L_x_6250:


//--------------------- .text._ZN2at6native27unrolled_elementwise_kernelIZZZNS0_16tanh_kernel_cudaERNS_18TensorIteratorBaseEENKUlvE_clEvENKUlvE1_clEvEUlN3c107complexINS6_4HalfEEEE_St5arrayIPcLm2EELi4E23TrivialOffsetCalculatorILi1EjESF_NS0_6memory15LoadWithoutCastENSG_16StoreWithoutCastEEEviT_T0_T2_T3_T4_T5_ --------------------------
	.section	.text._ZN2at6native27unrolled_elementwise_kernelIZZZNS0_16tanh_kernel_cudaERNS_18TensorIteratorBaseEENKUlvE_clEvENKUlvE1_clEvEUlN3c107complexINS6_4HalfEEEE_St5arrayIPcLm2EELi4E23TrivialOffsetCalculatorILi1EjESF_NS0_6memory15LoadWithoutCastENSG_16StoreWithoutCastEEEviT_T0_T2_T3_T4_T5_,"ax",@progbits
	.align	128
        .global         _ZN2at6native27unrolled_elementwise_kernelIZZZNS0_16tanh_kernel_cudaERNS_18TensorIteratorBaseEENKUlvE_clEvENKUlvE1_clEvEUlN3c107complexINS6_4HalfEEEE_St5arrayIPcLm2EELi4E23TrivialOffsetCalculatorILi1EjESF_NS0_6memory15LoadWithoutCastENSG_16StoreWithoutCastEEEviT_T0_T2_T3_T4_T5_
        .type           _ZN2at6native27unrolled_elementwise_kernelIZZZNS0_16tanh_kernel_cudaERNS_18TensorIteratorBaseEENKUlvE_clEvENKUlvE1_clEvEUlN3c107complexINS6_4HalfEEEE_St5arrayIPcLm2EELi4E23TrivialOffsetCalculatorILi1EjESF_NS0_6memory15LoadWithoutCastENSG_16StoreWithoutCastEEEviT_T0_T2_T3_T4_T5_,@function
        .size           _ZN2at6native27unrolled_elementwise_kernelIZZZNS0_16tanh_kernel_cudaERNS_18TensorIteratorBaseEENKUlvE_clEvENKUlvE1_clEvEUlN3c107complexINS6_4HalfEEEE_St5arrayIPcLm2EELi4E23TrivialOffsetCalculatorILi1EjESF_NS0_6memory15LoadWithoutCastENSG_16StoreWithoutCastEEEviT_T0_T2_T3_T4_T5_,(.L_x_6251 - _ZN2at6native27unrolled_elementwise_kernelIZZZNS0_16tanh_kernel_cudaERNS_18TensorIteratorBaseEENKUlvE_clEvENKUlvE1_clEvEUlN3c107complexINS6_4HalfEEEE_St5arrayIPcLm2EELi4E23TrivialOffsetCalculatorILi1EjESF_NS0_6memory15LoadWithoutCastENSG_16StoreWithoutCastEEEviT_T0_T2_T3_T4_T5_)
        .other          _ZN2at6native27unrolled_elementwise_kernelIZZZNS0_16tanh_kernel_cudaERNS_18TensorIteratorBaseEENKUlvE_clEvENKUlvE1_clEvEUlN3c107complexINS6_4HalfEEEE_St5arrayIPcLm2EELi4E23TrivialOffsetCalculatorILi1EjESF_NS0_6memory15LoadWithoutCastENSG_16StoreWithoutCastEEEviT_T0_T2_T3_T4_T5_,@"STO_CUDA_ENTRY STV_DEFAULT"
_ZN2at6native27unrolled_elementwise_kernelIZZZNS0_16tanh_kernel_cudaERNS_18TensorIteratorBaseEENKUlvE_clEvENKUlvE1_clEvEUlN3c107complexINS6_4HalfEEEE_St5arrayIPcLm2EELi4E23TrivialOffsetCalculatorILi1EjESF_NS0_6memory15LoadWithoutCastENSG_16StoreWithoutCastEEEviT_T0_T2_T3_T4_T5_:
.text._ZN2at6native27unrolled_elementwise_kernelIZZZNS0_16tanh_kernel_cudaERNS_18TensorIteratorBaseEENKUlvE_clEvENKUlvE1_clEvEUlN3c107complexINS6_4HalfEEEE_St5arrayIPcLm2EELi4E23TrivialOffsetCalculatorILi1EjESF_NS0_6memory15LoadWithoutCastENSG_16StoreWithoutCastEEEviT_T0_T2_T3_T4_T5_:
[----:B------:R-:W-:Y:S01]  /*0000*/  LDC R1, c[0x0][0x37c] ;  /* 0x0000df00ff017b82 */ /* 0x000fe20000000800 */
[----:B------:R-:W0:Y:S07]  /*0010*/  S2R R0, SR_CTAID.X ;  /* 0x0000000000007919 */ /* 0x000e2e0000002500 */
[----:B------:R-:W0:Y:S01]  /*0020*/  LDC R3, c[0x0][0x380] ;  /* 0x0000e000ff037b82 */ /* 0x000e220000000800 */
[----:B------:R-:W1:Y:S01]  /*0030*/  LDCU.64 UR4, c[0x0][0x358] ;  /* 0x00006b00ff0477ac */ /* 0x000e620008000a00 */
[----:B------:R-:W2:Y:S01]  /*0040*/  S2R R13, SR_TID.X ;  /* 0x00000000000d7919 */ /* 0x000ea20000002100 */
[----:B0-----:R-:W-:Y:S01]  /*0050*/  IMAD R2, R0, -0x200, R3 ;  /* 0xfffffe0000027824 */ /* 0x001fe200078e0203 */
[----:B--2---:R-:W-:-:S04]  /*0060*/  MOV R3, R13 ;  /* 0x0000000d00037202 */ /* 0x004fc80000000f00 */
[----:B------:R-:W-:-:S13]  /*0070*/  ISETP.GE.AND P1, PT, R13, R2, PT ;  /* 0x000000020d00720c */ /* 0x000fda0003f26270 */
[----:B------:R-:W-:Y:S01]  /*0080*/  @!P1 IADD3 R13, PT, PT, R3, 0x80, RZ ;  /* 0x00000080030d9810 */ /* 0x000fe20007ffe0ff */
[----:B------:R-:W0:Y:S03]  /*0090*/  @!P1 LDC.64 R4, c[0x0][0x390] ;  /* 0x0000e400ff049b82 */ /* 0x000e260000000a00 */
[----:B------:R-:W-:-:S13]  /*00a0*/  ISETP.GE.AND P0, PT, R13, R2, PT ;  /* 0x000000020d00720c */ /* 0x000fda0003f06270 */
[----:B------:R-:W-:Y:S01]  /*00b0*/  @!P0 LEA R15, R0, R13, 0x9 ;  /* 0x0000000d000f8211 */ /* 0x000fe200078e48ff */
[----:B------:R-:W2:Y:S01]  /*00c0*/  @!P0 LDC.64 R10, c[0x0][0x390] ;  /* 0x0000e400ff0a8b82 */ /* 0x000ea20000000a00 */
[----:B------:R-:W-:-:S04]  /*00d0*/  @!P0 IADD3 R13, PT, PT, R13, 0x80, RZ ;  /* 0x000000800d0d8810 */ /* 0x000fc80007ffe0ff */
[----:B------:R-:W-:-:S13]  /*00e0*/  ISETP.GE.AND P3, PT, R13, R2, PT ;  /* 0x000000020d00720c */ /* 0x000fda0003f66270 */
[----:B------:R-:W-:Y:S01]  /*00f0*/  @!P3 LEA R17, R0, R13, 0x9 ;  /* 0x0000000d0011b211 */ /* 0x000fe200078e48ff */
[----:B------:R-:W3:Y:S01]  /*0100*/  @!P3 LDC.64 R8, c[0x0][0x390] ;  /* 0x0000e400ff08bb82 */ /* 0x000ee20000000a00 */
[----:B------:R-:W-:-:S04]  /*0110*/  @!P3 IADD3 R13, PT, PT, R13, 0x80, RZ ;  /* 0x000000800d0db810 */ /* 0x000fc80007ffe0ff */
[----:B------:R-:W-:Y:S01]  /*0120*/  ISETP.GE.AND P2, PT, R13, R2, PT ;  /* 0x000000020d00720c */ /* 0x000fe20003f46270 */
[----:B--2---:R-:W-:-:S06]  /*0130*/  @!P0 IMAD.WIDE.U32 R10, R15, 0x4, R10 ;  /* 0x000000040f0a8825 */ /* 0x004fcc00078e000a */
[----:B-1----:R-:W2:Y:S06]  /*0140*/  @!P0 LDG.E R10, desc[UR4][R10.64] ;  /* 0x000000040a0a8981 */ /* 0x002eac000c1e1900 */
[----:B------:R-:W1:Y:S01]  /*0150*/  @!P2 LDC.64 R6, c[0x0][0x390] ;  /* 0x0000e400ff06ab82 */ /* 0x000e620000000a00 */
[C---:B------:R-:W-:Y:S01]  /*0160*/  @!P2 LEA R13, R0.reuse, R13, 0x9 ;  /* 0x0000000d000da211 */ /* 0x040fe200078e48ff */
[----:B---3--:R-:W-:Y:S01]  /*0170*/  @!P3 IMAD.WIDE.U32 R14, R17, 0x4, R8 ;  /* 0x00000004110eb825 */ /* 0x008fe200078e0008 */
[----:B------:R-:W-:-:S05]  /*0180*/  @!P1 LEA R9, R0, R3, 0x9 ;  /* 0x0000000300099211 */ /* 0x000fca00078e48ff */
[----:B0-----:R-:W-:Y:S01]  /*0190*/  @!P1 IMAD.WIDE.U32 R8, R9, 0x4, R4 ;  /* 0x0000000409089825 */ /* 0x001fe200078e0004 */
[----:B------:R-:W3:Y:S05]  /*01a0*/  @!P3 LDG.E R14, desc[UR4][R14.64] ;  /* 0x000000040e0eb981 */ /* 0x000eea000c1e1900 */
[----:B------:R-:W4:Y:S01]  /*01b0*/  @!P1 LDG.E R8, desc[UR4][R8.64] ;  /* 0x0000000408089981 */ /* 0x000f22000c1e1900 */
[----:B-1----:R-:W-:-:S06]  /*01c0*/  @!P2 IMAD.WIDE.U32 R12, R13, 0x4, R6 ;  /* 0x000000040d0ca825 */ /* 0x002fcc00078e0006 */
[----:B------:R-:W5:Y:S01]  /*01d0*/  @!P2 LDG.E R12, desc[UR4][R12.64] ;  /* 0x000000040c0ca981 */ /* 0x000f62000c1e1900 */
[----:B------:R-:W-:Y:S02]  /*01e0*/  PRMT R7, RZ, 0x5410, RZ ;  /* 0x00005410ff077816 */ /* 0x000fe400000000ff */
[----:B------:R-:W-:Y:S02]  /*01f0*/  PRMT R5, RZ, 0x5410, RZ ;  /* 0x00005410ff057816 */ /* 0x000fe400000000ff */
[----:B------:R-:W-:Y:S02]  /*0200*/  PRMT R4, RZ, 0x5410, RZ ;  /* 0x00005410ff047816 */ /* 0x000fe400000000ff */
[----:B------:R-:W-:Y:S01]  /*0210*/  PRMT R6, RZ, 0x5410, RZ ;  /* 0x00005410ff067816 */ /* 0x000fe200000000ff */
[----:B------:R-:W-:Y:S01]  /*0220*/  BSSY.RECONVERGENT B0, `(.L_x_3107) ;  /* 0x0000058000007945 */ /* 0x000fe20003800200 */
[----:B--2---:R-:W-:-:S04]  /*0230*/  @!P0 PRMT R7, R10, 0x7610, R7 ;  /* 0x000076100a078816 */ /* 0x004fc80000000007 */
[----:B------:R-:W-:Y:S02]  /*0240*/  @!P0 PRMT R7, R7, 0x7610, R10 ;  /* 0x0000761007078816 */ /* 0x000fe4000000000a */
[----:B------:R-:W-:Y:S02]  /*0250*/  ISETP.GE.AND P0, PT, R3, R2, PT ;  /* 0x000000020300720c */ /* 0x000fe40003f06270 */
[----:B---3--:R-:W-:Y:S02]  /*0260*/  @!P3 PRMT R5, R14, 0x7610, R5 ;  /* 0x000076100e05b816 */ /* 0x008fe40000000005 */
[----:B----4-:R-:W-:Y:S02]  /*0270*/  @!P1 PRMT R6, R6, 0x5410, R8 ;  /* 0x0000541006069816 */ /* 0x010fe40000000008 */
[----:B------:R-:W-:Y:S02]  /*0280*/  @!P3 PRMT R5, R5, 0x7610, R14 ;  /* 0x000076100505b816 */ /* 0x000fe4000000000e */
[----:B------:R-:W-:-:S02]  /*0290*/  @!P1 PRMT R6, R8, 0x7632, R6 ;  /* 0x0000763208069816 */ /* 0x000fc40000000006 */
[----:B-----5:R-:W-:-:S04]  /*02a0*/  @!P2 PRMT R4, R12, 0x7610, R4 ;  /* 0x000076100c04a816 */ /* 0x020fc80000000004 */
[----:B------:R-:W-:Y:S01]  /*02b0*/  @!P2 PRMT R4, R4, 0x7610, R12 ;  /* 0x000076100404a816 */ /* 0x000fe2000000000c */
[----:B------:R-:W-:Y:S06]  /*02c0*/  @P0 BRA `(.L_x_3108) ;  /* 0x0000000400340947 */ /* 0x000fec0003800000 */
[--C-:B------:R-:W-:Y:S02]  /*02d0*/  HADD2.F32 R10, -RZ, R6.reuse.H1_H1 ;  /* 0x30000006ff0a7230 */ /* 0x100fe40000004100 */
[----:B------:R-:W-:-:S03]  /*02e0*/  HADD2.F32 R11, -RZ, R6.H0_H0 ;  /* 0x20000006ff0b7230 */ /* 0x000fc60000004100 */
        /* <DEDUP_REMOVED lines=17> */
.L_x_3109:
        /* <DEDUP_REMOVED lines=18> */
.L_x_3110:
        /* <DEDUP_REMOVED lines=40> */
.L_x_3108:
[----:B------:R-:W-:Y:S05]  /*07a0*/  BSYNC.RECONVERGENT B0 ;  /* 0x0000000000007941 */ /* 0x000fea0003800200 */
.L_x_3107:
[----:B------:R-:W-:Y:S01]  /*07b0*/  IADD3 R11, PT, PT, R3, 0x80, RZ ;  /* 0x00000080030b7810 */ /* 0x000fe20007ffe0ff */
[----:B------:R-:W-:Y:S03]  /*07c0*/  BSSY.RECONVERGENT B0, `(.L_x_3111) ;  /* 0x0000051000007945 */ /* 0x000fe60003800200 */
[----:B------:R-:W-:-:S13]  /*07d0*/  ISETP.GE.AND P1, PT, R11, R2, PT ;  /* 0x000000020b00720c */ /* 0x000fda0003f26270 */
[----:B------:R-:W-:Y:S05]  /*07e0*/  @P1 BRA `(.L_x_3112) ;  /* 0x0000000400381947 */ /* 0x000fea0003800000 */
[--C-:B------:R-:W-:Y:S02]  /*07f0*/  HADD2.F32 R12, -RZ, R7.reuse.H0_H0 ;  /* 0x20000007ff0c7230 */ /* 0x100fe40000004100 */
[----:B------:R-:W-:-:S03]  /*0800*/  HADD2.F32 R10, -RZ, R7.H1_H1 ;  /* 0x30000007ff0a7230 */ /* 0x000fc60000004100 */
[----:B------:R-:W-:Y:S02]  /*0810*/  LOP3.LUT R8, R12, 0x7fffffff, RZ, 0xc0, !PT ;  /* 0x7fffffff0c087812 */ /* 0x000fe400078ec0ff */
[----:B------:R-:W-:Y:S02]  /*0820*/  MOV R7, R12 ;  /* 0x0000000c00077202 */ /* 0x000fe40000000f00 */
        /* <DEDUP_REMOVED lines=12> */
[----:B------:R-:W-:-:S05]  /*08f0*/  FFMA.FTZ R14, R15, R14, 0.00019836159481201320887 ;  /* 0x394fff490f0e7423 */ /* 0x000fca000001000e */
[----:B------:R-:W1:Y:S01]  /*0900*/  MUFU.COS R10, R18 ;  /* 0x00000012000a7308 */ /* 0x000e620000000000 */
        /* <DEDUP_REMOVED lines=15> */
[----:B0-----:R-:W-:Y:S01]  /*0a00*/  FMUL.FTZ R13, R16, -0.125 ;  /* 0xbe000000100d7820 */ /* 0x001fe20000410000 */
        /* <DEDUP_REMOVED lines=17> */
.L_x_3115:
[----:B------:R-:W-:Y:S01]  /*0b20*/  FMUL.RZ R12, R10, 0.15915493667125701904 ;  /* 0x3e22f9830a0c7820 */ /* 0x000fe2000040c000 */
[----:B------:R-:W-:-:S03]  /*0b30*/  FMUL.FTZ R10, |R7|, -1.4426950216293334961 ;  /* 0xbfb8aa3b070a7820 */ /* 0x000fc60000410200 */
[----:B------:R-:W0:Y:S08]  /*0b40*/  MUFU.SIN R8, R12 ;  /* 0x0000000c00087308 */ /* 0x000e300000000400 */
[----:B------:R-:W1:Y:S08]  /*0b50*/  MUFU.COS R13, R12 ;  /* 0x0000000c000d7308 */ /* 0x000e700000000000 */
[----:B------:R-:W2:Y:S01]  /*0b60*/  MUFU.EX2 R10, R10 ;  /* 0x0000000a000a7308 */ /* 0x000ea20000000800 */
[----:B0-----:R-:W-:-:S04]  /*0b70*/  FMUL.FTZ R8, R8, 4 ;  /* 0x4080000008087820 */ /* 0x001fc80000410000 */
[----:B-1----:R-:W-:Y:S01]  /*0b80*/  FMUL.FTZ R13, R13, R8 ;  /* 0x000000080d0d7220 */ /* 0x002fe20000410000 */
[----:B------:R-:W-:-:S03]  /*0b90*/  HFMA2 R8, -RZ, RZ, 1.875, 0 ;  /* 0x3f800000ff087431 */ /* 0x000fc600000001ff */
[----:B--2---:R-:W-:Y:S02]  /*0ba0*/  FMUL.FTZ R13, R10, R13 ;  /* 0x0000000d0a0d7220 */ /* 0x004fe40000410000 */
[----:B------:R-:W-:Y:S02]  /*0bb0*/  LOP3.LUT R7, R8, 0x80000000, R7, 0xb8, !PT ;  /* 0x8000000008077812 */ /* 0x000fe400078eb807 */
[----:B------:R-:W-:Y:S01]  /*0bc0*/  FMUL.FTZ R8, R10, R13 ;  /* 0x0000000d0a087220 */ /* 0x000fe20000410000 */
[----:B------:R-:W-:Y:S06]  /*0bd0*/  BRA `(.L_x_3112) ;  /* 0x00000000003c7947 */ /* 0x000fec0003800000 */
.L_x_3114:
[----:B------:R-:W-:-:S05]  /*0be0*/  FADD.FTZ R7, R10, -R10 ;  /* 0x8000000a0a077221 */ /* 0x000fca0000010000 */
[----:B------:R-:W-:Y:S01]  /*0bf0*/  MOV R8, R7 ;  /* 0x0000000700087202 */ /* 0x000fe20000000f00 */
[----:B------:R-:W-:Y:S06]  /*0c00*/  BRA `(.L_x_3112) ;  /* 0x0000000000307947 */ /* 0x000fec0003800000 */
.L_x_3113:
        /* <DEDUP_REMOVED lines=11> */
[----:B------:R-:W-:-:S07]  /*0cc0*/  LOP3.LUT R8, RZ, 0x80000000, R10, 0xb8, !PT ;  /* 0x80000000ff087812 */ /* 0x000fce00078eb80a */
.L_x_3112:
[----:B------:R-:W-:Y:S05]  /*0cd0*/  BSYNC.RECONVERGENT B0 ;  /* 0x0000000000007941 */ /* 0x000fea0003800200 */
.L_x_3111:
        /* <DEDUP_REMOVED lines=55> */
.L_x_3120:
        /* <DEDUP_REMOVED lines=12> */
.L_x_3119:
[----:B------:R-:W-:-:S05]  /*1110*/  FADD.FTZ R5, R12, -R12 ;  /* 0x8000000c0c057221 */ /* 0x000fca0000010000 */
[----:B------:R-:W-:Y:S01]  /*1120*/  MOV R10, R5 ;  /* 0x00000005000a7202 */ /* 0x000fe20000000f00 */
[----:B------:R-:W-:Y:S06]  /*1130*/  BRA `(.L_x_3117) ;  /* 0x0000000000307947 */ /* 0x000fec0003800000 */
.L_x_3118:
        /* <DEDUP_REMOVED lines=12> */
.L_x_3117:
[----:B------:R-:W-:Y:S05]  /*1200*/  BSYNC.RECONVERGENT B0 ;  /* 0x0000000000007941 */ /* 0x000fea0003800200 */
.L_x_3116:
        /* <DEDUP_REMOVED lines=55> */
.L_x_3125:
        /* <DEDUP_REMOVED lines=12> */
.L_x_3124:
[----:B------:R-:W-:-:S05]  /*1640*/  FADD.FTZ R4, R15, -R15 ;  /* 0x8000000f0f047221 */ /* 0x000fca0000010000 */
[----:B------:R-:W-:Y:S01]  /*1650*/  MOV R13, R4 ;  /* 0x00000004000d7202 */ /* 0x000fe20000000f00 */
[----:B------:R-:W-:Y:S06]  /*1660*/  BRA `(.L_x_3122) ;  /* 0x0000000000307947 */ /* 0x000fec0003800000 */
.L_x_3123:
        /* <DEDUP_REMOVED lines=12> */
.L_x_3122:
[----:B------:R-:W-:Y:S05]  /*1730*/  BSYNC.RECONVERGENT B0 ;  /* 0x0000000000007941 */ /* 0x000fea0003800200 */
.L_x_3121:
[----:B------:R-:W0:Y:S01]  /*1740*/  @!P0 LDC.64 R14, c[0x0][0x388] ;  /* 0x0000e200ff0e8b82 */ /* 0x000e220000000a00 */
[----:B------:R-:W-:Y:S01]  /*1750*/  @!P0 LEA R17, R0, R3, 0x9 ;  /* 0x0000000300118211 */ /* 0x000fe200078e48ff */
[----:B------:R-:W-:Y:S01]  /*1760*/  BSSY.RECONVERGENT B0, `(.L_x_3126) ;  /* 0x0000013000007945 */ /* 0x000fe20003800200 */
[----:B------:R-:W-:Y:S02]  /*1770*/  @!P0 F2FP.F16.F32.PACK_AB R9, R9, R6 ;  /* 0x000000060909823e */ /* 0x000fe400000000ff */
[----:B------:R-:W-:-:S04]  /*1780*/  @!P0 MOV R3, R11 ;  /* 0x0000000b00038202 */ /* 0x000fc80000000f00 */
[----:B------:R-:W-:Y:S01]  /*1790*/  ISETP.GE.AND P1, PT, R3, R2, PT ;  /* 0x000000020300720c */ /* 0x000fe20003f26270 */
[----:B0-----:R-:W-:-:S05]  /*17a0*/  @!P0 IMAD.WIDE.U32 R14, R17, 0x4, R14 ;  /* 0x00000004110e8825 */ /* 0x001fca00078e000e */
[----:B------:R0:W-:Y:S07]  /*17b0*/  @!P0 STG.E desc[UR4][R14.64], R9 ;  /* 0x000000090e008986 */ /* 0x0001ee000c101904 */
[----:B------:R-:W-:Y:S05]  /*17c0*/  @P1 BRA `(.L_x_3127) ;  /* 0x0000000000301947 */ /* 0x000fea0003800000 */
[----:B0-----:R-:W0:Y:S01]  /*17d0*/  LDC.64 R14, c[0x0][0x388] ;  /* 0x0000e200ff0e7b82 */ /* 0x001e220000000a00 */
[----:B------:R-:W-:Y:S02]  /*17e0*/  LEA R11, R0, R3, 0x9 ;  /* 0x00000003000b7211 */ /* 0x000fe400078e48ff */
[----:B------:R-:W-:Y:S02]  /*17f0*/  IADD3 R3, PT, PT, R3, 0x80, RZ ;  /* 0x0000008003037810 */ /* 0x000fe40007ffe0ff */
[----:B------:R-:W-:Y:S02]  /*1800*/  F2FP.F16.F32.PACK_AB R9, R8, R7 ;  /* 0x000000070809723e */ /* 0x000fe400000000ff */
[----:B------:R-:W-:-:S13]  /*1810*/  ISETP.GE.AND P0, PT, R3, R2, PT ;  /* 0x000000020300720c */ /* 0x000fda0003f06270 */
[----:B------:R-:W-:Y:S02]  /*1820*/  @!P0 LEA R17, R0, R3, 0x9 ;  /* 0x0000000300118211 */ /* 0x000fe400078e48ff */
[----:B------:R-:W-:Y:S01]  /*1830*/  @!P0 F2FP.F16.F32.PACK_AB R5, R10, R5 ;  /* 0x000000050a05823e */ /* 0x000fe200000000ff */
[----:B0-----:R-:W-:Y:S01]  /*1840*/  IMAD.WIDE.U32 R6, R11, 0x4, R14 ;  /* 0x000000040b067825 */ /* 0x001fe200078e000e */
[----:B------:R-:W-:-:S03]  /*1850*/  @!P0 IADD3 R3, PT, PT, R3, 0x80, RZ ;  /* 0x0000008003038810 */ /* 0x000fc60007ffe0ff */
[----:B------:R-:W-:Y:S01]  /*1860*/  @!P0 IMAD.WIDE.U32 R14, R17, 0x4, R14 ;  /* 0x00000004110e8825 */ /* 0x000fe200078e000e */
[----:B------:R1:W-:Y:S04]  /*1870*/  STG.E desc[UR4][R6.64], R9 ;  /* 0x0000000906007986 */ /* 0x0003e8000c101904 */
[----:B------:R1:W-:Y:S02]  /*1880*/  @!P0 STG.E desc[UR4][R14.64], R5 ;  /* 0x000000050e008986 */ /* 0x0003e4000c101904 */
.L_x_3127:
[----:B------:R-:W-:Y:S05]  /*1890*/  BSYNC.RECONVERGENT B0 ;  /* 0x0000000000007941 */ /* 0x000fea0003800200 */
.L_x_3126:
[----:B------:R-:W-:-:S13]  /*18a0*/  ISETP.GE.AND P0, PT, R3, R2, PT ;  /* 0x000000020300720c */ /* 0x000fda0003f06270 */
[----:B------:R-:W-:Y:S05]  /*18b0*/  @P0 EXIT ;  /* 0x000000000000094d */ /* 0x000fea0003800000 */
[----:B-1----:R-:W1:Y:S01]  /*18c0*/  LDC.64 R6, c[0x0][0x388] ;  /* 0x0000e200ff067b82 */ /* 0x002e620000000a00 */
[----:B------:R-:W-:Y:S02]  /*18d0*/  LEA R3, R0, R3, 0x9 ;  /* 0x0000000300037211 */ /* 0x000fe400078e48ff */
[----:B------:R-:W-:-:S03]  /*18e0*/  F2FP.F16.F32.PACK_AB R5, R13, R4 ;  /* 0x000000040d05723e */ /* 0x000fc600000000ff */
[----:B-1----:R-:W-:-:S05]  /*18f0*/  IMAD.WIDE.U32 R2, R3, 0x4, R6 ;  /* 0x0000000403027825 */ /* 0x002fca00078e0006 */
[----:B------:R-:W-:Y:S01]  /*1900*/  STG.E desc[UR4][R2.64], R5 ;  /* 0x0000000502007986 */ /* 0x000fe2000c101904 */
[----:B------:R-:W-:Y:S05]  /*1910*/  EXIT ;  /* 0x000000000000794d */ /* 0x000fea0003800000 */
.L_x_3128:
        /* <DEDUP_REMOVED lines=14> */
.L_x_6251:


//--------------------- .text._ZN2at6native29vectorized_elementwise_kernelILi2EZZZNS0_16tanh_kernel_cudaERNS_18TensorIteratorBaseEENKUlvE_clEvENKUlvE1_clEvEUlN3c107complexINS6_4HalfEEEE_St5arrayIPcLm2EEEEviT0_T1_ --------------------------
	.section	.text._ZN2at6native29vectorized_elementwise_kernelILi2EZZZNS0_16tanh_kernel_cudaERNS_18TensorIteratorBaseEENKUlvE_clEvENKUlvE1_clEvEUlN3c107complexINS6_4HalfEEEE_St5arrayIPcLm2EEEEviT0_T1_,"ax",@progbits
	.align	128
        .global         _ZN2at6native29vectorized_elementwise_kernelILi2EZZZNS0_16tanh_kernel_cudaERNS_18TensorIteratorBaseEENKUlvE_clEvENKUlvE1_clEvEUlN3c107complexINS6_4HalfEEEE_St5arrayIPcLm2EEEEviT0_T1_
        .type           _ZN2at6native29vectorized_elementwise_kernelILi2EZZZNS0_16tanh_kernel_cudaERNS_18TensorIteratorBaseEENKUlvE_clEvENKUlvE1_clEvEUlN3c107complexINS6_4HalfEEEE_St5arrayIPcLm2EEEEviT0_T1_,@function
        .size           _ZN2at6native29vectorized_elementwise_kernelILi2EZZZNS0_16tanh_kernel_cudaERNS_18TensorIteratorBaseEENKUlvE_clEvENKUlvE1_clEvEUlN3c107complexINS6_4HalfEEEE_St5arrayIPcLm2EEEEviT0_T1_,(.L_x_6252 - _ZN2at6native29vectorized_elementwise_kernelILi2EZZZNS0_16tanh_kernel_cudaERNS_18TensorIteratorBaseEENKUlvE_clEvENKUlvE1_clEvEUlN3c107complexINS6_4HalfEEEE_St5arrayIPcLm2EEEEviT0_T1_)
        .other          _ZN2at6native29vectorized_elementwise_kernelILi2EZZZNS0_16tanh_kernel_cudaERNS_18TensorIteratorBaseEENKUlvE_clEvENKUlvE1_clEvEUlN3c107complexINS6_4HalfEEEE_St5arrayIPcLm2EEEEviT0_T1_,@"STO_CUDA_ENTRY STV_DEFAULT"
_ZN2at6native29vectorized_elementwise_kernelILi2EZZZNS0_16tanh_kernel_cudaERNS_18TensorIteratorBaseEENKUlvE_clEvENKUlvE1_clEvEUlN3c107complexINS6_4HalfEEEE_St5arrayIPcLm2EEEEviT0_T1_:
.text._ZN2at6native29vectorized_elementwise_kernelILi2EZZZNS0_16tanh_kernel_cudaERNS_18TensorIteratorBaseEENKUlvE_clEvENKUlvE1_clEvEUlN3c107complexINS6_4HalfEEEE_St5arrayIPcLm2EEEEviT0_T1_:
        /* <DEDUP_REMOVED lines=8> */
[----:B------:R-:W0:Y:S02]  /*0080*/  S2R R19, SR_TID.X ;  /* 0x0000000000137919 */ /* 0x000e240000002100 */
[----:B0-----:R-:W-:Y:S02]  /*0090*/  ISETP.GE.U32.AND P1, PT, R19, R2, PT ;  /* 0x000000021300720c */ /* 0x001fe40003f26070 */
[----:B------:R-:W-:-:S11]  /*00a0*/  MOV R3, R19 ;  /* 0x0000001300037202 */ /* 0x000fd60000000f00 */
[----:B------:R-:W0:Y:S01]  /*00b0*/  @!P1 LDC.64 R4, c[0x0][0x390] ;  /* 0x0000e400ff049b82 */ /* 0x000e220000000a00 */
[----:B------:R-:W-:-:S05]  /*00c0*/  @!P1 IADD3 R7, PT, PT, R0, R3, RZ ;  /* 0x0000000300079210 */ /* 0x000fca0007ffe0ff */
[----:B0-----:R-:W-:-:S06]  /*00d0*/  @!P1 IMAD.WIDE.U32 R4, R7, 0x4, R4 ;  /* 0x0000000407049825 */ /* 0x001fcc00078e0004 */
[----:B------:R-:W2:Y:S01]  /*00e0*/  @!P1 LDG.E R4, desc[UR4][R4.64] ;  /* 0x0000000404049981 */ /* 0x000ea2000c1e1900 */
[----:B------:R-:W-:Y:S02]  /*00f0*/  @!P1 IADD3 R19, PT, PT, R3, 0x80, RZ ;  /* 0x0000008003139810 */ /* 0x000fe40007ffe0ff */
[----:B------:R-:W-:Y:S02]  /*0100*/  PRMT R18, RZ, 0x5410, RZ ;  /* 0x00005410ff127816 */ /* 0x000fe400000000ff */
[----:B------:R-:W-:-:S13]  /*0110*/  ISETP.GE.U32.AND P2, PT, R19, R2, PT ;  /* 0x000000021300720c */ /* 0x000fda0003f46070 */
[----:B------:R-:W-:Y:S01]  /*0120*/  @!P2 IADD3 R13, PT, PT, R0, R19, RZ ;  /* 0x00000013000da210 */ /* 0x000fe20007ffe0ff */
[----:B------:R-:W0:Y:S01]  /*0130*/  @!P2 LDC.64 R16, c[0x0][0x390] ;  /* 0x0000e400ff10ab82 */ /* 0x000e220000000a00 */
[----:B------:R-:W-:-:S04]  /*0140*/  @!P2 IADD3 R19, PT, PT, R19, 0x80, RZ ;  /* 0x000000801313a810 */ /* 0x000fc80007ffe0ff */
[----:B------:R-:W-:-:S13]  /*0150*/  ISETP.GE.U32.AND P3, PT, R19, R2, PT ;  /* 0x000000021300720c */ /* 0x000fda0003f66070 */
[----:B------:R-:W-:Y:S01]  /*0160*/  @!P3 IADD3 R29, PT, PT, R0, R19, RZ ;  /* 0x00000013001db210 */ /* 0x000fe20007ffe0ff */
[----:B------:R-:W1:Y:S01]  /*0170*/  @!P3 LDC.64 R14, c[0x0][0x390] ;  /* 0x0000e400ff0ebb82 */ /* 0x000e620000000a00 */
[----:B------:R-:W-:-:S04]  /*0180*/  @!P3 IADD3 R19, PT, PT, R19, 0x80, RZ ;  /* 0x000000801313b810 */ /* 0x000fc80007ffe0ff */
[----:B------:R-:W-:Y:S01]  /*0190*/  ISETP.GE.U32.AND P4, PT, R19, R2, PT ;  /* 0x000000021300720c */ /* 0x000fe20003f86070 */
[----:B0-----:R-:W-:-:S06]  /*01a0*/  @!P2 IMAD.WIDE.U32 R16, R13, 0x4, R16 ;  /* 0x000000040d10a825 */ /* 0x001fcc00078e0010 */
[----:B------:R-:W3:Y:S06]  /*01b0*/  @!P2 LDG.E R16, desc[UR4][R16.64] ;  /* 0x000000041010a981 */ /* 0x000eec000c1e1900 */
[----:B------:R-:W-:Y:S01]  /*01c0*/  @!P4 IADD3 R27, PT, PT, R0, R19, RZ ;  /* 0x00000013001bc210 */ /* 0x000fe20007ffe0ff */
[----:B------:R-:W0:Y:S01]  /*01d0*/  @!P4 LDC.64 R10, c[0x0][0x390] ;  /* 0x0000e400ff0acb82 */ /* 0x000e220000000a00 */
[----:B------:R-:W-:-:S04]  /*01e0*/  @!P4 IADD3 R19, PT, PT, R19, 0x80, RZ ;  /* 0x000000801313c810 */ /* 0x000fc80007ffe0ff */
[----:B------:R-:W-:-:S13]  /*01f0*/  ISETP.GE.U32.AND P5, PT, R19, R2, PT ;  /* 0x000000021300720c */ /* 0x000fda0003fa6070 */
[----:B------:R-:W-:Y:S02]  /*0200*/  @!P5 IADD3 R25, PT, PT, R0, R19, RZ ;  /* 0x000000130019d210 */ /* 0x000fe40007ffe0ff */
[----:B------:R-:W-:-:S04]  /*0210*/  @!P5 IADD3 R19, PT, PT, R19, 0x80, RZ ;  /* 0x000000801313d810 */ /* 0x000fc80007ffe0ff */
[----:B------:R-:W-:-:S13]  /*0220*/  ISETP.GE.U32.AND P6, PT, R19, R2, PT ;  /* 0x000000021300720c */ /* 0x000fda0003fc6070 */
[----:B------:R-:W-:Y:S01]  /*0230*/  @!P6 IADD3 R23, PT, PT, R0, R19, RZ ;  /* 0x000000130017e210 */ /* 0x000fe20007ffe0ff */
[----:B------:R-:W4:Y:S01]  /*0240*/  @!P6 LDC.64 R6, c[0x0][0x390] ;  /* 0x0000e400ff06eb82 */ /* 0x000f220000000a00 */
[----:B------:R-:W-:-:S04]  /*0250*/  @!P6 IADD3 R19, PT, PT, R19, 0x80, RZ ;  /* 0x000000801313e810 */ /* 0x000fc80007ffe0ff */
[----:B------:R-:W-:-:S13]  /*0260*/  ISETP.GE.U32.AND P0, PT, R19, R2, PT ;  /* 0x000000021300720c */ /* 0x000fda0003f06070 */
[----:B------:R-:W-:Y:S01]  /*0270*/  @!P0 IADD3 R21, PT, PT, R0, R19, RZ ;  /* 0x0000001300158210 */ /* 0x000fe20007ffe0ff */
[----:B------:R-:W5:Y:S01]  /*0280*/  @!P0 LDC.64 R8, c[0x0][0x390] ;  /* 0x0000e400ff088b82 */ /* 0x000f620000000a00 */
[----:B------:R-:W-:Y:S01]  /*0290*/  @!P0 IADD3 R19, PT, PT, R19, 0x80, RZ ;  /* 0x0000008013138810 */ /* 0x000fe20007ffe0ff */
[----:B0-----:R-:W-:-:S06]  /*02a0*/  @!P4 IMAD.WIDE.U32 R10, R27, 0x4, R10 ;  /* 0x000000041b0ac825 */ /* 0x001fcc00078e000a */
[----:B------:R-:W3:Y:S01]  /*02b0*/  @!P4 LDG.E R10, desc[UR4][R10.64] ;  /* 0x000000040a0ac981 */ /* 0x000ee2000c1e1900 */
[----:B-1----:R-:W-:-:S04]  /*02c0*/  @!P3 IMAD.WIDE.U32 R14, R29, 0x4, R14 ;  /* 0x000000041d0eb825 */ /* 0x002fc800078e000e */
[----:B----4-:R-:W-:Y:S02]  /*02d0*/  @!P6 IMAD.WIDE.U32 R6, R23, 0x4, R6 ;  /* 0x000000041706e825 */ /* 0x010fe400078e0006 */
[----:B------:R-:W4:Y:S04]  /*02e0*/  @!P3 LDG.E R14, desc[UR4][R14.64] ;  /* 0x000000040e0eb981 */ /* 0x000f28000c1e1900 */
[----:B------:R0:W4:Y:S01]  /*02f0*/  @!P6 LDG.E R6, desc[UR4][R6.64] ;  /* 0x000000040606e981 */ /* 0x000122000c1e1900 */
[----:B-----5:R-:W-:-:S06]  /*0300*/  @!P0 IMAD.WIDE.U32 R20, R21, 0x4, R8 ;  /* 0x0000000415148825 */ /* 0x020fcc00078e0008 */
[----:B------:R-:W5:Y:S01]  /*0310*/  @!P0 LDG.E R20, desc[UR4][R20.64] ;  /* 0x0000000414148981 */ /* 0x000f62000c1e1900 */
[----:B--2---:R-:W-:-:S04]  /*0320*/  @!P1 PRMT R18, R4, 0x7610, R18 ;  /* 0x0000761004129816 */ /* 0x004fc80000000012 */
[----:B------:R-:W-:Y:S02]  /*0330*/  @!P1 PRMT R18, R18, 0x7610, R4 ;  /* 0x0000761012129816 */ /* 0x000fe40000000004 */
[----:B------:R-:W-:Y:S01]  /*0340*/  ISETP.GE.U32.AND P1, PT, R19, R2, PT ;  /* 0x000000021300720c */ /* 0x000fe20003f26070 */
[----:B------:R-:W1:-:S12]  /*0350*/  @!P5 LDC.64 R4, c[0x0][0x390] ;  /* 0x0000e400ff04db82 */ /* 0x000e580000000a00 */
[----:B------:R-:W2:Y:S01]  /*0360*/  @!P1 LDC.64 R12, c[0x0][0x390] ;  /* 0x0000e400ff0c9b82 */ /* 0x000ea20000000a00 */
[----:B------:R-:W-:Y:S01]  /*0370*/  @!P1 IADD3 R19, PT, PT, R0, R19, RZ ;  /* 0x0000001300139210 */ /* 0x000fe20007ffe0ff */
[----:B-1----:R-:W-:-:S06]  /*0380*/  @!P5 IMAD.WIDE.U32 R4, R25, 0x4, R4 ;  /* 0x000000041904d825 */ /* 0x002fcc00078e0004 */
[----:B------:R-:W5:Y:S01]  /*0390*/  @!P5 LDG.E R4, desc[UR4][R4.64] ;  /* 0x000000040404d981 */ /* 0x000f62000c1e1900 */
[----:B--2---:R-:W-:-:S06]  /*03a0*/  @!P1 IMAD.WIDE.U32 R12, R19, 0x4, R12 ;  /* 0x00000004130c9825 */ /* 0x004fcc00078e000c */
[----:B------:R1:W2:Y:S01]  /*03b0*/  @!P1 LDG.E R13, desc[UR4][R12.64] ;  /* 0x000000040c0d9981 */ /* 0x0002a2000c1e1900 */
[----:B------:R-:W-:Y:S02]  /*03c0*/  PRMT R8, RZ, 0x5410, RZ ;  /* 0x00005410ff087816 */ /* 0x000fe400000000ff */
[----:B------:R-:W-:-:S04]  /*03d0*/  PRMT R9, RZ, 0x5410, RZ ;  /* 0x00005410ff097816 */ /* 0x000fc800000000ff */
[----:B---3--:R-:W-:-:S04]  /*03e0*/  @!P2 PRMT R9, R16, 0x7610, R9 ;  /* 0x000076101009a816 */ /* 0x008fc80000000009 */
[----:B------:R-:W-:Y:S02]  /*03f0*/  @!P2 PRMT R9, R9, 0x7610, R16 ;  /* 0x000076100909a816 */ /* 0x000fe40000000010 */
[----:B------:R-:W-:Y:S02]  /*0400*/  ISETP.GE.U32.AND P2, PT, R3, R2, PT ;  /* 0x000000020300720c */ /* 0x000fe40003f46070 */
[----:B0-----:R-:W-:Y:S02]  /*0410*/  PRMT R7, RZ, 0x5410, RZ ;  /* 0x00005410ff077816 */ /* 0x001fe400000000ff */
[----:B-1----:R-:W-:Y:S02]  /*0420*/  PRMT R12, RZ, 0x5410, RZ ;  /* 0x00005410ff0c7816 */ /* 0x002fe400000000ff */
[----:B------:R-:W-:Y:S01]  /*0430*/  PRMT R5, RZ, 0x5410, RZ ;  /* 0x00005410ff057816 */ /* 0x000fe200000000ff */
[----:B------:R-:W-:Y:S01]  /*0440*/  BSSY.RECONVERGENT B0, `(.L_x_3130) ;  /* 0x000005c000007945 */ /* 0x000fe20003800200 */
[----:B------:R-:W-:-:S04]  /*0450*/  @!P4 PRMT R8, R8, 0x5410, R10 ;  /* 0x000054100808c816 */ /* 0x000fc8000000000a */
[----:B------:R-:W-:Y:S02]  /*0460*/  @!P4 PRMT R8, R10, 0x7632, R8 ;  /* 0x000076320a08c816 */ /* 0x000fe40000000008 */
[----:B------:R-:W-:Y:S02]  /*0470*/  PRMT R10, RZ, 0x5410, RZ ;  /* 0x00005410ff0a7816 */ /* 0x000fe400000000ff */
[----:B----4-:R-:W-:Y:S02]  /*0480*/  @!P3 PRMT R7, R7, 0x5410, R14 ;  /* 0x000054100707b816 */ /* 0x010fe4000000000e */
[----:B------:R-:W-:Y:S02]  /*0490*/  @!P6 PRMT R12, R12, 0x5410, R6 ;  /* 0x000054100c0ce816 */ /* 0x000fe40000000006 */
[----:B------:R-:W-:Y:S02]  /*04a0*/  @!P3 PRMT R7, R14, 0x7632, R7 ;  /* 0x000076320e07b816 */ /* 0x000fe40000000007 */
[----:B------:R-:W-:-:S02]  /*04b0*/  @!P6 PRMT R12, R6, 0x7632, R12 ;  /* 0x00007632060ce816 */ /* 0x000fc4000000000c */
[----:B-----5:R-:W-:-:S04]  /*04c0*/  @!P0 PRMT R5, R20, 0x7610, R5 ;  /* 0x0000761014058816 */ /* 0x020fc80000000005 */
[----:B------:R-:W-:Y:S02]  /*04d0*/  @!P0 PRMT R5, R5, 0x7610, R20 ;  /* 0x0000761005058816 */ /* 0x000fe40000000014 */
[----:B------:R-:W-:-:S04]  /*04e0*/  @!P5 PRMT R10, R10, 0x5410, R4 ;  /* 0x000054100a0ad816 */ /* 0x000fc80000000004 */
[----:B------:R-:W-:Y:S02]  /*04f0*/  @!P5 PRMT R10, R4, 0x7632, R10 ;  /* 0x00007632040ad816 */ /* 0x000fe4000000000a */
[----:B------:R-:W-:-:S04]  /*0500*/  PRMT R4, RZ, 0x5410, RZ ;  /* 0x00005410ff047816 */ /* 0x000fc800000000ff */
[----:B--2---:R-:W-:-:S04]  /*0510*/  @!P1 PRMT R4, R13, 0x7610, R4 ;  /* 0x000076100d049816 */ /* 0x004fc80000000004 */
[----:B------:R-:W-:Y:S01]  /*0520*/  @!P1 PRMT R4, R4, 0x7610, R13 ;  /* 0x0000761004049816 */ /* 0x000fe2000000000d */
[----:B------:R-:W-:Y:S06]  /*0530*/  @P2 BRA `(.L_x_3131) ;  /* 0x0000000400302947 */ /* 0x000fec0003800000 */
[--C-:B------:R-:W-:Y:S02]  /*0540*/  HADD2.F32 R20, -RZ, R18.reuse.H0_H0 ;  /* 0x20000012ff147230 */ /* 0x100fe40000004100 */
[----:B------:R-:W-:-:S03]  /*0550*/  HADD2.F32 R11, -RZ, R18.H1_H1 ;  /* 0x30000012ff0b7230 */ /* 0x000fc60000004100 */
[----:B------:R-:W-:-:S04]  /*0560*/  LOP3.LUT R6, R20, 0x7fffffff, RZ, 0xc0, !PT ;  /* 0x7fffffff14067812 */ /* 0x000fc800078ec0ff */
[----:B------:R-:W-:-:S13]  /*0570*/  ISETP.GE.U32.AND P0, PT, R6, 0x7f800000, PT ;  /* 0x7f8000000600780c */ /* 0x000fda0003f06070 */
[----:B------:R-:W-:Y:S05]  /*0580*/  @!P0 BRA `(.L_x_3132) ;  /* 0x0000000000348947 */ /* 0x000fea0003800000 */
        /* <DEDUP_REMOVED lines=11> */
[----:B------:R-:W-:Y:S01]  /*0640*/  LOP3.LUT R23, RZ, 0x80000000, R11, 0xb8, !PT ;  /* 0x80000000ff177812 */ /* 0x000fe200078eb80b */
[----:B------:R-:W-:Y:S06]  /*0650*/  BRA `(.L_x_3131) ;  /* 0x0000000000e87947 */ /* 0x000fec0003800000 */
.L_x_3132:
        /* <DEDUP_REMOVED lines=18> */
.L_x_3133:
[----:B------:R-:W-:Y:S01]  /*0780*/  FMUL.FTZ R6, |R20|, 1.4426950216293334961 ;  /* 0x3fb8aa3b14067820 */ /* 0x000fe20000410200 */
[----:B------:R-:W-:Y:S01]  /*0790*/  MOV R13, 0x42fc0000 ;  /* 0x42fc0000000d7802 */ /* 0x000fe20000000f00 */
[----:B------:R-:W-:Y:S01]  /*07a0*/  FMUL.RZ R18, R11, 0.15915493667125701904 ;  /* 0x3e22f9830b127820 */ /* 0x000fe2000040c000 */
[----:B------:R-:W-:-:S03]  /*07b0*/  HFMA2 R16, -RZ, RZ, 0.389892578125, 0.0002090930938720703125 ;  /* 0x363d0adaff107431 */ /* 0x000fc600000001ff */
[----:B------:R-:W0:Y:S08]  /*07c0*/  FRND.TRUNC R6, R6 ;  /* 0x0000000600067307 */ /* 0x000e30000020d000 */
[----:B------:R-:W1:Y:S01]  /*07d0*/  MUFU.COS R19, R18 ;  /* 0x0000001200137308 */ /* 0x000e620000000000 */
[----:B0-----:R-:W-:-:S07]  /*07e0*/  FSETP.GT.FTZ.AND P0, PT, |R6|, 126, PT ;  /* 0x42fc00000600780b */ /* 0x001fce0003f14200 */
[----:B------:R-:W-:Y:S01]  /*07f0*/  MUFU.SIN R11, R18 ;  /* 0x00000012000b7308 */ /* 0x000fe20000000400 */
        /* <DEDUP_REMOVED lines=8> */
[----:B------:R-:W0:Y:S03]  /*0880*/  MUFU.EX2 R14, R15 ;  /* 0x0000000f000e7308 */ /* 0x000e260000000800 */
[----:B0-----:R-:W-:Y:S01]  /*0890*/  FMUL.FTZ R6, R13, R14 ;  /* 0x0000000e0d067220 */ /* 0x001fe20000410000 */
[----:B------:R-:W-:Y:S01]  /*08a0*/  FMUL.FTZ R13, R20, R20 ;  /* 0x00000014140d7220 */ /* 0x000fe20000410000 */
[----:B-1----:R-:W0:Y:S03]  /*08b0*/  MUFU.RCP R14, R19 ;  /* 0x00000013000e7308 */ /* 0x002e260000001000 */
[----:B------:R-:W-:-:S04]  /*08c0*/  FFMA.FTZ R16, R13, R16, 0.00019836159481201320887 ;  /* 0x394fff490d107423 */ /* 0x000fc80000010010 */
[C---:B------:R-:W-:Y:S01]  /*08d0*/  FFMA.FTZ R16, R13.reuse, R16, 0.0083333496004343032837 ;  /* 0x3c08889a0d107423 */ /* 0x040fe20000010010 */
[----:B------:R-:W1:Y:S03]  /*08e0*/  MUFU.RCP R17, R6 ;  /* 0x0000000600117308 */ /* 0x000e660000001000 */
[----:B------:R-:W-:-:S04]  /*08f0*/  FFMA.FTZ R16, R13, R16, 0.16666667163372039795 ;  /* 0x3e2aaaab0d107423 */ /* 0x000fc80000010010 */
[----:B------:R-:W-:Y:S01]  /*0900*/  FMUL.FTZ R13, R13, R16 ;  /* 0x000000100d0d7220 */ /* 0x000fe20000410000 */
[----:B0-----:R-:W-:Y:S01]  /*0910*/  FMUL.FTZ R11, R11, R14 ;  /* 0x0000000e0b0b7220 */ /* 0x001fe20000410000 */
[----:B-1----:R-:W-:-:S04]  /*0920*/  FMUL.FTZ R15, R17, -0.125 ;  /* 0xbe000000110f7820 */ /* 0x002fc80000410000 */
        /* <DEDUP_REMOVED lines=12> */
[----:B------:R-:W-:-:S07]  /*09f0*/  FMUL.FTZ R20, R13, R20 ;  /* 0x000000140d147220 */ /* 0x000fce0000410000 */
.L_x_3131:
[----:B------:R-:W-:Y:S05]  /*0a00*/  BSYNC.RECONVERGENT B0 ;  /* 0x0000000000007941 */ /* 0x000fea0003800200 */
.L_x_3130:
[----:B------:R-:W-:Y:S01]  /*0a10*/  IADD3 R21, PT, PT, R3, 0x80, RZ ;  /* 0x0000008003157810 */ /* 0x000fe20007ffe0ff */
[----:B------:R-:W-:Y:S03]  /*0a20*/  BSSY.RECONVERGENT B0, `(.L_x_3134) ;  /* 0x0000050000007945 */ /* 0x000fe60003800200 */
[----:B------:R-:W-:-:S13]  /*0a30*/  ISETP.GE.U32.AND P0, PT, R21, R2, PT ;  /* 0x000000021500720c */ /* 0x000fda0003f06070 */
[----:B------:R-:W-:Y:S05]  /*0a40*/  @P0 BRA `(.L_x_3135) ;  /* 0x0000000400340947 */ /* 0x000fea0003800000 */
[--C-:B------:R-:W-:Y:S02]  /*0a50*/  HADD2.F32 R18, -RZ, R9.reuse.H0_H0 ;  /* 0x20000009ff127230 */ /* 0x100fe40000004100 */
        /* <DEDUP_REMOVED lines=27> */
[----:B------:R-:W-:Y:S02]  /*0c10*/  SHF.L.U32 R13, R11, 0x17, RZ ;  /* 0x000000170b0d7819 */ /* 0x000fe400000006ff */
[----:B------:R-:W0:Y:S08]  /*0c20*/  MUFU.COS R11, R17 ;  /* 0x00000011000b7308 */ /* 0x000e300000000000 */
[----:B------:R-:W1:Y:S04]  /*0c30*/  MUFU.EX2 R14, R14 ;  /* 0x0000000e000e7308 */ /* 0x000e680000000800 */
[----:B0-----:R-:W0:Y:S01]  /*0c40*/  MUFU.RCP R11, R11 ;  /* 0x0000000b000b7308 */ /* 0x001e220000001000 */
[----:B-1----:R-:W-:-:S07]  /*0c50*/  FMUL.FTZ R13, R13, R14 ;  /* 0x0000000e0d0d7220 */ /* 0x002fce0000410000 */
[----:B------:R-:W1:Y:S01]  /*0c60*/  MUFU.RCP R15, R13 ;  /* 0x0000000d000f7308 */ /* 0x000e620000001000 */
[----:B0-----:R-:W-:Y:S01]  /*0c70*/  FMUL.FTZ R6, R6, R11 ;  /* 0x0000000b06067220 */ /* 0x001fe20000410000 */
[----:B-1----:R-:W-:-:S04]  /*0c80*/  FMUL.FTZ R14, R15, -0.125 ;  /* 0xbe0000000f0e7820 */ /* 0x002fc80000410000 */
[----:B------:R-:W-:Y:S01]  /*0c90*/  FFMA.FTZ R15, R13, 2, R14 ;  /* 0x400000000d0f7823 */ /* 0x000fe2000001000e */
[----:B------:R-:W-:-:S04]  /*0ca0*/  FFMA.FTZ R14, R6, R6, 1 ;  /* 0x3f800000060e7423 */ /* 0x000fc80000010006 */
        /* <DEDUP_REMOVED lines=12> */
.L_x_3138:
        /* <DEDUP_REMOVED lines=12> */
.L_x_3137:
[----:B------:R-:W-:-:S05]  /*0e30*/  FADD.FTZ R18, R9, -R9 ;  /* 0x8000000909127221 */ /* 0x000fca0000010000 */
[----:B------:R-:W-:Y:S01]  /*0e40*/  MOV R19, R18 ;  /* 0x0000001200137202 */ /* 0x000fe20000000f00 */
[----:B------:R-:W-:Y:S06]  /*0e50*/  BRA `(.L_x_3135) ;  /* 0x0000000000307947 */ /* 0x000fec0003800000 */
.L_x_3136:
        /* <DEDUP_REMOVED lines=12> */
.L_x_3135:
[----:B------:R-:W-:Y:S05]  /*0f20*/  BSYNC.RECONVERGENT B0 ;  /* 0x0000000000007941 */ /* 0x000fea0003800200 */
.L_x_3134:
[----:B------:R-:W-:Y:S01]  /*0f30*/  IADD3 R9, PT, PT, R3, 0x100, RZ ;  /* 0x0000010003097810 */ /* 0x000fe20007ffe0ff */
[----:B------:R-:W-:Y:S03]  /*0f40*/  BSSY.RECONVERGENT B0, `(.L_x_3139) ;  /* 0x0000050000007945 */ /* 0x000fe60003800200 */
[----:B------:R-:W-:-:S13]  /*0f50*/  ISETP.GE.U32.AND P0, PT, R9, R2, PT ;  /* 0x000000020900720c */ /* 0x000fda0003f06070 */
[----:B------:R-:W-:Y:S05]  /*0f60*/  @P0 BRA `(.L_x_3140) ;  /* 0x0000000400340947 */ /* 0x000fea0003800000 */
[--C-:B------:R-:W-:Y:S02]  /*0f70*/  HADD2.F32 R6, -RZ, R7.reuse.H1_H1 ;  /* 0x30000007ff067230 */ /* 0x100fe40000004100 */
[----:B------:R-:W-:-:S03]  /*0f80*/  HADD2.F32 R9, -RZ, R7.H0_H0 ;  /* 0x20000007ff097230 */ /* 0x000fc60000004100 */
        /* <DEDUP_REMOVED lines=48> */
.L_x_3143:
        /* <DEDUP_REMOVED lines=12> */
.L_x_3142:
[----:B------:R-:W-:-:S05]  /*1350*/  FADD.FTZ R6, R9, -R9 ;  /* 0x8000000909067221 */ /* 0x000fca0000010000 */
[----:B------:R-:W-:Y:S01]  /*1360*/  MOV R7, R6 ;  /* 0x0000000600077202 */ /* 0x000fe20000000f00 */
[----:B------:R-:W-:Y:S06]  /*1370*/  BRA `(.L_x_3140) ;  /* 0x0000000000307947 */ /* 0x000fec0003800000 */
.L_x_3141:
        /* <DEDUP_REMOVED lines=12> */
.L_x_3140:
[----:B------:R-:W-:Y:S05]  /*1440*/  BSYNC.RECONVERGENT B0 ;  /* 0x0000000000007941 */ /* 0x000fea0003800200 */
.L_x_3139:
[----:B------:R-:W-:Y:S01]  /*1450*/  IADD3 R9, PT, PT, R3, 0x180, RZ ;  /* 0x0000018003097810 */ /* 0x000fe20007ffe0ff */
[----:B------:R-:W-:Y:S03]  /*1460*/  BSSY.RECONVERGENT B0, `(.L_x_3144) ;  /* 0x0000051000007945 */ /* 0x000fe60003800200 */
[----:B------:R-:W-:-:S13]  /*1470*/  ISETP.GE.U32.AND P0, PT, R9, R2, PT ;  /* 0x000000020900720c */ /* 0x000fda0003f06070 */
[----:B------:R-:W-:Y:S05]  /*1480*/  @P0 BRA `(.L_x_3145) ;  /* 0x0000000400380947 */ /* 0x000fea0003800000 */
[--C-:B------:R-:W-:Y:S02]  /*1490*/  HADD2.F32 R13, -RZ, R8.reuse.H1_H1 ;  /* 0x30000008ff0d7230 */ /* 0x100fe40000004100 */
[----:B------:R-:W-:-:S03]  /*14a0*/  HADD2.F32 R11, -RZ, R8.H0_H0 ;  /* 0x20000008ff0b7230 */ /* 0x000fc60000004100 */
        /* <DEDUP_REMOVED lines=49> */
.L_x_3148:
        /* <DEDUP_REMOVED lines=12> */
.L_x_3147:
[----:B------:R-:W-:-:S05]  /*1880*/  FADD.FTZ R8, R11, -R11 ;  /* 0x8000000b0b087221 */ /* 0x000fca0000010000 */
[----:B------:R-:W-:Y:S01]  /*1890*/  MOV R9, R8 ;  /* 0x0000000800097202 */ /* 0x000fe20000000f00 */
[----:B------:R-:W-:Y:S06]  /*18a0*/  BRA `(.L_x_3145) ;  /* 0x0000000000307947 */ /* 0x000fec0003800000 */
.L_x_3146:
        /* <DEDUP_REMOVED lines=12> */
.L_x_3145:
[----:B------:R-:W-:Y:S05]  /*1970*/  BSYNC.RECONVERGENT B0 ;  /* 0x0000000000007941 */ /* 0x000fea0003800200 */
.L_x_3144:
        /* <DEDUP_REMOVED lines=55> */
.L_x_3153:
        /* <DEDUP_REMOVED lines=12> */
.L_x_3152:
[----:B------:R-:W-:-:S05]  /*1db0*/  FADD.FTZ R10, R13, -R13 ;  /* 0x8000000d0d0a7221 */ /* 0x000fca0000010000 */
[----:B------:R-:W-:Y:S01]  /*1dc0*/  MOV R11, R10 ;  /* 0x0000000a000b7202 */ /* 0x000fe20000000f00 */
[----:B------:R-:W-:Y:S06]  /*1dd0*/  BRA `(.L_x_3150) ;  /* 0x0000000000307947 */ /* 0x000fec0003800000 */
.L_x_3151:
        /* <DEDUP_REMOVED lines=12> */
.L_x_3150:
[----:B------:R-:W-:Y:S05]  /*1ea0*/  BSYNC.RECONVERGENT B0 ;  /* 0x0000000000007941 */ /* 0x000fea0003800200 */
.L_x_3149:
        /* <DEDUP_REMOVED lines=14> */
[----:B------:R-:W-:Y:S01]  /*1f90*/  FMUL.FTZ R13, |R12|, 1.4426950216293334961 ;  /* 0x3fb8aa3b0c0d7820 */ /* 0x000fe20000410200 */
[----:B------:R-:W-:Y:S02]  /*1fa0*/  HFMA2 R14, -RZ, RZ, 3.4921875, 0 ;  /* 0x42fc0000ff0e7431 */ /* 0x000fe400000001ff */
[----:B------:R-:W-:-:S03]  /*1fb0*/  FMUL.RZ R26, R15, 0.15915493667125701904 ;  /* 0x3e22f9830f1a7820 */ /* 0x000fc6000040c000 */
[----:B------:R-:W0:Y:S08]  /*1fc0*/  FRND.TRUNC R13, R13 ;  /* 0x0000000d000d7307 */ /* 0x000e30000020d000 */
        /* <DEDUP_REMOVED lines=11> */
[----:B------:R-:W-:Y:S01]  /*2080*/  FMUL.FTZ R14, R12, R12 ;  /* 0x0000000c0c0e7220 */ /* 0x000fe20000410000 */
[----:B------:R-:W-:Y:S02]  /*2090*/  SHF.L.U32 R15, R17, 0x17, RZ ;  /* 0x00000017110f7819 */ /* 0x000fe400000006ff */
[----:B------:R-:W-:Y:S02]  /*20a0*/  MOV R17, 0x363d0ada ;  /* 0x363d0ada00117802 */ /* 0x000fe40000000f00 */
[----:B------:R-:W1:Y:S03]  /*20b0*/  MUFU.EX2 R22, R22 ;  /* 0x0000001600167308 */ /* 0x000e660000000800 */
[----:B------:R-:W-:-:S04]  /*20c0*/  FFMA.FTZ R17, R14, R17, 0.00019836159481201320887 ;  /* 0x394fff490e117423 */ /* 0x000fc80000010011 */
[----:B------:R-:W-:Y:S01]  /*20d0*/  FFMA.FTZ R25, R14, R17, 0.0083333496004343032837 ;  /* 0x3c08889a0e197423 */ /* 0x000fe20000010011 */
[----:B0-----:R-:W-:-:S03]  /*20e0*/  FMUL.FTZ R13, R13, R16 ;  /* 0x000000100d0d7220 */ /* 0x001fc60000410000 */
[----:B------:R-:W-:Y:S01]  /*20f0*/  FFMA.FTZ R25, R14, R25, 0.16666667163372039795 ;  /* 0x3e2aaaab0e197423 */ /* 0x000fe20000010019 */
[----:B-1----:R-:W-:-:S03]  /*2100*/  FMUL.FTZ R15, R15, R22 ;  /* 0x000000160f0f7220 */ /* 0x002fc60000410000 */
[----:B------:R-:W-:Y:S01]  /*2110*/  FMUL.FTZ R25, R14, R25 ;  /* 0x000000190e197220 */ /* 0x000fe20000410000 */
[----:B------:R-:W0:Y:S02]  /*2120*/  MUFU.RCP R24, R15 ;  /* 0x0000000f00187308 */ /* 0x000e240000001000 */
[----:B0-----:R-:W-:-:S04]  /*2130*/  FMUL.FTZ R22, R24, -0.125 ;  /* 0xbe00000018167820 */ /* 0x001fc80000410000 */
[----:B------:R-:W-:-:S05]  /*2140*/  FFMA.FTZ R17, R15, 2, R22 ;  /* 0x400000000f117823 */ /* 0x000fca0000010016 */
        /* <DEDUP_REMOVED lines=13> */
.L_x_3158:
        /* <DEDUP_REMOVED lines=12> */
.L_x_3157:
[----:B------:R-:W-:-:S05]  /*22e0*/  FADD.FTZ R12, R15, -R15 ;  /* 0x8000000f0f0c7221 */ /* 0x000fca0000010000 */
[----:B------:R-:W-:Y:S01]  /*22f0*/  MOV R13, R12 ;  /* 0x0000000c000d7202 */ /* 0x000fe20000000f00 */
[----:B------:R-:W-:Y:S06]  /*2300*/  BRA `(.L_x_3155) ;  /* 0x0000000000307947 */ /* 0x000fec0003800000 */
.L_x_3156:
        /* <DEDUP_REMOVED lines=12> */
.L_x_3155:
[----:B------:R-:W-:Y:S05]  /*23d0*/  BSYNC.RECONVERGENT B0 ;  /* 0x0000000000007941 */ /* 0x000fea0003800200 */
.L_x_3154:
        /* <DEDUP_REMOVED lines=15> */
[----:B------:R-:W-:Y:S01]  /*24d0*/  FMUL.RZ R26, R5, 0.15915493667125701904 ;  /* 0x3e22f983051a7820 */ /* 0x000fe2000040c000 */
[----:B------:R-:W-:Y:S02]  /*24e0*/  MOV R24, 0x363d0ada ;  /* 0x363d0ada00187802 */ /* 0x000fe40000000f00 */
[----:B------:R-:W0:Y:S08]  /*24f0*/  FRND.TRUNC R15, R15 ;  /* 0x0000000f000f7307 */ /* 0x000e30000020d000 */
[----:B------:R-:W-:Y:S01]  /*2500*/  MUFU.SIN R5, R26 ;  /* 0x0000001a00057308 */ /* 0x000fe20000000400 */
[----:B0-----:R-:W-:-:S02]  /*2510*/  FSETP.GT.FTZ.AND P0, PT, |R15|, 126, PT ;  /* 0x42fc00000f00780b */ /* 0x001fc40003f14200 */
[----:B------:R-:W-:-:S04]  /*2520*/  LOP3.LUT R16, R16, 0x80000000, R15, 0xb8, !PT ;  /* 0x8000000010107812 */ /* 0x000fc800078eb80f */
[----:B------:R-:W-:Y:S01]  /*2530*/  FSEL R17, R16, R15, P0 ;  /* 0x0000000f10117208 */ /* 0x000fe20000000000 */
[C---:B------:R-:W-:Y:S01]  /*2540*/  FMUL.FTZ R15, R14.reuse, R14 ;  /* 0x0000000e0e0f7220 */ /* 0x040fe20000410000 */
[----:B------:R-:W-:-:S03]  /*2550*/  FSETP.GE.FTZ.AND P0, PT, |R14|, 1, PT ;  /* 0x3f8000000e00780b */ /* 0x000fc60003f16200 */
[----:B------:R-:W-:Y:S01]  /*2560*/  FFMA.FTZ R16, R17, -0.69314718246459960938, |R14| ;  /* 0xbf31721811107823 */ /* 0x000fe2000001040e */
[----:B------:R-:W-:-:S03]  /*2570*/  FFMA.FTZ R24, R15, R24, 0.00019836159481201320887 ;  /* 0x394fff490f187423 */ /* 0x000fc60000010018 */
[C---:B------:R-:W-:Y:S01]  /*2580*/  FFMA.FTZ R16, R17.reuse, 1.9046542121259335545e-09, R16 ;  /* 0x3102e30811107823 */ /* 0x040fe20000010010 */
[----:B------:R-:W-:Y:S01]  /*2590*/  FADD.FTZ R17, R17, 12583037 ;  /* 0x4b40007d11117421 */ /* 0x000fe20000010000 */
[----:B------:R-:W-:Y:S02]  /*25a0*/  FFMA.FTZ R24, R15, R24, 0.0083333496004343032837 ;  /* 0x3c08889a0f187423 */ /* 0x000fe40000010018 */
[----:B------:R-:W-:Y:S02]  /*25b0*/  FMUL.FTZ R22, R16, 1.4426950216293334961 ;  /* 0x3fb8aa3b10167820 */ /* 0x000fe40000410000 */
[----:B------:R-:W0:Y:S01]  /*25c0*/  MUFU.COS R16, R26 ;  /* 0x0000001a00107308 */ /* 0x000e220000000000 */
[----:B------:R-:W-:Y:S01]  /*25d0*/  SHF.L.U32 R17, R17, 0x17, RZ ;  /* 0x0000001711117819 */ /* 0x000fe200000006ff */
[----:B------:R-:W-:-:S04]  /*25e0*/  FFMA.FTZ R24, R15, R24, 0.16666667163372039795 ;  /* 0x3e2aaaab0f187423 */ /* 0x000fc80000010018 */
[----:B------:R-:W-:Y:S02]  /*25f0*/  FMUL.FTZ R15, R15, R24 ;  /* 0x000000180f0f7220 */ /* 0x000fe40000410000 */
        /* <DEDUP_REMOVED lines=20> */
.L_x_3163:
        /* <DEDUP_REMOVED lines=12> */
.L_x_3162:
[----:B------:R-:W-:-:S05]  /*2800*/  FADD.FTZ R14, R5, -R5 ;  /* 0x80000005050e7221 */ /* 0x000fca0000010000 */
[----:B------:R-:W-:Y:S01]  /*2810*/  MOV R15, R14 ;  /* 0x0000000e000f7202 */ /* 0x000fe20000000f00 */
[----:B------:R-:W-:Y:S06]  /*2820*/  BRA `(.L_x_3160) ;  /* 0x0000000000307947 */ /* 0x000fec0003800000 */
.L_x_3161:
        /* <DEDUP_REMOVED lines=12> */
.L_x_3160:
[----:B------:R-:W-:Y:S05]  /*28f0*/  BSYNC.RECONVERGENT B0 ;  /* 0x0000000000007941 */ /* 0x000fea0003800200 */
.L_x_3159:
        /* <DEDUP_REMOVED lines=34> */
[----:B------:R-:W0:Y:S03]  /*2b20*/  MUFU.EX2 R22, R25 ;  /* 0x0000001900167308 */ /* 0x000e260000000800 */
[----:B0-----:R-:W-:Y:S02]  /*2b30*/  FMUL.FTZ R22, R17, R22 ;  /* 0x0000001611167220 */ /* 0x001fe40000410000 */
[----:B-1----:R-:W0:Y:S08]  /*2b40*/  MUFU.RCP R17, R24 ;  /* 0x0000001800117308 */ /* 0x002e300000001000 */
        /* <DEDUP_REMOVED lines=17> */
.L_x_3168:
        /* <DEDUP_REMOVED lines=12> */
.L_x_3167:
[----:B------:R-:W-:-:S05]  /*2d20*/  FADD.FTZ R16, R5, -R5 ;  /* 0x8000000505107221 */ /* 0x000fca0000010000 */
[----:B------:R-:W-:Y:S01]  /*2d30*/  MOV R17, R16 ;  /* 0x0000001000117202 */ /* 0x000fe20000000f00 */
[----:B------:R-:W-:Y:S06]  /*2d40*/  BRA `(.L_x_3165) ;  /* 0x0000000000307947 */ /* 0x000fec0003800000 */
.L_x_3166:
        /* <DEDUP_REMOVED lines=12> */
.L_x_3165:
[----:B------:R-:W-:Y:S05]  /*2e10*/  BSYNC.RECONVERGENT B0 ;  /* 0x0000000000007941 */ /* 0x000fea0003800200 */
.L_x_3164:
[----:B------:R-:W0:Y:S01]  /*2e20*/  @!P2 LDC.64 R4, c[0x0][0x388] ;  /* 0x0000e200ff04ab82 */ /* 0x000e220000000a00 */
[----:B------:R-:W-:Y:S01]  /*2e30*/  @!P2 IADD3 R25, PT, PT, R0, R3, RZ ;  /* 0x000000030019a210 */ /* 0x000fe20007ffe0ff */
[----:B------:R-:W-:Y:S01]  /*2e40*/  BSSY.RECONVERGENT B0, `(.L_x_3169) ;  /* 0x0000037000007945 */ /* 0x000fe20003800200 */
[----:B------:R-:W-:-:S03]  /*2e50*/  @!P2 F2FP.F16.F32.PACK_AB R23, R23, R20 ;  /* 0x000000141717a23e */ /* 0x000fc600000000ff */
[----:B------:R-:W-:Y:S01]  /*2e60*/  BSSY.RELIABLE B1, `(.L_x_3170) ;  /* 0x000002d000017945 */ /* 0x000fe20003800100 */
[----:B------:R-:W-:-:S04]  /*2e70*/  @!P2 MOV R3, R21 ;  /* 0x000000150003a202 */ /* 0x000fc80000000f00 */
[----:B------:R-:W-:Y:S01]  /*2e80*/  ISETP.GE.U32.AND P0, PT, R3, R2, PT ;  /* 0x000000020300720c */ /* 0x000fe20003f06070 */
[----:B0-----:R-:W-:-:S05]  /*2e90*/  @!P2 IMAD.WIDE.U32 R4, R25, 0x4, R4 ;  /* 0x000000041904a825 */ /* 0x001fca00078e0004 */
[----:B------:R0:W-:Y:S07]  /*2ea0*/  @!P2 STG.E desc[UR4][R4.64], R23 ;  /* 0x000000170400a986 */ /* 0x0001ee000c101904 */
[----:B------:R-:W-:Y:S05]  /*2eb0*/  @P0 BRA `(.L_x_3171) ;  /* 0x0000000000380947 */ /* 0x000fea0003800000 */
[----:B0-----:R-:W0:Y:S01]  /*2ec0*/  LDC.64 R4, c[0x0][0x388] ;  /* 0x0000e200ff047b82 */ /* 0x001e220000000a00 */
[----:B------:R-:W-:Y:S02]  /*2ed0*/  IADD3 R21, PT, PT, R0, R3, RZ ;  /* 0x0000000300157210 */ /* 0x000fe40007ffe0ff */
[----:B------:R-:W-:Y:S02]  /*2ee0*/  F2FP.F16.F32.PACK_AB R19, R19, R18 ;  /* 0x000000121313723e */ /* 0x000fe400000000ff */
[----:B------:R-:W-:-:S04]  /*2ef0*/  IADD3 R3, PT, PT, R3, 0x80, RZ ;  /* 0x0000008003037810 */ /* 0x000fc80007ffe0ff */
[----:B------:R-:W-:Y:S01]  /*2f00*/  ISETP.GE.U32.AND P0, PT, R3, R2, PT ;  /* 0x000000020300720c */ /* 0x000fe20003f06070 */
[----:B0-----:R-:W-:-:S05]  /*2f10*/  IMAD.WIDE.U32 R4, R21, 0x4, R4 ;  /* 0x0000000415047825 */ /* 0x001fca00078e0004 */
[----:B------:R0:W-:Y:S07]  /*2f20*/  STG.E desc[UR4][R4.64], R19 ;  /* 0x0000001304007986 */ /* 0x0001ee000c101904 */
[----:B------:R-:W-:Y:S05]  /*2f30*/  @P0 BRA `(.L_x_3172) ;  /* 0x0000000000380947 */ /* 0x000fea0003800000 */
[----:B0-----:R-:W0:Y:S01]  /*2f40*/  LDC.64 R4, c[0x0][0x388] ;  /* 0x0000e200ff047b82 */ /* 0x001e220000000a00 */
[----:B------:R-:W-:Y:S02]  /*2f50*/  IADD3 R19, PT, PT, R0, R3, RZ ;  /* 0x0000000300137210 */ /* 0x000fe40007ffe0ff */
[----:B------:R-:W-:Y:S02]  /*2f60*/  F2FP.F16.F32.PACK_AB R7, R7, R6 ;  /* 0x000000060707723e */ /* 0x000fe400000000ff */
[----:B------:R-:W-:Y:S01]  /*2f70*/  IADD3 R3, PT, PT, R3, 0x80, RZ ;  /* 0x0000008003037810 */ /* 0x000fe20007ffe0ff */
[----:B0-----:R-:W-:-:S05]  /*2f80*/  IMAD.WIDE.U32 R4, R19, 0x4, R4 ;  /* 0x0000000413047825 */ /* 0x001fca00078e0004 */
[----:B------:R1:W-:Y:S02]  /*2f90*/  STG.E desc[UR4][R4.64], R7 ;  /* 0x0000000704007986 */ /* 0x0003e4000c101904 */
.L_x_3171:
[----:B------:R-:W-:-:S13]  /*2fa0*/  ISETP.GE.U32.AND P0, PT, R3, R2, PT ;  /* 0x000000020300720c */ /* 0x000fda0003f06070 */
[----:B------:R-:W-:Y:S05]  /*2fb0*/  @P0 BRA `(.L_x_3173) ;  /* 0x0000000000380947 */ /* 0x000fea0003800000 */
[----:B01----:R-:W0:Y:S01]  /*2fc0*/  LDC.64 R4, c[0x0][0x388] ;  /* 0x0000e200ff047b82 */ /* 0x003e220000000a00 */
[----:B------:R-:W-:Y:S02]  /*2fd0*/  IADD3 R19, PT, PT, R0, R3, RZ ;  /* 0x0000000300137210 */ /* 0x000fe40007ffe0ff */
[----:B------:R-:W-:Y:S02]  /*2fe0*/  F2FP.F16.F32.PACK_AB R7, R9, R8 ;  /* 0x000000080907723e */ /* 0x000fe400000000ff */
[----:B------:R-:W-:Y:S01]  /*2ff0*/  IADD3 R3, PT, PT, R3, 0x80, RZ ;  /* 0x0000008003037810 */ /* 0x000fe20007ffe0ff */
[----:B0-----:R-:W-:-:S05]  /*3000*/  IMAD.WIDE.U32 R4, R19, 0x4, R4 ;  /* 0x0000000413047825 */ /* 0x001fca00078e0004 */
[----:B------:R1:W-:Y:S02]  /*3010*/  STG.E desc[UR4][R4.64], R7 ;  /* 0x0000000704007986 */ /* 0x0003e4000c101904 */
.L_x_3172:
        /* <DEDUP_REMOVED lines=8> */
.L_x_3173:
[----:B------:R-:W-:-:S13]  /*30a0*/  ISETP.GE.U32.AND P0, PT, R3, R2, PT ;  /* 0x000000020300720c */ /* 0x000fda0003f06070 */
[----:B------:R-:W-:Y:S05]  /*30b0*/  @P0 BREAK.RELIABLE B1 ;  /* 0x0000000000010942 */ /* 0x000fea0003800100 */
[----:B------:R-:W-:Y:S05]  /*30c0*/  @P0 BRA `(.L_x_3175) ;  /* 0x0000000000380947 */ /* 0x000fea0003800000 */
[----:B012---:R-:W0:Y:S01]  /*30d0*/  LDC.64 R4, c[0x0][0x388] ;  /* 0x0000e200ff047b82 */ /* 0x007e220000000a00 */
[----:B------:R-:W-:Y:S02]  /*30e0*/  IADD3 R9, PT, PT, R0, R3, RZ ;  /* 0x0000000300097210 */ /* 0x000fe40007ffe0ff */
[----:B------:R-:W-:Y:S02]  /*30f0*/  F2FP.F16.F32.PACK_AB R7, R13, R12 ;  /* 0x0000000c0d07723e */ /* 0x000fe400000000ff */
[----:B------:R-:W-:Y:S01]  /*3100*/  IADD3 R3, PT, PT, R3, 0x80, RZ ;  /* 0x0000008003037810 */ /* 0x000fe20007ffe0ff */
[----:B0-----:R-:W-:-:S05]  /*3110*/  IMAD.WIDE.U32 R4, R9, 0x4, R4 ;  /* 0x0000000409047825 */ /* 0x001fca00078e0004 */
[----:B------:R2:W-:Y:S02]  /*3120*/  STG.E desc[UR4][R4.64], R7 ;  /* 0x0000000704007986 */ /* 0x0005e4000c101904 */
.L_x_3174:
[----:B------:R-:W-:Y:S05]  /*3130*/  BSYNC.RELIABLE B1 ;  /* 0x0000000000017941 */ /* 0x000fea0003800100 */
.L_x_3170:
[----:B------:R-:W-:-:S13]  /*3140*/  ISETP.GE.U32.AND P0, PT, R3, R2, PT ;  /* 0x000000020300720c */ /* 0x000fda0003f06070 */
[----:B012---:R-:W0:Y:S01]  /*3150*/  @!P0 LDC.64 R4, c[0x0][0x388] ;  /* 0x0000e200ff048b82 */ /* 0x007e220000000a00 */
[----:B------:R-:W-:Y:S02]  /*3160*/  @!P0 IADD3 R9, PT, PT, R0, R3, RZ ;  /* 0x0000000300098210 */ /* 0x000fe40007ffe0ff */
[----:B------:R-:W-:Y:S02]  /*3170*/  @!P0 F2FP.F16.F32.PACK_AB R7, R15, R14 ;  /* 0x0000000e0f07823e */ /* 0x000fe400000000ff */
[----:B------:R-:W-:Y:S01]  /*3180*/  @!P0 IADD3 R3, PT, PT, R3, 0x80, RZ ;  /* 0x0000008003038810 */ /* 0x000fe20007ffe0ff */
[----:B0-----:R-:W-:-:S05]  /*3190*/  @!P0 IMAD.WIDE.U32 R4, R9, 0x4, R4 ;  /* 0x0000000409048825 */ /* 0x001fca00078e0004 */
[----:B------:R3:W-:Y:S02]  /*31a0*/  @!P0 STG.E desc[UR4][R4.64], R7 ;  /* 0x0000000704008986 */ /* 0x0007e4000c101904 */
.L_x_3175:
[----:B------:R-:W-:Y:S05]  /*31b0*/  BSYNC.RECONVERGENT B0 ;  /* 0x0000000000007941 */ /* 0x000fea0003800200 */
.L_x_3169:
[----:B------:R-:W-:Y:S05]  /*31c0*/  WARPSYNC.ALL ;  /* 0x0000000000007948 */ /* 0x000fea0003800000 */
[----:B------:R-:W-:-:S13]  /*31d0*/  ISETP.GE.U32.AND P0, PT, R3, R2, PT ;  /* 0x000000020300720c */ /* 0x000fda0003f06070 */
[----:B------:R-:W-:Y:S05]  /*31e0*/  @P0 EXIT ;  /* 0x000000000000094d */ /* 0x000fea0003800000 */
[----:B0123--:R-:W0:Y:S01]  /*31f0*/  LDC.64 R4, c[0x0][0x388] ;  /* 0x0000e200ff047b82 */ /* 0x00fe220000000a00 */
[----:B------:R-:W-:Y:S02]  /*3200*/  IADD3 R3, PT, PT, R0, R3, RZ ;  /* 0x0000000300037210 */ /* 0x000fe40007ffe0ff */
[----:B------:R-:W-:-:S03]  /*3210*/  F2FP.F16.F32.PACK_AB R7, R17, R16 ;  /* 0x000000101107723e */ /* 0x000fc600000000ff */
[----:B0-----:R-:W-:-:S05]  /*3220*/  IMAD.WIDE.U32 R2, R3, 0x4, R4 ;  /* 0x0000000403027825 */ /* 0x001fca00078e0004 */
[----:B------:R-:W-:Y:S01]  /*3230*/  STG.E desc[UR4][R2.64], R7 ;  /* 0x0000000702007986 */ /* 0x000fe2000c101904 */
[----:B------:R-:W-:Y:S05]  /*3240*/  EXIT ;  /* 0x000000000000794d */ /* 0x000fea0003800000 */
.L_x_3129:
[----:B------:R-:W0:Y:S01]  /*3250*/  S2R R9, SR_TID.X ;  /* 0x0000000000097919 */ /* 0x000e220000002100 */
[----:B------:R-:W1:Y:S02]  /*3260*/  LDC.64 R2, c[0x0][0x390] ;  /* 0x0000e400ff027b82 */ /* 0x000e640000000a00 */
[----:B-1----:R-:W-:-:S04]  /*3270*/  IMAD.WIDE.U32 R2, R0, 0x4, R2 ;  /* 0x0000000400027825 */ /* 0x002fc800078e0002 */
[----:B0-----:R-:W-:-:S05]  /*3280*/  IMAD.WIDE.U32 R12, R9, 0x8, R2 ;  /* 0x00000008090c7825 */ /* 0x001fca00078e0002 */
[----:B------:R-:W2:Y:S04]  /*3290*/  LDG.E.64 R6, desc[UR4][R12.64] ;  /* 0x000000040c067981 */ /* 0x000ea8000c1e1b00 */
[----:B------:R0:W5:Y:S04]  /*32a0*/  LDG.E.64 R16, desc[UR4][R12.64+0x400] ;  /* 0x000400040c107981 */ /* 0x000168000c1e1b00 */
[----:B------:R0:W5:Y:S04]  /*32b0*/  LDG.E.64 R4, desc[UR4][R12.64+0x800] ;  /* 0x000800040c047981 */ /* 0x000168000c1e1b00 */
[----:B------:R0:W5:Y:S01]  /*32c0*/  LDG.E.64 R2, desc[UR4][R12.64+0xc00] ;  /* 0x000c00040c027981 */ /* 0x000162000c1e1b00 */
[----:B------:R-:W-:Y:S01]  /*32d0*/  BSSY.RECONVERGENT B0, `(.L_x_3176) ;  /* 0x000004d000007945 */ /* 0x000fe20003800200 */
[----:B--2---:R-:W-:-:S02]  /*32e0*/  HADD2.F32 R10, -RZ, R6.H0_H0 ;  /* 0x20000006ff0a7230 */ /* 0x004fc40000004100 */
[----:B------:R-:W-:-:S03]  /*32f0*/  HADD2.F32 R11, -RZ, R6.H1_H1 ;  /* 0x30000006ff0b7230 */ /* 0x000fc60000004100 */
[----:B------:R-:W-:-:S04]  /*3300*/  LOP3.LUT R8, R10, 0x7fffffff, RZ, 0xc0, !PT ;  /* 0x7fffffff0a087812 */ /* 0x000fc800078ec0ff */
[----:B------:R-:W-:-:S13]  /*3310*/  ISETP.GE.U32.AND P0, PT, R8, 0x7f800000, PT ;  /* 0x7f8000000800780c */ /* 0x000fda0003f06070 */
[----:B0-----:R-:W-:Y:S05]  /*3320*/  @!P0 BRA `(.L_x_3177) ;  /* 0x0000000000348947 */ /* 0x001fea0003800000 */
        /* <DEDUP_REMOVED lines=13> */
.L_x_3177:
        /* <DEDUP_REMOVED lines=18> */
.L_x_3179:
        /* <DEDUP_REMOVED lines=40> */
.L_x_3178:
[----:B------:R-:W-:Y:S05]  /*37a0*/  BSYNC.RECONVERGENT B0 ;  /* 0x0000000000007941 */ /* 0x000fea0003800200 */
.L_x_3176:
[--C-:B------:R-:W-:Y:S01]  /*37b0*/  HADD2.F32 R12, -RZ, R7.reuse.H0_H0 ;  /* 0x20000007ff0c7230 */ /* 0x100fe20000004100 */
        /* <DEDUP_REMOVED lines=50> */
.L_x_3183:
        /* <DEDUP_REMOVED lines=12> */
.L_x_3182:
[----:B------:R-:W-:-:S05]  /*3ba0*/  FADD.FTZ R12, R7, -R7 ;  /* 0x80000007070c7221 */ /* 0x000fca0000010000 */
[----:B------:R-:W-:Y:S01]  /*3bb0*/  MOV R15, R12 ;  /* 0x0000000c000f7202 */ /* 0x000fe20000000f00 */
[----:B------:R-:W-:Y:S06]  /*3bc0*/  BRA `(.L_x_3184) ;  /* 0x0000000000307947 */ /* 0x000fec0003800000 */
.L_x_3181:
        /* <DEDUP_REMOVED lines=12> */
.L_x_3184:
[----:B------:R-:W-:Y:S05]  /*3c90*/  BSYNC.RECONVERGENT B0 ;  /* 0x0000000000007941 */ /* 0x000fea0003800200 */
.L_x_3180:
[--C-:B-----5:R-:W-:Y:S01]  /*3ca0*/  HADD2.F32 R6, -RZ, R16.reuse.H0_H0 ;  /* 0x20000010ff067230 */ /* 0x120fe20000004100 */
        /* <DEDUP_REMOVED lines=28> */
[----:B------:R-:W0:Y:S01]  /*3e70*/  MUFU.COS R8, R20 ;  /* 0x0000001400087308 */ /* 0x000e220000000000 */
[----:B------:R-:W-:-:S07]  /*3e80*/  SHF.L.U32 R19, R19, 0x17, RZ ;  /* 0x0000001713137819 */ /* 0x000fce00000006ff */
        /* <DEDUP_REMOVED lines=20> */
.L_x_3188:
        /* <DEDUP_REMOVED lines=12> */
.L_x_3187:
[----:B------:R-:W-:-:S05]  /*4090*/  FADD.FTZ R6, R11, -R11 ;  /* 0x8000000b0b067221 */ /* 0x000fca0000010000 */
[----:B------:R-:W-:Y:S01]  /*40a0*/  MOV R7, R6 ;  /* 0x0000000600077202 */ /* 0x000fe20000000f00 */
[----:B------:R-:W-:Y:S06]  /*40b0*/  BRA `(.L_x_3189) ;  /* 0x0000000000307947 */ /* 0x000fec0003800000 */
.L_x_3186:
        /* <DEDUP_REMOVED lines=12> */
.L_x_3189:
[----:B------:R-:W-:Y:S05]  /*4180*/  BSYNC.RECONVERGENT B0 ;  /* 0x0000000000007941 */ /* 0x000fea0003800200 */
.L_x_3185:
        /* <DEDUP_REMOVED lines=51> */
.L_x_3193:
        /* <DEDUP_REMOVED lines=12> */
.L_x_3192:
[----:B------:R-:W-:-:S05]  /*4580*/  FADD.FTZ R11, R14, -R14 ;  /* 0x8000000e0e0b7221 */ /* 0x000fca0000010000 */
[----:B------:R-:W-:Y:S01]  /*4590*/  MOV R8, R11 ;  /* 0x0000000b00087202 */ /* 0x000fe20000000f00 */
[----:B------:R-:W-:Y:S06]  /*45a0*/  BRA `(.L_x_3194) ;  /* 0x0000000000307947 */ /* 0x000fec0003800000 */
.L_x_3191:
        /* <DEDUP_REMOVED lines=12> */
.L_x_3194:
[----:B------:R-:W-:Y:S05]  /*4670*/  BSYNC.RECONVERGENT B0 ;  /* 0x0000000000007941 */ /* 0x000fea0003800200 */
.L_x_3190:
        /* <DEDUP_REMOVED lines=51> */
.L_x_3198:
        /* <DEDUP_REMOVED lines=12> */
.L_x_3197:
[----:B------:R-:W-:-:S05]  /*4a70*/  FADD.FTZ R14, R19, -R19 ;  /* 0x80000013130e7221 */ /* 0x000fca0000010000 */
[----:B------:R-:W-:Y:S01]  /*4a80*/  MOV R17, R14 ;  /* 0x0000000e00117202 */ /* 0x000fe20000000f00 */
[----:B------:R-:W-:Y:S06]  /*4a90*/  BRA `(.L_x_3199) ;  /* 0x0000000000307947 */ /* 0x000fec0003800000 */
.L_x_3196:
        /* <DEDUP_REMOVED lines=12> */
.L_x_3199:
[----:B------:R-:W-:Y:S05]  /*4b60*/  BSYNC.RECONVERGENT B0 ;  /* 0x0000000000007941 */ /* 0x000fea0003800200 */
.L_x_3195:
        /* <DEDUP_REMOVED lines=29> */
[----:B------:R-:W-:Y:S02]  /*4d40*/  FMUL.FTZ R21, R21, 1.4426950216293334961 ;  /* 0x3fb8aa3b15157820 */ /* 0x000fe40000410000 */
[----:B------:R-:W-:-:S04]  /*4d50*/  SHF.L.U32 R16, R16, 0x17, RZ ;  /* 0x0000001710107819 */ /* 0x000fc800000006ff */
        /* <DEDUP_REMOVED lines=20> */
.L_x_3203:
        /* <DEDUP_REMOVED lines=12> */
.L_x_3202:
[----:B------:R-:W-:-:S05]  /*4f60*/  FADD.FTZ R19, R4, -R4 ;  /* 0x8000000404137221 */ /* 0x000fca0000010000 */
[----:B------:R-:W-:Y:S01]  /*4f70*/  MOV R16, R19 ;  /* 0x0000001300107202 */ /* 0x000fe20000000f00 */
[----:B------:R-:W-:Y:S06]  /*4f80*/  BRA `(.L_x_3204) ;  /* 0x0000000000307947 */ /* 0x000fec0003800000 */
.L_x_3201:
        /* <DEDUP_REMOVED lines=12> */
.L_x_3204:
[----:B------:R-:W-:Y:S05]  /*5050*/  BSYNC.RECONVERGENT B0 ;  /* 0x0000000000007941 */ /* 0x000fea0003800200 */
.L_x_3200:
        /* <DEDUP_REMOVED lines=30> */
[----:B------:R-:W-:Y:S01]  /*5240*/  SHF.L.U32 R21, R21, 0x17, RZ ;  /* 0x0000001715157819 */ /* 0x000fe200000006ff */
[----:B------:R-:W0:Y:S08]  /*5250*/  MUFU.SIN R4, R24 ;  /* 0x0000001800047308 */ /* 0x000e300000000400 */
        /* <DEDUP_REMOVED lines=19> */
.L_x_3208:
        /* <DEDUP_REMOVED lines=12> */
.L_x_3207:
[----:B------:R-:W-:-:S05]  /*5450*/  FADD.FTZ R18, R5, -R5 ;  /* 0x8000000505127221 */ /* 0x000fca0000010000 */
[----:B------:R-:W-:Y:S01]  /*5460*/  MOV R21, R18 ;  /* 0x0000001200157202 */ /* 0x000fe20000000f00 */
[----:B------:R-:W-:Y:S06]  /*5470*/  BRA `(.L_x_3209) ;  /* 0x0000000000307947 */ /* 0x000fec0003800000 */
.L_x_3206:
        /* <DEDUP_REMOVED lines=12> */
.L_x_3209:
[----:B------:R-:W-:Y:S05]  /*5540*/  BSYNC.RECONVERGENT B0 ;  /* 0x0000000000007941 */ /* 0x000fea0003800200 */
.L_x_3205:
        /* <DEDUP_REMOVED lines=15> */
[----:B------:R-:W1:Y:S01]  /*5640*/  MUFU.COS R22, R24 ;  /* 0x0000001800167308 */ /* 0x000e620000000000 */
[----:B0-----:R-:W-:-:S07]  /*5650*/  FSETP.GT.FTZ.AND P0, PT, |R2|, 126, PT ;  /* 0x42fc00000200780b */ /* 0x001fce0003f14200 */
[----:B------:R-:W-:Y:S01]  /*5660*/  MUFU.SIN R3, R24 ;  /* 0x0000001800037308 */ /* 0x000fe20000000400 */
[----:B------:R-:W-:-:S04]  /*5670*/  LOP3.LUT R5, R5, 0x80000000, R2, 0xb8, !PT ;  /* 0x8000000005057812 */ /* 0x000fc800078eb802 */
[----:B------:R-:W-:Y:S02]  /*5680*/  FSEL R5, R5, R2, P0 ;  /* 0x0000000205057208 */ /* 0x000fe40000000000 */
[----:B------:R-:W-:-:S03]  /*5690*/  FSETP.GE.FTZ.AND P0, PT, |R20|, 1, PT ;  /* 0x3f8000001400780b */ /* 0x000fc60003f16200 */
[C---:B------:R-:W-:Y:S01]  /*56a0*/  FFMA.FTZ R4, R5.reuse, -0.69314718246459960938, |R20| ;  /* 0xbf31721805047823 */ /* 0x040fe20000010414 */
[----:B-1----:R-:W0:Y:S03]  /*56b0*/  MUFU.RCP R22, R22 ;  /* 0x0000001600167308 */ /* 0x002e260000001000 */
[C---:B------:R-:W-:Y:S01]  /*56c0*/  FFMA.FTZ R4, R5.reuse, 1.9046542121259335545e-09, R4 ;  /* 0x3102e30805047823 */ /* 0x040fe20000010004 */
[----:B------:R-:W-:-:S03]  /*56d0*/  FADD.FTZ R5, R5, 12583037 ;  /* 0x4b40007d05057421 */ /* 0x000fc60000010000 */
[----:B------:R-:W-:Y:S02]  /*56e0*/  FMUL.FTZ R23, R4, 1.4426950216293334961 ;  /* 0x3fb8aa3b04177820 */ /* 0x000fe40000410000 */
[----:B------:R-:W-:Y:S02]  /*56f0*/  SHF.L.U32 R5, R5, 0x17, RZ ;  /* 0x0000001705057819 */ /* 0x000fe400000006ff */
[----:B------:R-:W1:Y:S01]  /*5700*/  MUFU.EX2 R4, R23 ;  /* 0x0000001700047308 */ /* 0x000e620000000800 */
[----:B0-----:R-:W-:Y:S02]  /*5710*/  FMUL.FTZ R3, R3, R22 ;  /* 0x0000001603037220 */ /* 0x001fe40000410000 */
[----:B-1----:R-:W-:Y:S01]  /*5720*/  FMUL.FTZ R5, R5, R4 ;  /* 0x0000000405057220 */ /* 0x002fe20000410000 */
[----:B------:R-:W-:-:S03]  /*5730*/  FMUL.FTZ R4, R20, R20 ;  /* 0x0000001414047220 */ /* 0x000fc60000410000 */
[----:B------:R-:W0:Y:S01]  /*5740*/  MUFU.RCP R2, R5 ;  /* 0x0000000500027308 */ /* 0x000e220000001000 */
[----:B------:R-:W-:-:S04]  /*5750*/  FFMA.FTZ R23, R4, R25, 0.00019836159481201320887 ;  /* 0x394fff4904177423 */ /* 0x000fc80000010019 */
[----:B------:R-:W-:-:S04]  /*5760*/  FFMA.FTZ R25, R4, R23, 0.0083333496004343032837 ;  /* 0x3c08889a04197423 */ /* 0x000fc80000010017 */
[----:B------:R-:W-:-:S04]  /*5770*/  FFMA.FTZ R25, R4, R25, 0.16666667163372039795 ;  /* 0x3e2aaaab04197423 */ /* 0x000fc80000010019 */
[----:B------:R-:W-:Y:S01]  /*5780*/  FMUL.FTZ R25, R4, R25 ;  /* 0x0000001904197220 */ /* 0x000fe20000410000 */
[----:B0-----:R-:W-:-:S04]  /*5790*/  FMUL.FTZ R2, R2, -0.125 ;  /* 0xbe00000002027820 */ /* 0x001fc80000410000 */
        /* <DEDUP_REMOVED lines=14> */
.L_x_3213:
        /* <DEDUP_REMOVED lines=12> */
.L_x_3212:
[----:B------:R-:W-:-:S05]  /*5940*/  FADD.FTZ R20, R3, -R3 ;  /* 0x8000000303147221 */ /* 0x000fca0000010000 */
[----:B------:R-:W-:Y:S01]  /*5950*/  MOV R23, R20 ;  /* 0x0000001400177202 */ /* 0x000fe20000000f00 */
[----:B------:R-:W-:Y:S06]  /*5960*/  BRA `(.L_x_3214) ;  /* 0x0000000000307947 */ /* 0x000fec0003800000 */
.L_x_3211:
        /* <DEDUP_REMOVED lines=12> */
.L_x_3214:
[----:B------:R-:W-:Y:S05]  /*5a30*/  BSYNC.RECONVERGENT B0 ;  /* 0x0000000000007941 */ /* 0x000fea0003800200 */
.L_x_3210:
[----:B------:R-:W0:Y:S01]  /*5a40*/  LDC.64 R2, c[0x0][0x388] ;  /* 0x0000e200ff027b82 */ /* 0x000e220000000a00 */
[----:B------:R-:W-:Y:S02]  /*5a50*/  F2FP.F16.F32.PACK_AB R5, R15, R12 ;  /* 0x0000000c0f05723e */ /* 0x000fe400000000ff */
[----:B------:R-:W-:Y:S02]  /*5a60*/  F2FP.F16.F32.PACK_AB R6, R7, R6 ;  /* 0x000000060706723e */ /* 0x000fe400000000ff */
[----:B------:R-:W-:Y:S02]  /*5a70*/  F2FP.F16.F32.PACK_AB R15, R16, R19 ;  /* 0x00000013100f723e */ /* 0x000fe400000000ff */
[----:B------:R-:W-:Y:S02]  /*5a80*/  F2FP.F16.F32.PACK_AB R4, R13, R10 ;  /* 0x0000000a0d04723e */ /* 0x000fe400000000ff */
[----:B------:R-:W-:Y:S02]  /*5a90*/  F2FP.F16.F32.PACK_AB R7, R8, R11 ;  /* 0x0000000b0807723e */ /* 0x000fe400000000ff */
[----:B------:R-:W-:-:S02]  /*5aa0*/  F2FP.F16.F32.PACK_AB R14, R17, R14 ;  /* 0x0000000e110e723e */ /* 0x000fc400000000ff */
[----:B------:R-:W-:Y:S02]  /*5ab0*/  F2FP.F16.F32.PACK_AB R18, R21, R18 ;  /* 0x000000121512723e */ /* 0x000fe400000000ff */
[----:B------:R-:W-:Y:S01]  /*5ac0*/  F2FP.F16.F32.PACK_AB R19, R23, R20 ;  /* 0x000000141713723e */ /* 0x000fe200000000ff */
[----:B0-----:R-:W-:-:S04]  /*5ad0*/  IMAD.WIDE.U32 R2, R0, 0x4, R2 ;  /* 0x0000000400027825 */ /* 0x001fc800078e0002 */
[----:B------:R-:W-:-:S05]  /*5ae0*/  IMAD.WIDE.U32 R2, R9, 0x8, R2 ;  /* 0x0000000809027825 */ /* 0x000fca00078e0002 */
[----:B------:R-:W-:Y:S04]  /*5af0*/  STG.E.64 desc[UR4][R2.64], R4 ;  /* 0x0000000402007986 */ /* 0x000fe8000c101b04 */
[----:B------:R-:W-:Y:S04]  /*5b00*/  STG.E.64 desc[UR4][R2.64+0x400], R6 ;  /* 0x0004000602007986 */ /* 0x000fe8000c101b04 */
[----:B------:R-:W-:Y:S04]  /*5b10*/  STG.E.64 desc[UR4][R2.64+0x800], R14 ;  /* 0x0008000e02007986 */ /* 0x000fe8000c101b04 */
[----:B------:R-:W-:Y:S01]  /*5b20*/  STG.E.64 desc[UR4][R2.64+0xc00], R18 ;  /* 0x000c001202007986 */ /* 0x000fe2000c101b04 */
[----:B------:R-:W-:Y:S05]  /*5b30*/  EXIT ;  /* 0x000000000000794d */ /* 0x000fea0003800000 */
.L_x_3215:
        /* <DEDUP_REMOVED lines=12> */
.L_x_6252:


//--------------------- .text._ZN2at6native29vectorized_elementwise_kernelILi4EZZZNS0_16tanh_kernel_cudaERNS_18TensorIteratorBaseEENKUlvE_clEvENKUlvE1_clEvEUlN3c107complexINS6_4HalfEEEE_St5arrayIPcLm2EEEEviT0_T1_ --------------------------
	.section	.text._ZN2at6native29vectorized_elementwise_kernelILi4EZZZNS0_16tanh_kernel_cudaERNS_18TensorIteratorBaseEENKUlvE_clEvENKUlvE1_clEvEUlN3c107complexINS6_4HalfEEEE_St5arrayIPcLm2EEEEviT0_T1_,"ax",@progbits
	.align	128
        .global         _ZN2at6native29vectorized_elementwise_kernelILi4EZZZNS0_16tanh_kernel_cudaERNS_18TensorIteratorBaseEENKUlvE_clEvENKUlvE1_clEvEUlN3c107complexINS6_4HalfEEEE_St5arrayIPcLm2EEEEviT0_T1_
        .type           _ZN2at6native29vectorized_elementwise_kernelILi4EZZZNS0_16tanh_kernel_cudaERNS_18TensorIteratorBaseEENKUlvE_clEvENKUlvE1_clEvEUlN3c107complexINS6_4HalfEEEE_St5arrayIPcLm2EEEEviT0_T1_,@function
        .size           _ZN2at6native29vectorized_elementwise_kernelILi4EZZZNS0_16tanh_kernel_cudaERNS_18TensorIteratorBaseEENKUlvE_clEvENKUlvE1_clEvEUlN3c107complexINS6_4HalfEEEE_St5arrayIPcLm2EEEEviT0_T1_,(.L_x_6253 - _ZN2at6native29vectorized_elementwise_kernelILi4EZZZNS0_16tanh_kernel_cudaERNS_18TensorIteratorBaseEENKUlvE_clEvENKUlvE1_clEvEUlN3c107complexINS6_4HalfEEEE_St5arrayIPcLm2EEEEviT0_T1_)
        .other          _ZN2at6native29vectorized_elementwise_kernelILi4EZZZNS0_16tanh_kernel_cudaERNS_18TensorIteratorBaseEENKUlvE_clEvENKUlvE1_clEvEUlN3c107complexINS6_4HalfEEEE_St5arrayIPcLm2EEEEviT0_T1_,@"STO_CUDA_ENTRY STV_DEFAULT"
_ZN2at6native29vectorized_elementwise_kernelILi4EZZZNS0_16tanh_kernel_cudaERNS_18TensorIteratorBaseEENKUlvE_clEvENKUlvE1_clEvEUlN3c107complexINS6_4HalfEEEE_St5arrayIPcLm2EEEEviT0_T1_:
.text._ZN2at6native29vectorized_elementwise_kernelILi4EZZZNS0_16tanh_kernel_cudaERNS_18TensorIteratorBaseEENKUlvE_clEvENKUlvE1_clEvEUlN3c107complexINS6_4HalfEEEE_St5arrayIPcLm2EEEEviT0_T1_:
        /* <DEDUP_REMOVED lines=102> */
.L_x_3219:
        /* <DEDUP_REMOVED lines=18> */
.L_x_3220:
        /* <DEDUP_REMOVED lines=40> */
.L_x_3218:
[----:B------:R-:W-:Y:S05]  /*0a00*/  BSYNC.RECONVERGENT B0 ;  /* 0x0000000000007941 */ /* 0x000fea0003800200 */
.L_x_3217:
        /* <DEDUP_REMOVED lines=54> */
.L_x_3225:
        /* <DEDUP_REMOVED lines=12> */
.L_x_3224:
[----:B------:R-:W-:-:S05]  /*0e30*/  FADD.FTZ R18, R9, -R9 ;  /* 0x8000000909127221 */ /* 0x000fca0000010000 */
[----:B------:R-:W-:Y:S01]  /*0e40*/  MOV R19, R18 ;  /* 0x0000001200137202 */ /* 0x000fe20000000f00 */
[----:B------:R-:W-:Y:S06]  /*0e50*/  BRA `(.L_x_3222) ;  /* 0x0000000000307947 */ /* 0x000fec0003800000 */
.L_x_3223:
        /* <DEDUP_REMOVED lines=12> */
.L_x_3222:
[----:B------:R-:W-:Y:S05]  /*0f20*/  BSYNC.RECONVERGENT B0 ;  /* 0x0000000000007941 */ /* 0x000fea0003800200 */
.L_x_3221:
        /* <DEDUP_REMOVED lines=54> */
.L_x_3230:
        /* <DEDUP_REMOVED lines=12> */
.L_x_3229:
[----:B------:R-:W-:-:S05]  /*1350*/  FADD.FTZ R6, R9, -R9 ;  /* 0x8000000909067221 */ /* 0x000fca0000010000 */
[----:B------:R-:W-:Y:S01]  /*1360*/  MOV R7, R6 ;  /* 0x0000000600077202 */ /* 0x000fe20000000f00 */
[----:B------:R-:W-:Y:S06]  /*1370*/  BRA `(.L_x_3227) ;  /* 0x0000000000307947 */ /* 0x000fec0003800000 */
.L_x_3228:
        /* <DEDUP_REMOVED lines=12> */
.L_x_3227:
[----:B------:R-:W-:Y:S05]  /*1440*/  BSYNC.RECONVERGENT B0 ;  /* 0x0000000000007941 */ /* 0x000fea0003800200 */
.L_x_3226:
        /* <DEDUP_REMOVED lines=55> */
.L_x_3235:
        /* <DEDUP_REMOVED lines=12> */
.L_x_3234:
[----:B------:R-:W-:-:S05]  /*1880*/  FADD.FTZ R8, R11, -R11 ;  /* 0x8000000b0b087221 */ /* 0x000fca0000010000 */
[----:B------:R-:W-:Y:S01]  /*1890*/  MOV R9, R8 ;  /* 0x0000000800097202 */ /* 0x000fe20000000f00 */
[----:B------:R-:W-:Y:S06]  /*18a0*/  BRA `(.L_x_3232) ;  /* 0x0000000000307947 */ /* 0x000fec0003800000 */
.L_x_3233:
        /* <DEDUP_REMOVED lines=12> */
.L_x_3232:
[----:B------:R-:W-:Y:S05]  /*1970*/  BSYNC.RECONVERGENT B0 ;  /* 0x0000000000007941 */ /* 0x000fea0003800200 */
.L_x_3231:
        /* <DEDUP_REMOVED lines=55> */
.L_x_3240:
        /* <DEDUP_REMOVED lines=12> */
.L_x_3239:
[----:B------:R-:W-:-:S05]  /*1db0*/  FADD.FTZ R10, R13, -R13 ;  /* 0x8000000d0d0a7221 */ /* 0x000fca0000010000 */
[----:B------:R-:W-:Y:S01]  /*1dc0*/  MOV R11, R10 ;  /* 0x0000000a000b7202 */ /* 0x000fe20000000f00 */
[----:B------:R-:W-:Y:S06]  /*1dd0*/  BRA `(.L_x_3237) ;  /* 0x0000000000307947 */ /* 0x000fec0003800000 */
.L_x_3238:
        /* <DEDUP_REMOVED lines=12> */
.L_x_3237:
[----:B------:R-:W-:Y:S05]  /*1ea0*/  BSYNC.RECONVERGENT B0 ;  /* 0x0000000000007941 */ /* 0x000fea0003800200 */
.L_x_3236:
        /* <DEDUP_REMOVED lines=55> */
.L_x_3245:
        /* <DEDUP_REMOVED lines=12> */
.L_x_3244:
[----:B------:R-:W-:-:S05]  /*22e0*/  FADD.FTZ R12, R15, -R15 ;  /* 0x8000000f0f0c7221 */ /* 0x000fca0000010000 */
[----:B------:R-:W-:Y:S01]  /*22f0*/  MOV R13, R12 ;  /* 0x0000000c000d7202 */ /* 0x000fe20000000f00 */
[----:B------:R-:W-:Y:S06]  /*2300*/  BRA `(.L_x_3242) ;  /* 0x0000000000307947 */ /* 0x000fec0003800000 */
.L_x_3243:
        /* <DEDUP_REMOVED lines=12> */
.L_x_3242:
[----:B------:R-:W-:Y:S05]  /*23d0*/  BSYNC.RECONVERGENT B0 ;  /* 0x0000000000007941 */ /* 0x000fea0003800200 */
.L_x_3241:
        /* <DEDUP_REMOVED lines=54> */
.L_x_3250:
        /* <DEDUP_REMOVED lines=12> */
.L_x_3249:
[----:B------:R-:W-:-:S05]  /*2800*/  FADD.FTZ R14, R5, -R5 ;  /* 0x80000005050e7221 */ /* 0x000fca0000010000 */
[----:B------:R-:W-:Y:S01]  /*2810*/  MOV R15, R14 ;  /* 0x0000000e000f7202 */ /* 0x000fe20000000f00 */
[----:B------:R-:W-:Y:S06]  /*2820*/  BRA `(.L_x_3247) ;  /* 0x0000000000307947 */ /* 0x000fec0003800000 */
.L_x_3248:
        /* <DEDUP_REMOVED lines=12> */
.L_x_3247:
[----:B------:R-:W-:Y:S05]  /*28f0*/  BSYNC.RECONVERGENT B0 ;  /* 0x0000000000007941 */ /* 0x000fea0003800200 */
.L_x_3246:
        /* <DEDUP_REMOVED lines=54> */
.L_x_3255:
        /* <DEDUP_REMOVED lines=12> */
.L_x_3254:
[----:B------:R-:W-:-:S05]  /*2d20*/  FADD.FTZ R16, R5, -R5 ;  /* 0x8000000505107221 */ /* 0x000fca0000010000 */
[----:B------:R-:W-:Y:S01]  /*2d30*/  MOV R17, R16 ;  /* 0x0000001000117202 */ /* 0x000fe20000000f00 */
[----:B------:R-:W-:Y:S06]  /*2d40*/  BRA `(.L_x_3252) ;  /* 0x0000000000307947 */ /* 0x000fec0003800000 */
.L_x_3253:
        /* <DEDUP_REMOVED lines=12> */
.L_x_3252:
[----:B------:R-:W-:Y:S05]  /*2e10*/  BSYNC.RECONVERGENT B0 ;  /* 0x0000000000007941 */ /* 0x000fea0003800200 */
.L_x_3251:
        /* <DEDUP_REMOVED lines=24> */
.L_x_3258:
        /* <DEDUP_REMOVED lines=8> */
.L_x_3259:
        /* <DEDUP_REMOVED lines=8> */
.L_x_3260:
        /* <DEDUP_REMOVED lines=9> */
.L_x_3261:
[----:B------:R-:W-:Y:S05]  /*3130*/  BSYNC.RELIABLE B1 ;  /* 0x0000000000017941 */ /* 0x000fea0003800100 */
.L_x_3257:
[----:B------:R-:W-:-:S13]  /*3140*/  ISETP.GE.U32.AND P0, PT, R3, R2, PT ;  /* 0x000000020300720c */ /* 0x000fda0003f06070 */
[----:B012---:R-:W0:Y:S01]  /*3150*/  @!P0 LDC.64 R4, c[0x0][0x388] ;  /* 0x0000e200ff048b82 */ /* 0x007e220000000a00 */
[----:B------:R-:W-:Y:S02]  /*3160*/  @!P0 IADD3 R9, PT, PT, R0, R3, RZ ;  /* 0x0000000300098210 */ /* 0x000fe40007ffe0ff */
[----:B------:R-:W-:Y:S02]  /*3170*/  @!P0 F2FP.F16.F32.PACK_AB R7, R15, R14 ;  /* 0x0000000e0f07823e */ /* 0x000fe400000000ff */
[----:B------:R-:W-:Y:S01]  /*3180*/  @!P0 IADD3 R3, PT, PT, R3, 0x80, RZ ;  /* 0x0000008003038810 */ /* 0x000fe20007ffe0ff */
[----:B0-----:R-:W-:-:S05]  /*3190*/  @!P0 IMAD.WIDE.U32 R4, R9, 0x4, R4 ;  /* 0x0000000409048825 */ /* 0x001fca00078e0004 */
[----:B------:R3:W-:Y:S02]  /*31a0*/  @!P0 STG.E desc[UR4][R4.64], R7 ;  /* 0x0000000704008986 */ /* 0x0007e4000c101904 */
.L_x_3262:
[----:B------:R-:W-:Y:S05]  /*31b0*/  BSYNC.RECONVERGENT B0 ;  /* 0x0000000000007941 */ /* 0x000fea0003800200 */
.L_x_3256:
        /* <DEDUP_REMOVED lines=9> */
.L_x_3216:
[----:B------:R-:W0:Y:S01]  /*3250*/  S2R R15, SR_TID.X ;  /* 0x00000000000f7919 */ /* 0x000e220000002100 */
[----:B------:R-:W1:Y:S02]  /*3260*/  LDC.64 R2, c[0x0][0x390] ;  /* 0x0000e400ff027b82 */ /* 0x000e640000000a00 */
[----:B-1----:R-:W-:-:S04]  /*3270*/  IMAD.WIDE.U32 R2, R0, 0x4, R2 ;  /* 0x0000000400027825 */ /* 0x002fc800078e0002 */
[----:B0-----:R-:W-:-:S05]  /*3280*/  IMAD.WIDE.U32 R2, R15, 0x10, R2 ;  /* 0x000000100f027825 */ /* 0x001fca00078e0002 */
[----:B------:R-:W2:Y:S04]  /*3290*/  LDG.E.128 R8, desc[UR4][R2.64] ;  /* 0x0000000402087981 */ /* 0x000ea8000c1e1d00 */
[----:B------:R0:W5:Y:S01]  /*32a0*/  LDG.E.128 R4, desc[UR4][R2.64+0x800] ;  /* 0x0008000402047981 */ /* 0x000162000c1e1d00 */
[----:B------:R-:W-:Y:S01]  /*32b0*/  BSSY.RECONVERGENT B0, `(.L_x_3263) ;  /* 0x000004d000007945 */ /* 0x000fe20003800200 */
[--C-:B--2---:R-:W-:Y:S02]  /*32c0*/  HADD2.F32 R13, -RZ, R8.reuse.H0_H0 ;  /* 0x20000008ff0d7230 */ /* 0x104fe40000004100 */
        /* <DEDUP_REMOVED lines=17> */
.L_x_3264:
[----:B------:R-:W-:-:S13]  /*33e0*/  FSETP.NE.FTZ.AND P0, PT, |R14|, +INF , PT ;  /* 0x7f8000000e00780b */ /* 0x000fda0003f15200 */
[----:B------:R-:W-:-:S05]  /*33f0*/  @!P0 FADD.FTZ R13, R14, -R14 ;  /* 0x8000000e0e0d8221 */ /* 0x000fca0000010000 */
[----:B------:R-:W-:Y:S01]  /*3400*/  @!P0 MOV R8, R13 ;  /* 0x0000000d00088202 */ /* 0x000fe20000000f00 */
[----:B------:R-:W-:Y:S06]  /*3410*/  @!P0 BRA `(.L_x_3265) ;  /* 0x0000000000d88947 */ /* 0x000fec0003800000 */
[----:B------:R-:W-:-:S13]  /*3420*/  ISETP.GE.U32.AND P0, PT, R12, 0x41300000, PT ;  /* 0x413000000c00780c */ /* 0x000fda0003f06070 */
[----:B------:R-:W-:Y:S05]  /*3430*/  @!P0 BRA `(.L_x_3266) ;  /* 0x0000000000308947 */ /* 0x000fea0003800000 */
        /* <DEDUP_REMOVED lines=12> */
.L_x_3266:
        /* <DEDUP_REMOVED lines=40> */
.L_x_3265:
[----:B------:R-:W-:Y:S05]  /*3780*/  BSYNC.RECONVERGENT B0 ;  /* 0x0000000000007941 */ /* 0x000fea0003800200 */
.L_x_3263:
        /* <DEDUP_REMOVED lines=51> */
.L_x_3270:
        /* <DEDUP_REMOVED lines=12> */
.L_x_3269:
[----:B------:R-:W-:-:S05]  /*3b80*/  FADD.FTZ R14, R3, -R3 ;  /* 0x80000003030e7221 */ /* 0x000fca0000010000 */
[----:B------:R-:W-:Y:S01]  /*3b90*/  MOV R9, R14 ;  /* 0x0000000e00097202 */ /* 0x000fe20000000f00 */
[----:B------:R-:W-:Y:S06]  /*3ba0*/  BRA `(.L_x_3271) ;  /* 0x0000000000307947 */ /* 0x000fec0003800000 */
.L_x_3268:
        /* <DEDUP_REMOVED lines=12> */
.L_x_3271:
[----:B------:R-:W-:Y:S05]  /*3c70*/  BSYNC.RECONVERGENT B0 ;  /* 0x0000000000007941 */ /* 0x000fea0003800200 */
.L_x_3267:
        /* <DEDUP_REMOVED lines=51> */
.L_x_3275:
        /* <DEDUP_REMOVED lines=12> */
.L_x_3274:
[----:B------:R-:W-:-:S05]  /*4070*/  FADD.FTZ R23, R10, -R10 ;  /* 0x8000000a0a177221 */ /* 0x000fca0000010000 */
[----:B------:R-:W-:Y:S01]  /*4080*/  MOV R20, R23 ;  /* 0x0000001700147202 */ /* 0x000fe20000000f00 */
[----:B------:R-:W-:Y:S06]  /*4090*/  BRA `(.L_x_3276) ;  /* 0x0000000000307947 */ /* 0x000fec0003800000 */
.L_x_3273:
        /* <DEDUP_REMOVED lines=12> */
.L_x_3276:
[----:B------:R-:W-:Y:S05]  /*4160*/  BSYNC.RECONVERGENT B0 ;  /* 0x0000000000007941 */ /* 0x000fea0003800200 */
.L_x_3272:
        /* <DEDUP_REMOVED lines=51> */
.L_x_3280:
        /* <DEDUP_REMOVED lines=12> */
.L_x_3279:
[----:B------:R-:W-:-:S05]  /*4560*/  FADD.FTZ R22, R11, -R11 ;  /* 0x8000000b0b167221 */ /* 0x000fca0000010000 */
[----:B------:R-:W-:Y:S01]  /*4570*/  MOV R25, R22 ;  /* 0x0000001600197202 */ /* 0x000fe20000000f00 */
[----:B------:R-:W-:Y:S06]  /*4580*/  BRA `(.L_x_3281) ;  /* 0x0000000000307947 */ /* 0x000fec0003800000 */
.L_x_3278:
        /* <DEDUP_REMOVED lines=12> */
.L_x_3281:
[----:B------:R-:W-:Y:S05]  /*4650*/  BSYNC.RECONVERGENT B0 ;  /* 0x0000000000007941 */ /* 0x000fea0003800200 */
.L_x_3277:
        /* <DEDUP_REMOVED lines=51> */
.L_x_3285:
        /* <DEDUP_REMOVED lines=12> */
.L_x_3284:
[----:B------:R-:W-:-:S05]  /*4a50*/  FADD.FTZ R11, R4, -R4 ;  /* 0x80000004040b7221 */ /* 0x000fca0000010000 */
[----:B------:R-:W-:Y:S01]  /*4a60*/  MOV R12, R11 ;  /* 0x0000000b000c7202 */ /* 0x000fe20000000f00 */
[----:B------:R-:W-:Y:S06]  /*4a70*/  BRA `(.L_x_3286) ;  /* 0x0000000000307947 */ /* 0x000fec0003800000 */
.L_x_3283:
        /* <DEDUP_REMOVED lines=12> */
.L_x_3286:
[----:B------:R-:W-:Y:S05]  /*4b40*/  BSYNC.RECONVERGENT B0 ;  /* 0x0000000000007941 */ /* 0x000fea0003800200 */
.L_x_3282:
        /* <DEDUP_REMOVED lines=51> */
.L_x_3290:
        /* <DEDUP_REMOVED lines=12> */
.L_x_3289:
[----:B------:R-:W-:-:S05]  /*4f40*/  FADD.FTZ R16, R5, -R5 ;  /* 0x8000000505107221 */ /* 0x000fca0000010000 */
[----:B------:R-:W-:Y:S01]  /*4f50*/  MOV R17, R16 ;  /* 0x0000001000117202 */ /* 0x000fe20000000f00 */
[----:B------:R-:W-:Y:S06]  /*4f60*/  BRA `(.L_x_3291) ;  /* 0x0000000000307947 */ /* 0x000fec0003800000 */
.L_x_3288:
        /* <DEDUP_REMOVED lines=12> */
.L_x_3291:
[----:B------:R-:W-:Y:S05]  /*5030*/  BSYNC.RECONVERGENT B0 ;  /* 0x0000000000007941 */ /* 0x000fea0003800200 */
.L_x_3287:
        /* <DEDUP_REMOVED lines=51> */
.L_x_3295:
        /* <DEDUP_REMOVED lines=12> */
.L_x_3294:
[----:B------:R-:W-:-:S05]  /*5430*/  FADD.FTZ R10, R3, -R3 ;  /* 0x80000003030a7221 */ /* 0x000fca0000010000 */
[----:B------:R-:W-:Y:S01]  /*5440*/  MOV R21, R10 ;  /* 0x0000000a00157202 */ /* 0x000fe20000000f00 */
[----:B------:R-:W-:Y:S06]  /*5450*/  BRA `(.L_x_3296) ;  /* 0x0000000000307947 */ /* 0x000fec0003800000 */
.L_x_3293:
        /* <DEDUP_REMOVED lines=12> */
.L_x_3296:
[----:B------:R-:W-:Y:S05]  /*5520*/  BSYNC.RECONVERGENT B0 ;  /* 0x0000000000007941 */ /* 0x000fea0003800200 */
.L_x_3292:
        /* <DEDUP_REMOVED lines=16> */
[----:B0-----:R-:W-:-:S02]  /*5630*/  FSETP.GT.FTZ.AND P0, PT, |R2|, 126, PT ;  /* 0x42fc00000200780b */ /* 0x001fc40003f14200 */
        /* <DEDUP_REMOVED lines=8> */
[----:B------:R-:W-:Y:S02]  /*56c0*/  SHF.L.U32 R3, R3, 0x17, RZ ;  /* 0x0000001703037819 */ /* 0x000fe400000006ff */
[----:B------:R-:W0:Y:S03]  /*56d0*/  MUFU.EX2 R4, R5 ;  /* 0x0000000500047308 */ /* 0x000e260000000800 */
[----:B0-----:R-:W-:Y:S01]  /*56e0*/  FMUL.FTZ R2, R3, R4 ;  /* 0x0000000403027220 */ /* 0x001fe20000410000 */
[----:B------:R-:W-:Y:S01]  /*56f0*/  FMUL.FTZ R4, R18, R18 ;  /* 0x0000001212047220 */ /* 0x000fe20000410000 */
[----:B------:R-:W0:Y:S03]  /*5700*/  MUFU.SIN R3, R24 ;  /* 0x0000001800037308 */ /* 0x000e260000000400 */
        /* <DEDUP_REMOVED lines=21> */
.L_x_3300:
        /* <DEDUP_REMOVED lines=12> */
.L_x_3299:
[----:B------:R-:W-:-:S05]  /*5920*/  FADD.FTZ R18, R7, -R7 ;  /* 0x8000000707127221 */ /* 0x000fca0000010000 */
[----:B------:R-:W-:Y:S01]  /*5930*/  MOV R19, R18 ;  /* 0x0000001200137202 */ /* 0x000fe20000000f00 */
[----:B------:R-:W-:Y:S06]  /*5940*/  BRA `(.L_x_3301) ;  /* 0x0000000000307947 */ /* 0x000fec0003800000 */
.L_x_3298:
        /* <DEDUP_REMOVED lines=12> */
.L_x_3301:
[----:B------:R-:W-:Y:S05]  /*5a10*/  BSYNC.RECONVERGENT B0 ;  /* 0x0000000000007941 */ /* 0x000fea0003800200 */
.L_x_3297:
        /* <DEDUP_REMOVED lines=11> */
[----:B------:R-:W-:Y:S04]  /*5ad0*/  STG.E.128 desc[UR4][R2.64], R4 ;  /* 0x0000000402007986 */ /* 0x000fe8000c101d04 */
[----:B------:R-:W-:Y:S01]  /*5ae0*/  STG.E.128 desc[UR4][R2.64+0x800], R8 ;  /* 0x0008000802007986 */ /* 0x000fe2000c101d04 */
[----:B------:R-:W-:Y:S05]  /*5af0*/  EXIT ;  /* 0x000000000000794d */ /* 0x000fea0003800000 */
.L_x_3302:
        /* <DEDUP_REMOVED lines=16> */
.L_x_6253:


//--------------------- .text._ZN2at6native29vectorized_elementwise_kernelILi8EZZZNS0_16tanh_kernel_cudaERNS_18TensorIteratorBaseEENKUlvE_clEvENKUlvE1_clEvEUlN3c107complexINS6_4HalfEEEE_St5arrayIPcLm2EEEEviT0_T1_ --------------------------
	.section	.text._ZN2at6native29vectorized_elementwise_kernelILi8EZZZNS0_16tanh_kernel_cudaERNS_18TensorIteratorBaseEENKUlvE_clEvENKUlvE1_clEvEUlN3c107complexINS6_4HalfEEEE_St5arrayIPcLm2EEEEviT0_T1_,"ax",@progbits
	.align	128
        .global         _ZN2at6native29vectorized_elementwise_kernelILi8EZZZNS0_16tanh_kernel_cudaERNS_18TensorIteratorBaseEENKUlvE_clEvENKUlvE1_clEvEUlN3c107complexINS6_4HalfEEEE_St5arrayIPcLm2EEEEviT0_T1_
        .type           _ZN2at6native29vectorized_elementwise_kernelILi8EZZZNS0_16tanh_kernel_cudaERNS_18TensorIteratorBaseEENKUlvE_clEvENKUlvE1_clEvEUlN3c107complexINS6_4HalfEEEE_St5arrayIPcLm2EEEEviT0_T1_,@function
        .size           _ZN2at6native29vectorized_elementwise_kernelILi8EZZZNS0_16tanh_kernel_cudaERNS_18TensorIteratorBaseEENKUlvE_clEvENKUlvE1_clEvEUlN3c107complexINS6_4HalfEEEE_St5arrayIPcLm2EEEEviT0_T1_,(.L_x_6254 - _ZN2at6native29vectorized_elementwise_kernelILi8EZZZNS0_16tanh_kernel_cudaERNS_18TensorIteratorBaseEENKUlvE_clEvENKUlvE1_clEvEUlN3c107complexINS6_4HalfEEEE_St5arrayIPcLm2EEEEviT0_T1_)
        .other          _ZN2at6native29vectorized_elementwise_kernelILi8EZZZNS0_16tanh_kernel_cudaERNS_18TensorIteratorBaseEENKUlvE_clEvENKUlvE1_clEvEUlN3c107complexINS6_4HalfEEEE_St5arrayIPcLm2EEEEviT0_T1_,@"STO_CUDA_ENTRY STV_DEFAULT"
_ZN2at6native29vectorized_elementwise_kernelILi8EZZZNS0_16tanh_kernel_cudaERNS_18TensorIteratorBaseEENKUlvE_clEvENKUlvE1_clEvEUlN3c107complexINS6_4HalfEEEE_St5arrayIPcLm2EEEEviT0_T1_:
.text._ZN2at6native29vectorized_elementwise_kernelILi8EZZZNS0_16tanh_kernel_cudaERNS_18TensorIteratorBaseEENKUlvE_clEvENKUlvE1_clEvEUlN3c107complexINS6_4HalfEEEE_St5arrayIPcLm2EEEEviT0_T1_:
[----:B------:R-:W-:Y:S01]  /*0000*/  LDC R1, c[0x0][0x37c] ;  /* 0x0000df00ff017b82 */ /* 0x000fe20000000800 */
[----:B------:R-:W-:Y:S05]  /*0010*/  EXIT ;  /* 0x000000000000794d */ /* 0x000fea0003800000 */
.L_x_3303:
        /* <DEDUP_REMOVED lines=14> */
.L_x_6254:


//--------------------- .text._ZN2at6native18elementwise_kernelILi128ELi4EZNS0_15gpu_kernel_implIZZZNS0_16tanh_kernel_cudaERNS_18TensorIteratorBaseEENKUlvE_clEvENKUlvE0_clEvEUlN3c107complexIfEEE_EEvS4_RKT_EUliE_EEviT1_ --------------------------
	.section	.text._ZN2at6native18elementwise_kernelILi128ELi4EZNS0_15gpu_kernel_implIZZZNS0_16tanh_kernel_cudaERNS_18TensorIteratorBaseEENKUlvE_clEvENKUlvE0_clEvEUlN3c107complexIfEEE_EEvS4_RKT_EUliE_EEviT1_,"ax",@progbits
	.align	128
        .global         _ZN2at6native18elementwise_kernelILi128ELi4EZNS0_15gpu_kernel_implIZZZNS0_16tanh_kernel_cudaERNS_18TensorIteratorBaseEENKUlvE_clEvENKUlvE0_clEvEUlN3c107complexIfEEE_EEvS4_RKT_EUliE_EEviT1_
        .type           _ZN2at6native18elementwise_kernelILi128ELi4EZNS0_15gpu_kernel_implIZZZNS0_16tanh_kernel_cudaERNS_18TensorIteratorBaseEENKUlvE_clEvENKUlvE0_clEvEUlN3c107complexIfEEE_EEvS4_RKT_EUliE_EEviT1_,@function
        .size           _ZN2at6native18elementwise_kernelILi128ELi4EZNS0_15gpu_kernel_implIZZZNS0_16tanh_kernel_cudaERNS_18TensorIteratorBaseEENKUlvE_clEvENKUlvE0_clEvEUlN3c107complexIfEEE_EEvS4_RKT_EUliE_EEviT1_,(.L_x_6255 - _ZN2at6native18elementwise_kernelILi128ELi4EZNS0_15gpu_kernel_implIZZZNS0_16tanh_kernel_cudaERNS_18TensorIteratorBaseEENKUlvE_clEvENKUlvE0_clEvEUlN3c107complexIfEEE_EEvS4_RKT_EUliE_EEviT1_)
        .other          _ZN2at6native18elementwise_kernelILi128ELi4EZNS0_15gpu_kernel_implIZZZNS0_16tanh_kernel_cudaERNS_18TensorIteratorBaseEENKUlvE_clEvENKUlvE0_clEvEUlN3c107complexIfEEE_EEvS4_RKT_EUliE_EEviT1_,@"STO_CUDA_ENTRY STV_DEFAULT"
_ZN2at6native18elementwise_kernelILi128ELi4EZNS0_15gpu_kernel_implIZZZNS0_16tanh_kernel_cudaERNS_18TensorIteratorBaseEENKUlvE_clEvENKUlvE0_clEvEUlN3c107complexIfEEE_EEvS4_RKT_EUliE_EEviT1_:
.text._ZN2at6native18elementwise_kernelILi128ELi4EZNS0_15gpu_kernel_implIZZZNS0_16tanh_kernel_cudaERNS_18TensorIteratorBaseEENKUlvE_clEvENKUlvE0_clEvEUlN3c107complexIfEEE_EEvS4_RKT_EUliE_EEviT1_:
        /* <DEDUP_REMOVED lines=319> */
.L_x_3306:
        /* <DEDUP_REMOVED lines=16> */
[----:B------:R-:W-:Y:S01]  /*14f0*/  MOV R3, RZ ;  /* 0x000000ff00037202 */ /* 0x000fe20000000f00 */
[----:B--2---:R-:W3:Y:S01]  /*1500*/  I2F.S16 R2, R2 ;  /* 0x0000000200027306 */ /* 0x004ee20000101400 */
[----:B------:R-:W-:Y:S05]  /*1510*/  BRA `(.L_x_3313) ;  /* 0x0000000c00bc7947 */ /* 0x000fea0003800000 */
.L_x_3311:
[----:B------:R-:W2:Y:S01]  /*1520*/  LDG.E.U8 R2, desc[UR36][R4.64] ;  /* 0x0000002404027981 */ /* 0x000ea2000c1e1100 */
[----:B------:R-:W-:Y:S01]  /*1530*/  IMAD.MOV.U32 R3, RZ, RZ, RZ ;  /* 0x000000ffff037224 */ /* 0x000fe200078e00ff */
[----:B--2---:R-:W-:Y:S01]  /*1540*/  I2FP.F32.U32 R2, R2 ;  /* 0x0000000200027245 */ /* 0x004fe20000201000 */
[----:B------:R-:W-:Y:S06]  /*1550*/  BRA `(.L_x_3313) ;  /* 0x0000000c00ac7947 */ /* 0x000fec0003800000 */
.L_x_3310:
[----:B------:R-:W-:-:S09]  /*1560*/  UISETP.NE.AND UP0, UPT, UR4, 0x2, UPT ;  /* 0x000000020400788c */ /* 0x000fd2000bf05270 */
[----:B------:R-:W-:Y:S05]  /*1570*/  BRA.U !UP0, `(.L_x_3314) ;  /* 0x0000000108307547 */ /* 0x000fea000b800000 */
[----:B------:R-:W-:-:S09]  /*1580*/  UISETP.NE.AND UP0, UPT, UR4, 0x3, UPT ;  /* 0x000000030400788c */ /* 0x000fd2000bf05270 */
[----:B------:R-:W-:Y:S05]  /*1590*/  BRA.U !UP0, `(.L_x_3315) ;  /* 0x0000000108187547 */ /* 0x000fea000b800000 */
[----:B------:R-:W-:-:S09]  /*15a0*/  UISETP.NE.AND UP0, UPT, UR4, 0x4, UPT ;  /* 0x000000040400788c */ /* 0x000fd2000bf05270 */
[----:B------:R-:W-:Y:S05]  /*15b0*/  BRA.U UP0, `(.L_x_3312) ;  /* 0x0000000d000c7547 */ /* 0x000fea000b800000 */
[----:B------:R-:W2:Y:S01]  /*15c0*/  LDG.E.64 R4, desc[UR36][R4.64] ;  /* 0x0000002404047981 */ /* 0x000ea2000c1e1b00 */
[----:B------:R-:W-:Y:S01]  /*15d0*/  IMAD.MOV.U32 R3, RZ, RZ, RZ ;  /* 0x000000ffff037224 */ /* 0x000fe200078e00ff */
[----:B--2---:R2:W3:Y:S02]  /*15e0*/  I2F.S64 R2, R4 ;  /* 0x0000000400027312 */ /* 0x0044e40000301400 */
[----:B--23--:R-:W-:Y:S05]  /*15f0*/  BRA `(.L_x_3313) ;  /* 0x0000000c00847947 */ /* 0x00cfea0003800000 */
.L_x_3315:
[----:B------:R-:W2:Y:S01]  /*1600*/  LDG.E R2, desc[UR36][R4.64] ;  /* 0x0000002404027981 */ /* 0x000ea2000c1e1900 */
[----:B------:R-:W-:Y:S01]  /*1610*/  HFMA2 R3, -RZ, RZ, 0, 0 ;  /* 0x00000000ff037431 */ /* 0x000fe200000001ff */
[----:B--2---:R-:W-:Y:S01]  /*1620*/  I2FP.F32.S32 R2, R2 ;  /* 0x0000000200027245 */ /* 0x004fe20000201400 */
[----:B------:R-:W-:Y:S06]  /*1630*/  BRA `(.L_x_3313) ;  /* 0x0000000c00747947 */ /* 0x000fec0003800000 */
.L_x_3314:
[----:B------:R-:W2:Y:S01]  /*1640*/  LDG.E.U16 R2, desc[UR36][R4.64] ;  /* 0x0000002404027981 */ /* 0x000ea2000c1e1500 */
[----:B------:R-:W-:Y:S01]  /*1650*/  IMAD.MOV.U32 R3, RZ, RZ, RZ ;  /* 0x000000ffff037224 */ /* 0x000fe200078e00ff */
[----:B--2---:R-:W2:Y:S01]  /*1660*/  I2F.S16 R2, R2 ;  /* 0x0000000200027306 */ /* 0x004ea20000101400 */
[----:B------:R-:W-:Y:S05]  /*1670*/  BRA `(.L_x_3313) ;  /* 0x0000000c00647947 */ /* 0x000fea0003800000 */
.L_x_3309:
[----:B------:R-:W-:-:S09]  /*1680*/  UISETP.GT.AND UP0, UPT, UR4, 0x6, UPT ;  /* 0x000000060400788c */ /* 0x000fd2000bf04270 */
[----:B------:R-:W-:Y:S05]  /*1690*/  BRA.U UP0, `(.L_x_3316) ;  /* 0x00000001002c7547 */ /* 0x000fea000b800000 */
[----:B------:R-:W-:-:S09]  /*16a0*/  UISETP.NE.AND UP0, UPT, UR4, 0x5, UPT ;  /* 0x000000050400788c */ /* 0x000fd2000bf05270 */
[----:B------:R-:W-:Y:S05]  /*16b0*/  BRA.U !UP0, `(.L_x_3317) ;  /* 0x0000000108147547 */ /* 0x000fea000b800000 */
[----:B------:R-:W-:-:S09]  /*16c0*/  UISETP.NE.AND UP0, UPT, UR4, 0x6, UPT ;  /* 0x000000060400788c */ /* 0x000fd2000bf05270 */
[----:B------:R-:W-:Y:S05]  /*16d0*/  BRA.U UP0, `(.L_x_3312) ;  /* 0x0000000900c47547 */ /* 0x000fea000b800000 */
[----:B------:R0:W5:Y:S01]  /*16e0*/  LDG.E R2, desc[UR36][R4.64] ;  /* 0x0000002404027981 */ /* 0x000162000c1e1900 */
[----:B------:R-:W-:Y:S01]  /*16f0*/  IMAD.MOV.U32 R3, RZ, RZ, RZ ;  /* 0x000000ffff037224 */ /* 0x000fe200078e00ff */
[----:B------:R-:W-:Y:S06]  /*1700*/  BRA `(.L_x_3313) ;  /* 0x0000000c00407947 */ /* 0x000fec0003800000 */
.L_x_3317:
[----:B------:R-:W2:Y:S01]  /*1710*/  LDG.E.U16 R2, desc[UR36][R4.64] ;  /* 0x0000002404027981 */ /* 0x000ea2000c1e1500 */
[----:B------:R-:W-:Y:S01]  /*1720*/  MOV R3, RZ ;  /* 0x000000ff00037202 */ /* 0x000fe20000000f00 */
[----:B--2---:R-:W-:Y:S01]  /*1730*/  HADD2.F32 R2, -RZ, R2.H0_H0 ;  /* 0x20000002ff027230 */ /* 0x004fe20000004100 */
[----:B------:R-:W-:Y:S06]  /*1740*/  BRA `(.L_x_3313) ;  /* 0x0000000c00307947 */ /* 0x000fec0003800000 */
.L_x_3316:
[----:B------:R-:W-:-:S09]  /*1750*/  UISETP.NE.AND UP0, UPT, UR4, 0x7, UPT ;  /* 0x000000070400788c */ /* 0x000fd2000bf05270 */
[----:B------:R-:W-:Y:S05]  /*1760*/  BRA.U !UP0, `(.L_x_3318) ;  /* 0x0000000108287547 */ /* 0x000fea000b800000 */
[----:B------:R-:W-:-:S09]  /*1770*/  UISETP.NE.AND UP0, UPT, UR4, 0x8, UPT ;  /* 0x000000080400788c */ /* 0x000fd2000bf05270 */
[----:B------:R-:W-:Y:S05]  /*1780*/  BRA.U !UP0, `(.L_x_3319) ;  /* 0x0000000108107547 */ /* 0x000fea000b800000 */
[----:B------:R-:W-:-:S09]  /*1790*/  UISETP.NE.AND UP0, UPT, UR4, 0x9, UPT ;  /* 0x000000090400788c */ /* 0x000fd2000bf05270 */
[----:B------:R-:W-:Y:S05]  /*17a0*/  BRA.U UP0, `(.L_x_3312) ;  /* 0x0000000900907547 */ /* 0x000fea000b800000 */
[----:B------:R1:W5:Y:S01]  /*17b0*/  LDG.E.64 R2, desc[UR36][R4.64] ;  /* 0x0000002404027981 */ /* 0x000362000c1e1b00 */
[----:B------:R-:W-:Y:S05]  /*17c0*/  BRA `(.L_x_3313) ;  /* 0x0000000c00107947 */ /* 0x000fea0003800000 */
.L_x_3319:
[----:B------:R-:W2:Y:S02]  /*17d0*/  LDG.E R3, desc[UR36][R4.64] ;  /* 0x0000002404037981 */ /* 0x000ea4000c1e1900 */
[--C-:B--2---:R-:W-:Y:S02]  /*17e0*/  HADD2.F32 R2, -RZ, R3.reuse.H0_H0 ;  /* 0x20000003ff027230 */ /* 0x104fe40000004100 */
[----:B------:R-:W-:Y:S01]  /*17f0*/  HADD2.F32 R3, -RZ, R3.H1_H1 ;  /* 0x30000003ff037230 */ /* 0x000fe20000004100 */
[----:B------:R-:W-:Y:S06]  /*1800*/  BRA `(.L_x_3313) ;  /* 0x0000000c00007947 */ /* 0x000fec0003800000 */
.L_x_3318:
[----:B------:R-:W2:Y:S01]  /*1810*/  LDG.E.64 R4, desc[UR36][R4.64] ;  /* 0x0000002404047981 */ /* 0x000ea2000c1e1b00 */
[----:B------:R-:W-:Y:S01]  /*1820*/  UMOV UR4, 0xf0000000 ;  /* 0xf000000000047882 */ /* 0x000fe20000000000 */
[----:B------:R-:W-:Y:S01]  /*1830*/  UMOV UR5, 0x380fffff ;  /* 0x380fffff00057882 */ /* 0x000fe20000000000 */
[----:B------:R-:W-:Y:S01]  /*1840*/  IMAD.MOV.U32 R3, RZ, RZ, RZ ;  /* 0x000000ffff037224 */ /* 0x000fe200078e00ff */
        /* <DEDUP_REMOVED lines=8> */
.L_x_3308:
        /* <DEDUP_REMOVED lines=11> */
[----:B------:R-:W-:Y:S01]  /*1980*/  FSEL R2, RZ, 1, !P0 ;  /* 0x3f800000ff027808 */ /* 0x000fe20004000000 */
[----:B------:R-:W-:Y:S08]  /*1990*/  BRA `(.L_x_3313) ;  /* 0x00000008009c7947 */ /* 0x000ff00003800000 */
.L_x_3322:
        /* <DEDUP_REMOVED lines=9> */
[----:B0-----:R-:W-:-:S15]  /*1a30*/  @!P0 FMUL R2, R2, 1.175494350822287508e-38 ;  /* 0x0080000002028820 */ /* 0x001fde0000400000 */
[----:B------:R-:W-:-:S15]  /*1a40*/  NOP ;  /* 0x0000000000007918 */ /* 0x000fde0000000000 */
[----:B------:R-:W-:-:S15]  /*1a50*/  NOP ;  /* 0x0000000000007918 */ /* 0x000fde0000000000 */
[----:B------:R-:W-:-:S15]  /*1a60*/  NOP ;  /* 0x0000000000007918 */ /* 0x000fde0000000000 */
[----:B------:R-:W-:-:S02]  /*1a70*/  NOP ;  /* 0x0000000000007918 */ /* 0x000fc40000000000 */
[----:B------:R-:W0:-:S15]  /*1a80*/  DSETP.GEU.AND P1, PT, |R6|, UR4, PT ;  /* 0x0000000406007e2a */ /* 0x000e1e000bf2e200 */
[----:B------:R-:W-:-:S15]  /*1a90*/  NOP ;  /* 0x0000000000007918 */ /* 0x000fde0000000000 */
[----:B------:R-:W-:-:S15]  /*1aa0*/  NOP ;  /* 0x0000000000007918 */ /* 0x000fde0000000000 */
[----:B------:R-:W-:-:S15]  /*1ab0*/  NOP ;  /* 0x0000000000007918 */ /* 0x000fde0000000000 */
[----:B------:R-:W-:-:S04]  /*1ac0*/  NOP ;  /* 0x0000000000007918 */ /* 0x000fc80000000000 */
[----:B------:R-:W0:Y:S02]  /*1ad0*/  F2F.F32.F64 R3, R6 ;  /* 0x0000000600037310 */ /* 0x000e240000301000 */
[----:B0-----:R-:W-:Y:S01]  /*1ae0*/  @!P1 FMUL R3, R3, 1.175494350822287508e-38 ;  /* 0x0080000003039820 */ /* 0x001fe20000400000 */
[----:B------:R-:W-:Y:S06]  /*1af0*/  BRA `(.L_x_3313) ;  /* 0x0000000800447947 */ /* 0x000fec0003800000 */
.L_x_3321:
        /* <DEDUP_REMOVED lines=22> */
[----:B------:R-:W-:Y:S01]  /*1c60*/  SEL R5, R3, RZ, P0 ;  /* 0x000000ff03057207 */ /* 0x000fe20000000000 */
[----:B------:R-:W-:-:S03]  /*1c70*/  IMAD.MOV.U32 R3, RZ, RZ, RZ ;  /* 0x000000ffff037224 */ /* 0x000fc600078e00ff */
[----:B------:R-:W-:Y:S01]  /*1c80*/  LOP3.LUT R2, R5, 0x80000000, R2, 0xf8, !PT ;  /* 0x8000000005027812 */ /* 0x000fe200078ef802 */
[----:B------:R-:W-:Y:S06]  /*1c90*/  BRA `(.L_x_3313) ;  /* 0x0000000400dc7947 */ /* 0x000fec0003800000 */
.L_x_3324:
[----:B------:R-:W2:Y:S02]  /*1ca0*/  LDG.E.U8 R3, desc[UR36][R4.64] ;  /* 0x0000002404037981 */ /* 0x000ea4000c1e1100 */
[C---:B--2---:R-:W-:Y:S01]  /*1cb0*/  IMAD.SHL.U32 R2, R3.reuse, 0x2000000, RZ ;  /* 0x0200000003027824 */ /* 0x044fe200078e00ff */
[----:B------:R-:W-:-:S04]  /*1cc0*/  SHF.L.U32 R3, R3, 0x8, RZ ;  /* 0x0000000803037819 */ /* 0x000fc800000006ff */
[----:B------:R-:W-:Y:S02]  /*1cd0*/  ISETP.GT.U32.AND P0, PT, R2, 0x7ffffff, PT ;  /* 0x07ffffff0200780c */ /* 0x000fe40003f04070 */
[----:B------:R-:W-:-:S11]  /*1ce0*/  PRMT R7, R3, 0x9910, RZ ;  /* 0x0000991003077816 */ /* 0x000fd600000000ff */
[----:B------:R-:W-:Y:S01]  /*1cf0*/  @!P0 LOP3.LUT R0, R3, 0x7f00, RZ, 0xc0, !PT ;  /* 0x00007f0003008812 */ /* 0x000fe200078ec0ff */
[----:B------:R-:W-:Y:S01]  /*1d00*/  IMAD.MOV.U32 R3, RZ, RZ, RZ ;  /* 0x000000ffff037224 */ /* 0x000fe200078e00ff */
[----:B------:R-:W-:Y:S02]  /*1d10*/  @P0 LEA.HI R2, R2, 0x70000000, RZ, 0x1c ;  /* 0x7000000002020811 */ /* 0x000fe400078fe0ff */
[----:B------:R-:W-:-:S05]  /*1d20*/  @!P0 LOP3.LUT R0, R0, 0x3f000000, RZ, 0xfc, !PT ;  /* 0x3f00000000008812 */ /* 0x000fca00078efcff */
[----:B------:R-:W-:Y:S01]  /*1d30*/  @!P0 FADD.FTZ R0, R0, -0.5 ;  /* 0xbf00000000008421 */ /* 0x000fe20000010000 */
[----:B------:R-:W-:-:S05]  /*1d40*/  @P0 FMUL.FTZ R0, R2, 1.9259299443872358531e-34 ;  /* 0x0780000002000820 */ /* 0x000fca0000410000 */
[----:B------:R-:W-:Y:S01]  /*1d50*/  LOP3.LUT R2, R0, 0x80000000, R7, 0xf8, !PT ;  /* 0x8000000000027812 */ /* 0x000fe200078ef807 */
[----:B------:R-:W-:Y:S06]  /*1d60*/  BRA `(.L_x_3313) ;  /* 0x0000000400a87947 */ /* 0x000fec0003800000 */
.L_x_3323:
[----:B------:R-:W2:Y:S01]  /*1d70*/  LDG.E.U16 R2, desc[UR36][R4.64] ;  /* 0x0000002404027981 */ /* 0x000ea2000c1e1500 */
[----:B------:R-:W-:Y:S01]  /*1d80*/  IMAD.MOV.U32 R3, RZ, RZ, RZ ;  /* 0x000000ffff037224 */ /* 0x000fe200078e00ff */
[----:B--2---:R-:W-:Y:S01]  /*1d90*/  SHF.L.U32 R2, R2, 0x10, RZ ;  /* 0x0000001002027819 */ /* 0x004fe200000006ff */
[----:B------:R-:W-:Y:S06]  /*1da0*/  BRA `(.L_x_3313) ;  /* 0x0000000400987947 */ /* 0x000fec0003800000 */
.L_x_3320:
        /* <DEDUP_REMOVED lines=9> */
[----:B------:R-:W-:Y:S01]  /*1e40*/  IMAD.MOV.U32 R3, RZ, RZ, RZ ;  /* 0x000000ffff037224 */ /* 0x000fe200078e00ff */
[----:B--2---:R-:W-:Y:S01]  /*1e50*/  I2FP.F32.U32 R2, R2 ;  /* 0x0000000200027245 */ /* 0x004fe20000201000 */
[----:B------:R-:W-:Y:S06]  /*1e60*/  BRA `(.L_x_3313) ;  /* 0x0000000400687947 */ /* 0x000fec0003800000 */
.L_x_3327:
[----:B------:R-:W2:Y:S01]  /*1e70*/  LDG.E.U8 R4, desc[UR36][R4.64] ;  /* 0x0000002404047981 */ /* 0x000ea2000c1e1100 */
[----:B------:R-:W-:Y:S02]  /*1e80*/  CS2R R2, SRZ ;  /* 0x0000000000027805 */ /* 0x000fe4000001ff00 */
        /* <DEDUP_REMOVED lines=18> */
.L_x_3329:
[----:B------:R-:W-:Y:S05]  /*1fb0*/  BSYNC.RECONVERGENT B0 ;  /* 0x0000000000007941 */ /* 0x000fea0003800200 */
.L_x_3328:
[----:B------:R-:W-:Y:S01]  /*1fc0*/  IMAD.SHL.U32 R0, R0, 0x100000, RZ ;  /* 0x0010000000007824 */ /* 0x000fe200078e00ff */
[----:B------:R-:W-:-:S04]  /*1fd0*/  LEA R2, R2, 0x3b800000, 0x17 ;  /* 0x3b80000002027811 */ /* 0x000fc800078eb8ff */
[----:B------:R-:W-:Y:S01]  /*1fe0*/  LOP3.LUT R2, R2, R0, R9, 0xfe, !PT ;  /* 0x0000000002027212 */ /* 0x000fe200078efe09 */
[----:B------:R-:W-:Y:S06]  /*1ff0*/  BRA `(.L_x_3313) ;  /* 0x0000000400047947 */ /* 0x000fec0003800000 */
.L_x_3326:
[----:B------:R-:W2:Y:S01]  /*2000*/  LDG.E.U8 R4, desc[UR36][R4.64] ;  /* 0x0000002404047981 */ /* 0x000ea2000c1e1100 */
[----:B------:R-:W-:Y:S02]  /*2010*/  CS2R R2, SRZ ;  /* 0x0000000000027805 */ /* 0x000fe4000001ff00 */
        /* <DEDUP_REMOVED lines=18> */
.L_x_3331:
[----:B------:R-:W-:Y:S05]  /*2140*/  BSYNC.RECONVERGENT B0 ;  /* 0x0000000000007941 */ /* 0x000fea0003800200 */
.L_x_3330:
[----:B------:R-:W-:Y:S02]  /*2150*/  SHF.L.U32 R0, R0, 0x15, RZ ;  /* 0x0000001500007819 */ /* 0x000fe400000006ff */
[----:B------:R-:W-:-:S04]  /*2160*/  LEA R2, R2, 0x37800000, 0x17 ;  /* 0x3780000002027811 */ /* 0x000fc800078eb8ff */
[----:B------:R-:W-:Y:S01]  /*2170*/  LOP3.LUT R2, R2, R0, R9, 0xfe, !PT ;  /* 0x0000000002027212 */ /* 0x000fe200078efe09 */
[----:B------:R-:W-:Y:S06]  /*2180*/  BRA `(.L_x_3313) ;  /* 0x0000000000a07947 */ /* 0x000fec0003800000 */
.L_x_3325:
[----:B------:R-:W-:-:S09]  /*2190*/  UISETP.NE.AND UP0, UPT, UR4, 0x1c, UPT ;  /* 0x0000001c0400788c */ /* 0x000fd2000bf05270 */
[----:B------:R-:W-:Y:S05]  /*21a0*/  BRA.U !UP0, `(.L_x_3332) ;  /* 0x00000001088c7547 */ /* 0x000fea000b800000 */
[----:B------:R-:W-:-:S09]  /*21b0*/  UISETP.NE.AND UP0, UPT, UR4, 0x1d, UPT ;  /* 0x0000001d0400788c */ /* 0x000fd2000bf05270 */
[----:B------:R-:W-:Y:S05]  /*21c0*/  BRA.U !UP0, `(.L_x_3333) ;  /* 0x0000000108747547 */ /* 0x000fea000b800000 */
[----:B------:R-:W-:-:S09]  /*21d0*/  UISETP.NE.AND UP0, UPT, UR4, 0x2c, UPT ;  /* 0x0000002c0400788c */ /* 0x000fd2000bf05270 */
[----:B------:R-:W-:Y:S05]  /*21e0*/  BRA.U !UP0, `(.L_x_3334) ;  /* 0x0000000108487547 */ /* 0x000fea000b800000 */
.L_x_3312:
        /* <DEDUP_REMOVED lines=16> */
.L_x_3335:
[----:B------:R-:W-:Y:S01]  /*22f0*/  CS2R R2, SRZ ;  /* 0x0000000000027805 */ /* 0x000fe2000001ff00 */
[----:B------:R-:W-:Y:S06]  /*2300*/  BRA `(.L_x_3313) ;  /* 0x0000000000407947 */ /* 0x000fec0003800000 */
.L_x_3334:
[----:B------:R-:W2:Y:S01]  /*2310*/  LDG.E.U8 R4, desc[UR36][R4.64] ;  /* 0x0000002404047981 */ /* 0x000ea2000c1e1100 */
[----:B------:R-:W-:Y:S02]  /*2320*/  IMAD.MOV.U32 R3, RZ, RZ, RZ ;  /* 0x000000ffff037224 */ /* 0x000fe400078e00ff */
[----:B------:R-:W-:Y:S01]  /*2330*/  IMAD.MOV.U32 R2, RZ, RZ, 0x400000 ;  /* 0x00400000ff027424 */ /* 0x000fe200078e00ff */
[----:B--2---:R-:W-:-:S13]  /*2340*/  ISETP.NE.AND P0, PT, R4, RZ, PT ;  /* 0x000000ff0400720c */ /* 0x004fda0003f05270 */
[----:B------:R-:W-:Y:S05]  /*2350*/  @!P0 BRA `(.L_x_3313) ;  /* 0x00000000002c8947 */ /* 0x000fea0003800000 */
[----:B------:R-:W-:-:S13]  /*2360*/  ISETP.NE.AND P0, PT, R4, 0xff, PT ;  /* 0x000000ff0400780c */ /* 0x000fda0003f05270 */
[----:B------:R-:W-:Y:S01]  /*2370*/  @!P0 MOV R2, 0x7f800001 ;  /* 0x7f80000100028802 */ /* 0x000fe20000000f00 */
[----:B------:R-:W-:Y:S01]  /*2380*/  @P0 IMAD.SHL.U32 R2, R4, 0x800000, RZ ;  /* 0x0080000004020824 */ /* 0x000fe200078e00ff */
[----:B------:R-:W-:Y:S06]  /*2390*/  BRA `(.L_x_3313) ;  /* 0x00000000001c7947 */ /* 0x000fec0003800000 */
.L_x_3333:
[----:B------:R-:W2:Y:S01]  /*23a0*/  LDG.E.64 R4, desc[UR36][R4.64] ;  /* 0x0000002404047981 */ /* 0x000ea2000c1e1b00 */
[----:B------:R-:W-:Y:S01]  /*23b0*/  IMAD.MOV.U32 R3, RZ, RZ, RZ ;  /* 0x000000ffff037224 */ /* 0x000fe200078e00ff */
[----:B--2---:R0:W1:Y:S02]  /*23c0*/  I2F.U64 R2, R4 ;  /* 0x0000000400027312 */ /* 0x0040640000301000 */
[----:B01----:R-:W-:Y:S05]  /*23d0*/  BRA `(.L_x_3313) ;  /* 0x00000000000c7947 */ /* 0x003fea0003800000 */
.L_x_3332:
[----:B------:R-:W2:Y:S01]  /*23e0*/  LDG.E R2, desc[UR36][R4.64] ;  /* 0x0000002404027981 */ /* 0x000ea2000c1e1900 */
[----:B------:R-:W-:Y:S01]  /*23f0*/  HFMA2 R3, -RZ, RZ, 0, 0 ;  /* 0x00000000ff037431 */ /* 0x000fe200000001ff */
[----:B--2---:R-:W-:-:S07]  /*2400*/  I2FP.F32.U32 R2, R2 ;  /* 0x0000000200027245 */ /* 0x004fce0000201000 */
.L_x_3313:
[----:B------:R-:W-:Y:S05]  /*2410*/  BSYNC.RECONVERGENT B6 ;  /* 0x0000000000067941 */ /* 0x000fea0003800200 */
.L_x_3307:
[----:B--23-5:R-:W-:Y:S01]  /*2420*/  LOP3.LUT R0, R2, 0x7fffffff, RZ, 0xc0, !PT ;  /* 0x7fffffff02007812 */ /* 0x02cfe200078ec0ff */
[----:B------:R-:W-:Y:S03]  /*2430*/  BSSY.RECONVERGENT B0, `(.L_x_3336) ;  /* 0x000004a000007945 */ /* 0x000fe60003800200 */
[----:B------:R-:W-:-:S13]  /*2440*/  ISETP.GE.U32.AND P0, PT, R0, 0x7f800000, PT ;  /* 0x7f8000000000780c */ /* 0x000fda0003f06070 */
[----:B------:R-:W-:Y:S05]  /*2450*/  @!P0 BRA `(.L_x_3337) ;  /* 0x0000000000348947 */ /* 0x000fea0003800000 */
[----:B------:R-:W-:-:S13]  /*2460*/  LOP3.LUT P0, RZ, R2, 0x7fffff, RZ, 0xc0, !PT ;  /* 0x007fffff02ff7812 */ /* 0x000fda000780c0ff */
[----:B------:R-:W-:Y:S01]  /*2470*/  @P0 FMUL.FTZ R0, R2, R3 ;  /* 0x0000000302000220 */ /* 0x000fe20000410000 */
[----:B------:R-:W-:-:S04]  /*2480*/  @P0 FSETP.NEU.FTZ.AND P1, PT, R3, RZ, PT ;  /* 0x000000ff0300020b */ /* 0x000fc80003f3d000 */
[----:B------:R-:W-:Y:S01]  /*2490*/  @P0 FSEL R11, R3, R0, !P1 ;  /* 0x00000000030b0208 */ /* 0x000fe20004800000 */
[----:B------:R-:W-:Y:S08]  /*24a0*/  @P0 BRA `(.L_x_3338) ;  /* 0x0000000400080947 */ /* 0x000ff00003800000 */
[----:B------:R-:W-:Y:S01]  /*24b0*/  FSETP.NEU.FTZ.AND P0, PT, |R3|, +INF , PT ;  /* 0x7f8000000300780b */ /* 0x000fe20003f1d200 */
[----:B------:R-:W-:-:S12]  /*24c0*/  VIADD R2, R2, 0xc0000000 ;  /* 0xc000000002027836 */ /* 0x000fd80000000000 */
[----:B01----:R-:W-:-:S04]  /*24d0*/  @P0 FMUL.RZ R4, R3, 0.15915493667125701904 ;  /* 0x3e22f98303040820 */ /* 0x003fc8000040c000 */
[----:B------:R-:W-:Y:S08]  /*24e0*/  @P0 MUFU.SIN R0, R4 ;  /* 0x0000000400000308 */ /* 0x000ff00000000400 */
[----:B------:R-:W0:Y:S02]  /*24f0*/  @P0 MUFU.COS R5, R4 ;  /* 0x0000000400050308 */ /* 0x000e240000000000 */
[----:B0-----:R-:W-:-:S05]  /*2500*/  @P0 FMUL.FTZ R3, R0, R5 ;  /* 0x0000000500030220 */ /* 0x001fca0000410000 */
[----:B------:R-:W-:Y:S01]  /*2510*/  LOP3.LUT R11, RZ, 0x80000000, R3, 0xb8, !PT ;  /* 0x80000000ff0b7812 */ /* 0x000fe200078eb803 */
[----:B------:R-:W-:Y:S06]  /*2520*/  BRA `(.L_x_3338) ;  /* 0x0000000000e87947 */ /* 0x000fec0003800000 */
.L_x_3337:
[----:B------:R-:W-:-:S13]  /*2530*/  FSETP.NE.FTZ.AND P0, PT, |R3|, +INF , PT ;  /* 0x7f8000000300780b */ /* 0x000fda0003f15200 */
[----:B------:R-:W-:-:S04]  /*2540*/  @!P0 FADD.FTZ R2, R3, -R3 ;  /* 0x8000000303028221 */ /* 0x000fc80000010000 */
[----:B------:R-:W-:Y:S01]  /*2550*/  @!P0 IMAD.MOV.U32 R11, RZ, RZ, R2 ;  /* 0x000000ffff0b8224 */ /* 0x000fe200078e0002 */
[----:B------:R-:W-:Y:S06]  /*2560*/  @!P0 BRA `(.L_x_3338) ;  /* 0x0000000000d88947 */ /* 0x000fec0003800000 */
[----:B------:R-:W-:-:S13]  /*2570*/  ISETP.GE.U32.AND P0, PT, R0, 0x41300000, PT ;  /* 0x413000000000780c */ /* 0x000fda0003f06070 */
[----:B------:R-:W-:Y:S05]  /*2580*/  @!P0 BRA `(.L_x_3339) ;  /* 0x0000000000308947 */ /* 0x000fea0003800000 */
[----:B01----:R-:W-:Y:S01]  /*2590*/  FMUL.RZ R4, R3, 0.15915493667125701904 ;  /* 0x3e22f98303047820 */ /* 0x003fe2000040c000 */
        /* <DEDUP_REMOVED lines=11> */
.L_x_3339:
[C---:B------:R-:W-:Y:S01]  /*2650*/  FMUL.FTZ R0, |R2|.reuse, 1.4426950216293334961 ;  /* 0x3fb8aa3b02007820 */ /* 0x040fe20000410200 */
[----:B01----:R-:W-:Y:S02]  /*2660*/  IMAD.MOV.U32 R5, RZ, RZ, 0x42fc0000 ;  /* 0x42fc0000ff057424 */ /* 0x003fe400078e00ff */
        /* <DEDUP_REMOVED lines=38> */
.L_x_3338:
[----:B------:R-:W-:Y:S05]  /*28d0*/  BSYNC.RECONVERGENT B0 ;  /* 0x0000000000007941 */ /* 0x000fea0003800200 */
.L_x_3336:
[----:B------:R-:W0:Y:S01]  /*28e0*/  LDCU.64 UR6, c[0x0][0x580] ;  /* 0x0000b000ff0677ac */ /* 0x000e220008000a00 */
[----:B------:R-:W-:-:S04]  /*28f0*/  UPRMT UR4, UR42, 0x9910, URZ ;  /* 0x000099102a047896 */ /* 0x000fc800080000ff */
[----:B------:R-:W-:Y:S01]  /*2900*/  UISETP.GT.AND UP0, UPT, UR4, 0x9, UPT ;  /* 0x000000090400788c */ /* 0x000fe2000bf04270 */
[----:B01----:R-:W-:-:S05]  /*2910*/  IADD3 R4, P0, PT, R16, UR6, RZ ;  /* 0x0000000610047c10 */ /* 0x003fca000ff1e0ff */
        /* <DEDUP_REMOVED lines=13> */
.L_x_3343:
[----:B------:R-:W0:Y:S02]  /*29f0*/  F2I.S64.TRUNC R2, R2 ;  /* 0x0000000200027311 */ /* 0x000e24000020d900 */
[----:B0-----:R-:W-:-:S05]  /*2a00*/  IMAD.MOV.U32 R7, RZ, RZ, R2 ;  /* 0x000000ffff077224 */ /* 0x001fca00078e0002 */
[----:B------:R0:W-:Y:S01]  /*2a10*/  STG.E.U8 desc[UR36][R4.64], R7 ;  /* 0x0000000704007986 */ /* 0x0001e2000c101124 */
[----:B------:R-:W-:Y:S05]  /*2a20*/  BRA `(.L_x_3345) ;  /* 0x0000000c00447947 */ /* 0x000fea0003800000 */
.L_x_3342:
        /* <DEDUP_REMOVED lines=9> */
.L_x_3347:
[----:B------:R-:W0:Y:S02]  /*2ac0*/  F2I.FTZ.TRUNC.NTZ R3, R2 ;  /* 0x0000000200037305 */ /* 0x000e24000021f100 */
[----:B0-----:R0:W-:Y:S01]  /*2ad0*/  STG.E desc[UR36][R4.64], R3 ;  /* 0x0000000304007986 */ /* 0x0011e2000c101924 */
[----:B------:R-:W-:Y:S05]  /*2ae0*/  BRA `(.L_x_3345) ;  /* 0x0000000c00147947 */ /* 0x000fea0003800000 */
.L_x_3346:
[----:B------:R-:W0:Y:S02]  /*2af0*/  F2I.FTZ.TRUNC.NTZ R3, R2 ;  /* 0x0000000200037305 */ /* 0x000e24000021f100 */
[----:B0-----:R0:W-:Y:S01]  /*2b00*/  STG.E.U16 desc[UR36][R4.64], R3 ;  /* 0x0000000304007986 */ /* 0x0011e2000c101524 */
[----:B------:R-:W-:Y:S05]  /*2b10*/  BRA `(.L_x_3345) ;  /* 0x0000000c00087947 */ /* 0x000fea0003800000 */
.L_x_3341:
        /* <DEDUP_REMOVED lines=8> */
.L_x_3349:
[----:B------:R-:W-:-:S05]  /*2ba0*/  F2FP.F16.F32.PACK_AB R2, RZ, R2 ;  /* 0x00000002ff02723e */ /* 0x000fca00000000ff */
[----:B------:R0:W-:Y:S01]  /*2bb0*/  STG.E.U16 desc[UR36][R4.64], R2 ;  /* 0x0000000204007986 */ /* 0x0001e2000c101524 */
[----:B------:R-:W-:Y:S05]  /*2bc0*/  BRA `(.L_x_3345) ;  /* 0x0000000800dc7947 */ /* 0x000fea0003800000 */
.L_x_3348:
[----:B------:R-:W-:-:S09]  /*2bd0*/  UISETP.NE.AND UP0, UPT, UR4, 0x7, UPT ;  /* 0x000000070400788c */ /* 0x000fd2000bf05270 */
[----:B------:R-:W-:Y:S05]  /*2be0*/  BRA.U !UP0, `(.L_x_3350) ;  /* 0x0000000108287547 */ /* 0x000fea000b800000 */
[----:B------:R-:W-:-:S09]  /*2bf0*/  UISETP.NE.AND UP0, UPT, UR4, 0x8, UPT ;  /* 0x000000080400788c */ /* 0x000fd2000bf05270 */
[----:B------:R-:W-:Y:S05]  /*2c00*/  BRA.U !UP0, `(.L_x_3351) ;  /* 0x0000000108147547 */ /* 0x000fea000b800000 */
[----:B------:R-:W-:-:S09]  /*2c10*/  UISETP.NE.AND UP0, UPT, UR4, 0x9, UPT ;  /* 0x000000090400788c */ /* 0x000fd2000bf05270 */
[----:B------:R-:W-:Y:S05]  /*2c20*/  BRA.U UP0, `(.L_x_3344) ;  /* 0x0000000900307547 */ /* 0x000fea000b800000 */
[----:B------:R-:W-:-:S05]  /*2c30*/  MOV R10, R2 ;  /* 0x00000002000a7202 */ /* 0x000fca0000000f00 */
[----:B------:R0:W-:Y:S01]  /*2c40*/  STG.E.64 desc[UR36][R4.64], R10 ;  /* 0x0000000a04007986 */ /* 0x0001e2000c101b24 */
[----:B------:R-:W-:Y:S05]  /*2c50*/  BRA `(.L_x_3345) ;  /* 0x0000000800b87947 */ /* 0x000fea0003800000 */
.L_x_3351:
[----:B------:R-:W-:-:S05]  /*2c60*/  F2FP.F16.F32.PACK_AB R3, R11, R2 ;  /* 0x000000020b03723e */ /* 0x000fca00000000ff */
[----:B------:R0:W-:Y:S01]  /*2c70*/  STG.E desc[UR36][R4.64], R3 ;  /* 0x0000000304007986 */ /* 0x0001e2000c101924 */
[----:B------:R-:W-:Y:S05]  /*2c80*/  BRA `(.L_x_3345) ;  /* 0x0000000800ac7947 */ /* 0x000fea0003800000 */
.L_x_3350:
[----:B------:R-:W-:-:S06]  /*2c90*/  FMUL.FTZ R2, R2, 1 ;  /* 0x3f80000002027820 */ /* 0x000fcc0000410000 */
[----:B------:R-:W0:Y:S02]  /*2ca0*/  F2F.F64.F32 R2, R2 ;  /* 0x0000000200027310 */ /* 0x000e240000201800 */
[----:B0-----:R0:W-:Y:S01]  /*2cb0*/  STG.E.64 desc[UR36][R4.64], R2 ;  /* 0x0000000204007986 */ /* 0x0011e2000c101b24 */
[----:B------:R-:W-:Y:S05]  /*2cc0*/  BRA `(.L_x_3345) ;  /* 0x00000008009c7947 */ /* 0x000fea0003800000 */
.L_x_3340:
        /* <DEDUP_REMOVED lines=8> */
[----:B------:R-:W-:Y:S02]  /*2d50*/  FSETP.NEU.FTZ.AND P0, PT, R2, RZ, PT ;  /* 0x000000ff0200720b */ /* 0x000fe40003f1d000 */
[----:B------:R-:W-:-:S04]  /*2d60*/  FSETP.NEU.FTZ.AND P1, PT, R11, RZ, PT ;  /* 0x000000ff0b00720b */ /* 0x000fc80003f3d000 */
[----:B------:R-:W-:-:S04]  /*2d70*/  PLOP3.LUT P0, PT, P0, P1, PT, 0xf8, 0x8f ;  /* 0x00000000008f781c */ /* 0x000fc80000703f70 */
[----:B------:R-:W-:-:S05]  /*2d80*/  SEL R3, RZ, 0x1, !P0 ;  /* 0x00000001ff037807 */ /* 0x000fca0004000000 */
[----:B------:R0:W-:Y:S01]  /*2d90*/  STG.E.U8 desc[UR36][R4.64], R3 ;  /* 0x0000000304007986 */ /* 0x0001e2000c101124 */
[----:B------:R-:W-:Y:S05]  /*2da0*/  BRA `(.L_x_3345) ;  /* 0x0000000800647947 */ /* 0x000fea0003800000 */
.L_x_3354:
[----:B------:R-:W-:Y:S01]  /*2db0*/  FMUL.FTZ R8, R2, 1 ;  /* 0x3f80000002087820 */ /* 0x000fe20000410000 */
[----:B------:R-:W-:-:S05]  /*2dc0*/  FMUL.FTZ R10, R11, 1 ;  /* 0x3f8000000b0a7820 */ /* 0x000fca0000410000 */
        /* <DEDUP_REMOVED lines=8> */
.L_x_3353:
        /* <DEDUP_REMOVED lines=18> */
.L_x_3358:
[----:B------:R-:W-:Y:S05]  /*2f70*/  BSYNC.RECONVERGENT B0 ;  /* 0x0000000000007941 */ /* 0x000fea0003800200 */
.L_x_3357:
[----:B------:R-:W-:-:S05]  /*2f80*/  LOP3.LUT R7, R0, 0x80, R7, 0xf8, !PT ;  /* 0x0000008000077812 */ /* 0x000fca00078ef807 */
[----:B------:R0:W-:Y:S01]  /*2f90*/  STG.E.U8 desc[UR36][R4.64], R7 ;  /* 0x0000000704007986 */ /* 0x0001e2000c101124 */
[----:B------:R-:W-:Y:S05]  /*2fa0*/  BRA `(.L_x_3345) ;  /* 0x0000000400e47947 */ /* 0x000fea0003800000 */
.L_x_3356:
        /* <DEDUP_REMOVED lines=14> */
.L_x_3360:
[----:B------:R-:W-:Y:S05]  /*3090*/  BSYNC.RECONVERGENT B0 ;  /* 0x0000000000007941 */ /* 0x000fea0003800200 */
.L_x_3359:
[----:B------:R-:W-:-:S05]  /*30a0*/  LOP3.LUT R3, R0, 0x80, R7, 0xf8, !PT ;  /* 0x0000008000037812 */ /* 0x000fca00078ef807 */
[----:B------:R0:W-:Y:S01]  /*30b0*/  STG.E.U8 desc[UR36][R4.64], R3 ;  /* 0x0000000304007986 */ /* 0x0001e2000c101124 */
[----:B------:R-:W-:Y:S05]  /*30c0*/  BRA `(.L_x_3345) ;  /* 0x00000004009c7947 */ /* 0x000fea0003800000 */
.L_x_3355:
[----:B------:R-:W-:-:S05]  /*30d0*/  F2FP.BF16.F32.PACK_AB R2, RZ, R2 ;  /* 0x00000002ff02723e */ /* 0x000fca00000010ff */
[----:B------:R0:W-:Y:S01]  /*30e0*/  STG.E.U16 desc[UR36][R4.64], R2 ;  /* 0x0000000204007986 */ /* 0x0001e2000c101524 */
[----:B------:R-:W-:Y:S05]  /*30f0*/  BRA `(.L_x_3345) ;  /* 0x0000000400907947 */ /* 0x000fea0003800000 */
.L_x_3352:
        /* <DEDUP_REMOVED lines=11> */
.L_x_3363:
[----:B------:R-:W-:Y:S01]  /*31b0*/  LOP3.LUT R3, R2, 0x7fffffff, RZ, 0xc0, !PT ;  /* 0x7fffffff02037812 */ /* 0x000fe200078ec0ff */
[----:B------:R-:W-:Y:S01]  /*31c0*/  BSSY.RECONVERGENT B0, `(.L_x_3364) ;  /* 0x0000013000007945 */ /* 0x000fe20003800200 */
[----:B------:R-:W-:Y:S02]  /*31d0*/  HFMA2 R0, -RZ, RZ, 0, 7.62939453125e-06 ;  /* 0x00000080ff007431 */ /* 0x000fe400000001ff */
        /* <DEDUP_REMOVED lines=9> */
.L_x_3366:
[----:B------:R-:W-:-:S04]  /*3270*/  SHF.R.U32.HI R0, RZ, 0x14, R2 ;  /* 0x00000014ff007819 */ /* 0x000fc80000011602 */
[----:B------:R-:W-:-:S04]  /*3280*/  LOP3.LUT R3, R0, 0x1, RZ, 0xc0, !PT ;  /* 0x0000000100037812 */ /* 0x000fc800078ec0ff */
[----:B------:R-:W-:-:S04]  /*3290*/  IADD3 R0, PT, PT, R2, 0x487ffff, R3 ;  /* 0x0487ffff02007810 */ /* 0x000fc80007ffe003 */
[----:B------:R-:W-:-:S04]  /*32a0*/  SHF.R.U32.HI R0, RZ, 0x14, R0 ;  /* 0x00000014ff007819 */ /* 0x000fc80000011600 */
[----:B------:R-:W-:-:S07]  /*32b0*/  LOP3.LUT R3, R0, 0xff, RZ, 0xc0, !PT ;  /* 0x000000ff00037812 */ /* 0x000fce00078ec0ff */
.L_x_3367:
[----:B------:R-:W-:-:S04]  /*32c0*/  SHF.R.U32.HI R2, RZ, 0x18, R2 ;  /* 0x00000018ff027819 */ /* 0x000fc80000011602 */
[----:B------:R-:W-:-:S04]  /*32d0*/  LOP3.LUT R3, R3, 0x80, R2, 0xf8, !PT ;  /* 0x0000008003037812 */ /* 0x000fc800078ef802 */
[----:B------:R-:W-:-:S07]  /*32e0*/  PRMT R0, R3, 0x7610, R0 ;  /* 0x0000761003007816 */ /* 0x000fce0000000000 */
.L_x_3365:
[----:B------:R-:W-:Y:S05]  /*32f0*/  BSYNC.RECONVERGENT B0 ;  /* 0x0000000000007941 */ /* 0x000fea0003800200 */
.L_x_3364:
[----:B------:R4:W-:Y:S01]  /*3300*/  STG.E.U8 desc[UR36][R4.64], R0 ;  /* 0x0000000004007986 */ /* 0x0009e2000c101124 */
[----:B------:R-:W-:Y:S05]  /*3310*/  BRA `(.L_x_3345) ;  /* 0x0000000400087947 */ /* 0x000fea0003800000 */
.L_x_3362:
        /* <DEDUP_REMOVED lines=12> */
.L_x_3370:
[----:B------:R-:W-:-:S04]  /*33e0*/  SHF.R.U32.HI R0, RZ, 0x15, R2 ;  /* 0x00000015ff007819 */ /* 0x000fc80000011602 */
[----:B------:R-:W-:-:S04]  /*33f0*/  LOP3.LUT R3, R0, 0x1, RZ, 0xc0, !PT ;  /* 0x0000000100037812 */ /* 0x000fc800078ec0ff */
[----:B------:R-:W-:-:S04]  /*3400*/  IADD3 R0, PT, PT, R2, 0x88fffff, R3 ;  /* 0x088fffff02007810 */ /* 0x000fc80007ffe003 */
[----:B------:R-:W-:-:S04]  /*3410*/  SHF.R.U32.HI R0, RZ, 0x15, R0 ;  /* 0x00000015ff007819 */ /* 0x000fc80000011600 */
[----:B------:R-:W-:-:S07]  /*3420*/  LOP3.LUT R3, R0, 0xff, RZ, 0xc0, !PT ;  /* 0x000000ff00037812 */ /* 0x000fce00078ec0ff */
.L_x_3371:
[----:B------:R-:W-:-:S04]  /*3430*/  SHF.R.U32.HI R2, RZ, 0x18, R2 ;  /* 0x00000018ff027819 */ /* 0x000fc80000011602 */
[----:B------:R-:W-:-:S04]  /*3440*/  LOP3.LUT R3, R3, 0x80, R2, 0xf8, !PT ;  /* 0x0000008003037812 */ /* 0x000fc800078ef802 */
[----:B------:R-:W-:-:S07]  /*3450*/  PRMT R0, R3, 0x7610, R0 ;  /* 0x0000761003007816 */ /* 0x000fce0000000000 */
.L_x_3369:
[----:B------:R-:W-:Y:S05]  /*3460*/  BSYNC.RECONVERGENT B0 ;  /* 0x0000000000007941 */ /* 0x000fea0003800200 */
.L_x_3368:
[----:B------:R3:W-:Y:S01]  /*3470*/  STG.E.U8 desc[UR36][R4.64], R0 ;  /* 0x0000000004007986 */ /* 0x0007e2000c101124 */
[----:B------:R-:W-:Y:S05]  /*3480*/  BRA `(.L_x_3345) ;  /* 0x0000000000ac7947 */ /* 0x000fea0003800000 */
.L_x_3361:
[----:B------:R-:W-:-:S09]  /*3490*/  UISETP.NE.AND UP0, UPT, UR4, 0x1c, UPT ;  /* 0x0000001c0400788c */ /* 0x000fd2000bf05270 */
[----:B------:R-:W-:Y:S05]  /*34a0*/  BRA.U !UP0, `(.L_x_3372) ;  /* 0x00000001089c7547 */ /* 0x000fea000b800000 */
[----:B------:R-:W-:-:S09]  /*34b0*/  UISETP.NE.AND UP0, UPT, UR4, 0x1d, UPT ;  /* 0x0000001d0400788c */ /* 0x000fd2000bf05270 */
[----:B------:R-:W-:Y:S05]  /*34c0*/  BRA.U !UP0, `(.L_x_3373) ;  /* 0x0000000108887547 */ /* 0x000fea000b800000 */
[----:B------:R-:W-:-:S09]  /*34d0*/  UISETP.NE.AND UP0, UPT, UR4, 0x2c, UPT ;  /* 0x0000002c0400788c */ /* 0x000fd2000bf05270 */
[----:B------:R-:W-:Y:S05]  /*34e0*/  BRA.U !UP0, `(.L_x_3374) ;  /* 0x0000000108447547 */ /* 0x000fea000b800000 */
.L_x_3344:
        /* <DEDUP_REMOVED lines=16> */
.L_x_3375:
[----:B------:R-:W-:Y:S05]  /*35f0*/  BRA `(.L_x_3345) ;  /* 0x0000000000507947 */ /* 0x000fea0003800000 */
.L_x_3374:
        /* <DEDUP_REMOVED lines=15> */
.L_x_3373:
[----:B------:R-:W0:Y:S02]  /*36f0*/  F2I.U64.TRUNC R2, R2 ;  /* 0x0000000200027311 */ /* 0x000e24000020d800 */
[----:B0-----:R1:W-:Y:S01]  /*3700*/  STG.E.64 desc[UR36][R4.64], R2 ;  /* 0x0000000204007986 */ /* 0x0013e2000c101b24 */
[----:B------:R-:W-:Y:S05]  /*3710*/  BRA `(.L_x_3345) ;  /* 0x0000000000087947 */ /* 0x000fea0003800000 */
.L_x_3372:
[----:B------:R-:W0:Y:S02]  /*3720*/  F2I.FTZ.U32.TRUNC.NTZ R3, R2 ;  /* 0x0000000200037305 */ /* 0x000e24000021f000 */
[----:B0-----:R0:W-:Y:S02]  /*3730*/  STG.E desc[UR36][R4.64], R3 ;  /* 0x0000000304007986 */ /* 0x0011e4000c101924 */
.L_x_3345:
[----:B------:R-:W-:-:S07]  /*3740*/  VIADD R17, R17, 0x80 ;  /* 0x0000008011117836 */ /* 0x000fce0000000000 */
.L_x_3305:
[----:B------:R-:W-:Y:S05]  /*3750*/  BSYNC.RECONVERGENT B7 ;  /* 0x0000000000077941 */ /* 0x000fea0003800200 */
.L_x_3304:
        /* <DEDUP_REMOVED lines=10> */
[----:B------:R-:W-:Y:S01]  /*3800*/  MOV R16, RZ ;  /* 0x000000ff00107202 */ /* 0x000fe20000000f00 */
[----:B------:R-:W3:Y:S01]  /*3810*/  LDCU UR6, c[0x0][0x38c] ;  /* 0x00007180ff0677ac */ /* 0x000ee20008000800 */
[----:B------:R-:W4:Y:S01]  /*3820*/  LDCU.64 UR8, c[0x0][0x4b8] ;  /* 0x00009700ff0877ac */ /* 0x000f220008000a00 */
[----:B------:R-:W-:Y:S02]  /*3830*/  UISETP.NE.AND UP0, UPT, UR40, URZ, UPT ;  /* 0x000000ff2800728c */ /* 0x000fe4000bf05270 */
[----:B01----:R-:W-:-:S05]  /*3840*/  IMAD.HI.U32 R2, R17, UR4, R16 ;  /* 0x0000000411027c27 */ /* 0x003fca000f8e0010 */
[----:B--2---:R-:W-:-:S05]  /*3850*/  SHF.R.U32.HI R3, RZ, UR5, R2 ;  /* 0x00000005ff037c19 */ /* 0x004fca0008011602 */
[----:B------:R-:W-:-:S04]  /*3860*/  IMAD.MOV R0, RZ, RZ, -R3 ;  /* 0x000000ffff007224 */ /* 0x000fc800078e0a03 */
[----:B---3--:R-:W-:-:S04]  /*3870*/  IMAD R0, R0, UR6, R17 ;  /* 0x0000000600007c24 */ /* 0x008fc8000f8e0211 */
        /* <DEDUP_REMOVED lines=289> */
.L_x_3378:
[----:B------:R-:W0:Y:S01]  /*4a90*/  LDCU.64 UR6, c[0x0][0x588] ;  /* 0x0000b100ff0677ac */ /* 0x000e220008000a00 */
[----:B------:R-:W-:Y:S01]  /*4aa0*/  BSSY.RECONVERGENT B6, `(.L_x_3379) ;  /* 0x0000101000067945 */ /* 0x000fe20003800200 */
[----:B------:R-:W-:-:S04]  /*4ab0*/  UPRMT UR4, UR41, 0x9910, URZ ;  /* 0x0000991029047896 */ /* 0x000fc800080000ff */
[----:B------:R-:W-:Y:S01]  /*4ac0*/  UISETP.GT.AND UP0, UPT, UR4, 0x9, UPT ;  /* 0x000000090400788c */ /* 0x000fe2000bf04270 */
[----:B012---:R-:W-:-:S04]  /*4ad0*/  IADD3 R4, P0, PT, R0, UR6, RZ ;  /* 0x0000000600047c10 */ /* 0x007fc8000ff1e0ff */
        /* <DEDUP_REMOVED lines=11> */
[----:B------:R-:W-:Y:S01]  /*4b90*/  IMAD.MOV.U32 R3, RZ, RZ, RZ ;  /* 0x000000ffff037224 */ /* 0x000fe200078e00ff */
[----:B--2---:R-:W3:Y:S01]  /*4ba0*/  I2F.S16 R2, R2 ;  /* 0x0000000200027306 */ /* 0x004ee20000101400 */
[----:B------:R-:W-:Y:S05]  /*4bb0*/  BRA `(.L_x_3385) ;  /* 0x0000000c00bc7947 */ /* 0x000fea0003800000 */
.L_x_3383:
[----:B------:R-:W2:Y:S01]  /*4bc0*/  LDG.E.U8 R2, desc[UR36][R4.64] ;  /* 0x0000002404027981 */ /* 0x000ea2000c1e1100 */
[----:B------:R-:W-:Y:S02]  /*4bd0*/  MOV R3, RZ ;  /* 0x000000ff00037202 */ /* 0x000fe40000000f00 */
[----:B--2---:R-:W-:Y:S01]  /*4be0*/  I2FP.F32.U32 R2, R2 ;  /* 0x0000000200027245 */ /* 0x004fe20000201000 */
[----:B------:R-:W-:Y:S06]  /*4bf0*/  BRA `(.L_x_3385) ;  /* 0x0000000c00ac7947 */ /* 0x000fec0003800000 */
.L_x_3382:
        /* <DEDUP_REMOVED lines=10> */
.L_x_3387:
[----:B------:R-:W2:Y:S01]  /*4ca0*/  LDG.E R2, desc[UR36][R4.64] ;  /* 0x0000002404027981 */ /* 0x000ea2000c1e1900 */
[----:B------:R-:W-:Y:S01]  /*4cb0*/  HFMA2 R3, -RZ, RZ, 0, 0 ;  /* 0x00000000ff037431 */ /* 0x000fe200000001ff */
[----:B--2---:R-:W-:Y:S01]  /*4cc0*/  I2FP.F32.S32 R2, R2 ;  /* 0x0000000200027245 */ /* 0x004fe20000201400 */
[----:B------:R-:W-:Y:S06]  /*4cd0*/  BRA `(.L_x_3385) ;  /* 0x0000000c00747947 */ /* 0x000fec0003800000 */
.L_x_3386:
[----:B------:R-:W2:Y:S01]  /*4ce0*/  LDG.E.U16 R2, desc[UR36][R4.64] ;  /* 0x0000002404027981 */ /* 0x000ea2000c1e1500 */
[----:B------:R-:W-:Y:S01]  /*4cf0*/  IMAD.MOV.U32 R3, RZ, RZ, RZ ;  /* 0x000000ffff037224 */ /* 0x000fe200078e00ff */
[----:B--2---:R-:W2:Y:S01]  /*4d00*/  I2F.S16 R2, R2 ;  /* 0x0000000200027306 */ /* 0x004ea20000101400 */
[----:B------:R-:W-:Y:S05]  /*4d10*/  BRA `(.L_x_3385) ;  /* 0x0000000c00647947 */ /* 0x000fea0003800000 */
.L_x_3381:
[----:B------:R-:W-:-:S09]  /*4d20*/  UISETP.GT.AND UP0, UPT, UR4, 0x6, UPT ;  /* 0x000000060400788c */ /* 0x000fd2000bf04270 */
[----:B------:R-:W-:Y:S05]  /*4d30*/  BRA.U UP0, `(.L_x_3388) ;  /* 0x00000001002c7547 */ /* 0x000fea000b800000 */
[----:B------:R-:W-:-:S09]  /*4d40*/  UISETP.NE.AND UP0, UPT, UR4, 0x5, UPT ;  /* 0x000000050400788c */ /* 0x000fd2000bf05270 */
[----:B------:R-:W-:Y:S05]  /*4d50*/  BRA.U !UP0, `(.L_x_3389) ;  /* 0x0000000108147547 */ /* 0x000fea000b800000 */
[----:B------:R-:W-:-:S09]  /*4d60*/  UISETP.NE.AND UP0, UPT, UR4, 0x6, UPT ;  /* 0x000000060400788c */ /* 0x000fd2000bf05270 */
[----:B------:R-:W-:Y:S05]  /*4d70*/  BRA.U UP0, `(.L_x_3384) ;  /* 0x0000000900e87547 */ /* 0x000fea000b800000 */
[----:B------:R0:W5:Y:S01]  /*4d80*/  LDG.E R2, desc[UR36][R4.64] ;  /* 0x0000002404027981 */ /* 0x000162000c1e1900 */
[----:B------:R-:W-:Y:S01]  /*4d90*/  MOV R3, RZ ;  /* 0x000000ff00037202 */ /* 0x000fe20000000f00 */
[----:B------:R-:W-:Y:S06]  /*4da0*/  BRA `(.L_x_3385) ;  /* 0x0000000c00407947 */ /* 0x000fec0003800000 */
.L_x_3389:
[----:B------:R-:W2:Y:S01]  /*4db0*/  LDG.E.U16 R2, desc[UR36][R4.64] ;  /* 0x0000002404027981 */ /* 0x000ea2000c1e1500 */
[----:B------:R-:W-:Y:S02]  /*4dc0*/  IMAD.MOV.U32 R3, RZ, RZ, RZ ;  /* 0x000000ffff037224 */ /* 0x000fe400078e00ff */
[----:B--2---:R-:W-:Y:S01]  /*4dd0*/  HADD2.F32 R2, -RZ, R2.H0_H0 ;  /* 0x20000002ff027230 */ /* 0x004fe20000004100 */
[----:B------:R-:W-:Y:S06]  /*4de0*/  BRA `(.L_x_3385) ;  /* 0x0000000c00307947 */ /* 0x000fec0003800000 */
.L_x_3388:
        /* <DEDUP_REMOVED lines=8> */
.L_x_3391:
[----:B------:R-:W2:Y:S02]  /*4e70*/  LDG.E R3, desc[UR36][R4.64] ;  /* 0x0000002404037981 */ /* 0x000ea4000c1e1900 */
[--C-:B--2---:R-:W-:Y:S02]  /*4e80*/  HADD2.F32 R2, -RZ, R3.reuse.H0_H0 ;  /* 0x20000003ff027230 */ /* 0x104fe40000004100 */
[----:B------:R-:W-:Y:S01]  /*4e90*/  HADD2.F32 R3, -RZ, R3.H1_H1 ;  /* 0x30000003ff037230 */ /* 0x000fe20000004100 */
[----:B------:R-:W-:Y:S06]  /*4ea0*/  BRA `(.L_x_3385) ;  /* 0x0000000c00007947 */ /* 0x000fec0003800000 */
.L_x_3390:
[----:B------:R-:W2:Y:S01]  /*4eb0*/  LDG.E.64 R4, desc[UR36][R4.64] ;  /* 0x0000002404047981 */ /* 0x000ea2000c1e1b00 */
[----:B------:R-:W-:Y:S01]  /*4ec0*/  UMOV UR4, 0xf0000000 ;  /* 0xf000000000047882 */ /* 0x000fe20000000000 */
[----:B------:R-:W-:Y:S01]  /*4ed0*/  UMOV UR5, 0x380fffff ;  /* 0x380fffff00057882 */ /* 0x000fe20000000000 */
[----:B------:R-:W-:Y:S01]  /*4ee0*/  MOV R3, RZ ;  /* 0x000000ff00037202 */ /* 0x000fe20000000f00 */
        /* <DEDUP_REMOVED lines=8> */
.L_x_3380:
        /* <DEDUP_REMOVED lines=13> */
.L_x_3394:
        /* <DEDUP_REMOVED lines=22> */
.L_x_3393:
        /* <DEDUP_REMOVED lines=26> */
.L_x_3396:
[----:B------:R-:W2:Y:S02]  /*5340*/  LDG.E.U8 R3, desc[UR36][R4.64] ;  /* 0x0000002404037981 */ /* 0x000ea4000c1e1100 */
[C---:B--2---:R-:W-:Y:S01]  /*5350*/  SHF.L.U32 R0, R3.reuse, 0x19, RZ ;  /* 0x0000001903007819 */ /* 0x044fe200000006ff */
[----:B------:R-:W-:-:S03]  /*5360*/  IMAD.SHL.U32 R3, R3, 0x100, RZ ;  /* 0x0000010003037824 */ /* 0x000fc600078e00ff */
[----:B------:R-:W-:Y:S02]  /*5370*/  ISETP.GE.U32.AND P0, PT, R0, 0x8000000, PT ;  /* 0x080000000000780c */ /* 0x000fe40003f06070 */
[----:B------:R-:W-:-:S11]  /*5380*/  PRMT R7, R3, 0x9910, RZ ;  /* 0x0000991003077816 */ /* 0x000fd600000000ff */
[----:B------:R-:W-:Y:S02]  /*5390*/  @!P0 LOP3.LUT R2, R3, 0x7f00, RZ, 0xc0, !PT ;  /* 0x00007f0003028812 */ /* 0x000fe400078ec0ff */
[----:B------:R-:W-:Y:S02]  /*53a0*/  @P0 LEA.HI R0, R0, 0x70000000, RZ, 0x1c ;  /* 0x7000000000000811 */ /* 0x000fe400078fe0ff */
[----:B------:R-:W-:Y:S02]  /*53b0*/  @!P0 LOP3.LUT R2, R2, 0x3f000000, RZ, 0xfc, !PT ;  /* 0x3f00000002028812 */ /* 0x000fe400078efcff */
[----:B------:R-:W-:Y:S01]  /*53c0*/  MOV R3, RZ ;  /* 0x000000ff00037202 */ /* 0x000fe20000000f00 */
[----:B------:R-:W-:Y:S02]  /*53d0*/  @P0 FMUL.FTZ R0, R0, 1.9259299443872358531e-34 ;  /* 0x0780000000000820 */ /* 0x000fe40000410000 */
[----:B------:R-:W-:-:S05]  /*53e0*/  @!P0 FADD.FTZ R0, R2, -0.5 ;  /* 0xbf00000002008421 */ /* 0x000fca0000010000 */
[----:B------:R-:W-:Y:S01]  /*53f0*/  LOP3.LUT R2, R0, 0x80000000, R7, 0xf8, !PT ;  /* 0x8000000000027812 */ /* 0x000fe200078ef807 */
[----:B------:R-:W-:Y:S06]  /*5400*/  BRA `(.L_x_3385) ;  /* 0x0000000400a87947 */ /* 0x000fec0003800000 */
.L_x_3395:
[----:B------:R-:W2:Y:S01]  /*5410*/  LDG.E.U16 R2, desc[UR36][R4.64] ;  /* 0x0000002404027981 */ /* 0x000ea2000c1e1500 */
[----:B------:R-:W-:Y:S01]  /*5420*/  IMAD.MOV.U32 R3, RZ, RZ, RZ ;  /* 0x000000ffff037224 */ /* 0x000fe200078e00ff */
[----:B--2---:R-:W-:Y:S01]  /*5430*/  SHF.L.U32 R2, R2, 0x10, RZ ;  /* 0x0000001002027819 */ /* 0x004fe200000006ff */
[----:B------:R-:W-:Y:S06]  /*5440*/  BRA `(.L_x_3385) ;  /* 0x0000000400987947 */ /* 0x000fec0003800000 */
.L_x_3392:
        /* <DEDUP_REMOVED lines=12> */
.L_x_3399:
        /* <DEDUP_REMOVED lines=20> */
.L_x_3401:
[----:B------:R-:W-:Y:S05]  /*5650*/  BSYNC.RECONVERGENT B0 ;  /* 0x0000000000007941 */ /* 0x000fea0003800200 */
.L_x_3400:
[----:B------:R-:W-:Y:S01]  /*5660*/  IMAD.SHL.U32 R0, R0, 0x100000, RZ ;  /* 0x0010000000007824 */ /* 0x000fe200078e00ff */
[----:B------:R-:W-:-:S04]  /*5670*/  LEA R2, R2, 0x3b800000, 0x17 ;  /* 0x3b80000002027811 */ /* 0x000fc800078eb8ff */
[----:B------:R-:W-:Y:S01]  /*5680*/  LOP3.LUT R2, R2, R0, R9, 0xfe, !PT ;  /* 0x0000000002027212 */ /* 0x000fe200078efe09 */
[----:B------:R-:W-:Y:S06]  /*5690*/  BRA `(.L_x_3385) ;  /* 0x0000000400047947 */ /* 0x000fec0003800000 */
.L_x_3398:
        /* <DEDUP_REMOVED lines=20> */
.L_x_3403:
[----:B------:R-:W-:Y:S05]  /*57e0*/  BSYNC.RECONVERGENT B0 ;  /* 0x0000000000007941 */ /* 0x000fea0003800200 */
.L_x_3402:
[----:B------:R-:W-:Y:S01]  /*57f0*/  IMAD.SHL.U32 R0, R0, 0x200000, RZ ;  /* 0x0020000000007824 */ /* 0x000fe200078e00ff */
[----:B------:R-:W-:-:S04]  /*5800*/  LEA R2, R2, 0x37800000, 0x17 ;  /* 0x3780000002027811 */ /* 0x000fc800078eb8ff */
[----:B------:R-:W-:Y:S01]  /*5810*/  LOP3.LUT R2, R2, R0, R9, 0xfe, !PT ;  /* 0x0000000002027212 */ /* 0x000fe200078efe09 */
[----:B------:R-:W-:Y:S06]  /*5820*/  BRA `(.L_x_3385) ;  /* 0x0000000000a07947 */ /* 0x000fec0003800000 */
.L_x_3397:
        /* <DEDUP_REMOVED lines=12> */
[----:B------:R-:W-:Y:S01]  /*58f0*/  @!P0 MOV R2, 0x7f800001 ;  /* 0x7f80000100028802 */ /* 0x000fe20000000f00 */
[----:B------:R-:W-:Y:S01]  /*5900*/  @P0 IMAD.SHL.U32 R2, R4, 0x800000, RZ ;  /* 0x0080000004020824 */ /* 0x000fe200078e00ff */
[----:B------:R-:W-:Y:S06]  /*5910*/  BRA `(.L_x_3385) ;  /* 0x0000000000647947 */ /* 0x000fec0003800000 */
.L_x_3384:
        /* <DEDUP_REMOVED lines=16> */
.L_x_3406:
[----:B------:R-:W-:Y:S01]  /*5a20*/  CS2R R2, SRZ ;  /* 0x0000000000027805 */ /* 0x000fe2000001ff00 */
[----:B------:R-:W-:Y:S06]  /*5a30*/  BRA `(.L_x_3385) ;  /* 0x00000000001c7947 */ /* 0x000fec0003800000 */
.L_x_3405:
[----:B------:R-:W2:Y:S01]  /*5a40*/  LDG.E.64 R4, desc[UR36][R4.64] ;  /* 0x0000002404047981 */ /* 0x000ea2000c1e1b00 */
[----:B------:R-:W-:Y:S01]  /*5a50*/  IMAD.MOV.U32 R3, RZ, RZ, RZ ;  /* 0x000000ffff037224 */ /* 0x000fe200078e00ff */
[----:B--2---:R0:W1:Y:S02]  /*5a60*/  I2F.U64 R2, R4 ;  /* 0x0000000400027312 */ /* 0x0040640000301000 */
[----:B01----:R-:W-:Y:S05]  /*5a70*/  BRA `(.L_x_3385) ;  /* 0x00000000000c7947 */ /* 0x003fea0003800000 */
.L_x_3404:
[----:B------:R-:W2:Y:S01]  /*5a80*/  LDG.E R2, desc[UR36][R4.64] ;  /* 0x0000002404027981 */ /* 0x000ea2000c1e1900 */
[----:B------:R-:W-:Y:S01]  /*5a90*/  HFMA2 R3, -RZ, RZ, 0, 0 ;  /* 0x00000000ff037431 */ /* 0x000fe200000001ff */
[----:B--2---:R-:W-:-:S07]  /*5aa0*/  I2FP.F32.U32 R2, R2 ;  /* 0x0000000200027245 */ /* 0x004fce0000201000 */
.L_x_3385:
[----:B------:R-:W-:Y:S05]  /*5ab0*/  BSYNC.RECONVERGENT B6 ;  /* 0x0000000000067941 */ /* 0x000fea0003800200 */
.L_x_3379:
[----:B--23-5:R-:W-:Y:S01]  /*5ac0*/  LOP3.LUT R0, R2, 0x7fffffff, RZ, 0xc0, !PT ;  /* 0x7fffffff02007812 */ /* 0x02cfe200078ec0ff */
[----:B------:R-:W-:Y:S03]  /*5ad0*/  BSSY.RECONVERGENT B0, `(.L_x_3407) ;  /* 0x000004b000007945 */ /* 0x000fe60003800200 */
[----:B------:R-:W-:-:S13]  /*5ae0*/  ISETP.GT.U32.AND P0, PT, R0, 0x7f7fffff, PT ;  /* 0x7f7fffff0000780c */ /* 0x000fda0003f04070 */
[----:B------:R-:W-:Y:S05]  /*5af0*/  @P0 BRA `(.L_x_3408) ;  /* 0x0000000000f00947 */ /* 0x000fea0003800000 */
[----:B------:R-:W-:-:S13]  /*5b00*/  FSETP.NE.FTZ.AND P0, PT, |R3|, +INF , PT ;  /* 0x7f8000000300780b */ /* 0x000fda0003f15200 */
[----:B------:R-:W-:Y:S05]  /*5b10*/  @!P0 BRA `(.L_x_3409) ;  /* 0x0000000000dc8947 */ /* 0x000fea0003800000 */
[----:B------:R-:W-:-:S13]  /*5b20*/  ISETP.GT.U32.AND P0, PT, R0, 0x412fffff, PT ;  /* 0x412fffff0000780c */ /* 0x000fda0003f04070 */
[----:B------:R-:W-:Y:S05]  /*5b30*/  @P0 BRA `(.L_x_3410) ;  /* 0x0000000000a40947 */ /* 0x000fea0003800000 */
[C---:B------:R-:W-:Y:S01]  /*5b40*/  FMUL.FTZ R0, |R2|.reuse, 1.4426950216293334961 ;  /* 0x3fb8aa3b02007820 */ /* 0x040fe20000410200 */
[----:B01----:R-:W-:Y:S02]  /*5b50*/  IMAD.MOV.U32 R5, RZ, RZ, 0x42fc0000 ;  /* 0x42fc0000ff057424 */ /* 0x003fe400078e00ff */
        /* <DEDUP_REMOVED lines=39> */
.L_x_3410:
        /* <DEDUP_REMOVED lines=12> */
.L_x_3409:
[----:B------:R-:W-:-:S04]  /*5e90*/  FADD.FTZ R2, R3, -R3 ;  /* 0x8000000303027221 */ /* 0x000fc80000010000 */
[----:B------:R-:W-:Y:S01]  /*5ea0*/  IMAD.MOV.U32 R7, RZ, RZ, R2 ;  /* 0x000000ffff077224 */ /* 0x000fe200078e0002 */
[----:B------:R-:W-:Y:S06]  /*5eb0*/  BRA `(.L_x_3411) ;  /* 0x0000000000307947 */ /* 0x000fec0003800000 */
.L_x_3408:
        /* <DEDUP_REMOVED lines=8> */
[----:B01----:R-:W-:Y:S08]  /*5f40*/  @P0 MUFU.SIN R4, R0 ;  /* 0x0000000000040308 */ /* 0x003ff00000000400 */
[----:B------:R-:W0:Y:S02]  /*5f50*/  @P0 MUFU.COS R5, R0 ;  /* 0x0000000000050308 */ /* 0x000e240000000000 */
[----:B0-----:R-:W-:-:S05]  /*5f60*/  @P0 FMUL.FTZ R3, R4, R5 ;  /* 0x0000000504030220 */ /* 0x001fca0000410000 */
[----:B------:R-:W-:-:S07]  /*5f70*/  LOP3.LUT R7, RZ, 0x80000000, R3, 0xb8, !PT ;  /* 0x80000000ff077812 */ /* 0x000fce00078eb803 */
.L_x_3411:
[----:B------:R-:W-:Y:S05]  /*5f80*/  BSYNC.RECONVERGENT B0 ;  /* 0x0000000000007941 */ /* 0x000fea0003800200 */
.L_x_3407:
        /* <DEDUP_REMOVED lines=17> */
.L_x_3415:
[----:B------:R-:W0:Y:S02]  /*60a0*/  F2I.S64.TRUNC R2, R2 ;  /* 0x0000000200027311 */ /* 0x000e24000020d900 */
[----:B0-----:R-:W-:-:S05]  /*60b0*/  MOV R7, R2 ;  /* 0x0000000200077202 */ /* 0x001fca0000000f00 */
[----:B------:R0:W-:Y:S01]  /*60c0*/  STG.E.U8 desc[UR36][R4.64], R7 ;  /* 0x0000000704007986 */ /* 0x0001e2000c101124 */
[----:B------:R-:W-:Y:S05]  /*60d0*/  BRA `(.L_x_3417) ;  /* 0x0000000c00407947 */ /* 0x000fea0003800000 */
.L_x_3414:
        /* <DEDUP_REMOVED lines=9> */
.L_x_3419:
[----:B------:R-:W0:Y:S02]  /*6170*/  F2I.FTZ.TRUNC.NTZ R3, R2 ;  /* 0x0000000200037305 */ /* 0x000e24000021f100 */
[----:B0-----:R0:W-:Y:S01]  /*6180*/  STG.E desc[UR36][R4.64], R3 ;  /* 0x0000000304007986 */ /* 0x0011e2000c101924 */
[----:B------:R-:W-:Y:S05]  /*6190*/  BRA `(.L_x_3417) ;  /* 0x0000000c00107947 */ /* 0x000fea0003800000 */
.L_x_3418:
[----:B------:R-:W0:Y:S02]  /*61a0*/  F2I.FTZ.TRUNC.NTZ R3, R2 ;  /* 0x0000000200037305 */ /* 0x000e24000021f100 */
[----:B0-----:R0:W-:Y:S01]  /*61b0*/  STG.E.U16 desc[UR36][R4.64], R3 ;  /* 0x0000000304007986 */ /* 0x0011e2000c101524 */
[----:B------:R-:W-:Y:S05]  /*61c0*/  BRA `(.L_x_3417) ;  /* 0x0000000c00047947 */ /* 0x000fea0003800000 */
.L_x_3413:
        /* <DEDUP_REMOVED lines=8> */
.L_x_3421:
[----:B------:R-:W-:-:S05]  /*6250*/  F2FP.F16.F32.PACK_AB R2, RZ, R2 ;  /* 0x00000002ff02723e */ /* 0x000fca00000000ff */
[----:B------:R0:W-:Y:S01]  /*6260*/  STG.E.U16 desc[UR36][R4.64], R2 ;  /* 0x0000000204007986 */ /* 0x0001e2000c101524 */
[----:B------:R-:W-:Y:S05]  /*6270*/  BRA `(.L_x_3417) ;  /* 0x0000000800d87947 */ /* 0x000fea0003800000 */
.L_x_3420:
[----:B------:R-:W-:-:S09]  /*6280*/  UISETP.NE.AND UP0, UPT, UR4, 0x7, UPT ;  /* 0x000000070400788c */ /* 0x000fd2000bf05270 */
[----:B------:R-:W-:Y:S05]  /*6290*/  BRA.U !UP0, `(.L_x_3422) ;  /* 0x0000000108287547 */ /* 0x000fea000b800000 */
[----:B------:R-:W-:-:S09]  /*62a0*/  UISETP.NE.AND UP0, UPT, UR4, 0x8, UPT ;  /* 0x000000080400788c */ /* 0x000fd2000bf05270 */
[----:B------:R-:W-:Y:S05]  /*62b0*/  BRA.U !UP0, `(.L_x_3423) ;  /* 0x0000000108147547 */ /* 0x000fea000b800000 */
[----:B------:R-:W-:-:S09]  /*62c0*/  UISETP.NE.AND UP0, UPT, UR4, 0x9, UPT ;  /* 0x000000090400788c */ /* 0x000fd2000bf05270 */
[----:B------:R-:W-:Y:S05]  /*62d0*/  BRA.U UP0, `(.L_x_3416) ;  /* 0x0000000500e87547 */ /* 0x000fea000b800000 */
[----:B------:R-:W-:-:S05]  /*62e0*/  IMAD.MOV.U32 R6, RZ, RZ, R2 ;  /* 0x000000ffff067224 */ /* 0x000fca00078e0002 */
[----:B------:R0:W-:Y:S01]  /*62f0*/  STG.E.64 desc[UR36][R4.64], R6 ;  /* 0x0000000604007986 */ /* 0x0001e2000c101b24 */
[----:B------:R-:W-:Y:S05]  /*6300*/  BRA `(.L_x_3417) ;  /* 0x0000000800b47947 */ /* 0x000fea0003800000 */
.L_x_3423:
[----:B------:R-:W-:-:S05]  /*6310*/  F2FP.F16.F32.PACK_AB R3, R7, R2 ;  /* 0x000000020703723e */ /* 0x000fca00000000ff */
[----:B------:R0:W-:Y:S01]  /*6320*/  STG.E desc[UR36][R4.64], R3 ;  /* 0x0000000304007986 */ /* 0x0001e2000c101924 */
[----:B------:R-:W-:Y:S05]  /*6330*/  BRA `(.L_x_3417) ;  /* 0x0000000800a87947 */ /* 0x000fea0003800000 */
.L_x_3422:
[----:B------:R-:W-:-:S06]  /*6340*/  FMUL.FTZ R2, R2, 1 ;  /* 0x3f80000002027820 */ /* 0x000fcc0000410000 */
[----:B------:R-:W0:Y:S02]  /*6350*/  F2F.F64.F32 R2, R2 ;  /* 0x0000000200027310 */ /* 0x000e240000201800 */
[----:B0-----:R0:W-:Y:S01]  /*6360*/  STG.E.64 desc[UR36][R4.64], R2 ;  /* 0x0000000204007986 */ /* 0x0011e2000c101b24 */
[----:B------:R-:W-:Y:S05]  /*6370*/  BRA `(.L_x_3417) ;  /* 0x0000000800987947 */ /* 0x000fea0003800000 */
.L_x_3412:
        /* <DEDUP_REMOVED lines=13> */
.L_x_3427:
        /* <DEDUP_REMOVED lines=16> */
.L_x_3430:
[----:B------:R-:W-:-:S04]  /*6550*/  SHF.R.U32.HI R2, RZ, 0x18, R2 ;  /* 0x00000018ff027819 */ /* 0x000fc80000011602 */
[----:B------:R-:W-:-:S04]  /*6560*/  LOP3.LUT R2, R3, 0x80, R2, 0xf8, !PT ;  /* 0x0000008003027812 */ /* 0x000fc800078ef802 */
[----:B------:R-:W-:-:S07]  /*6570*/  PRMT R0, R2, 0x7610, R0 ;  /* 0x0000761002007816 */ /* 0x000fce0000000000 */
.L_x_3429:
[----:B------:R-:W-:Y:S05]  /*6580*/  BSYNC.RECONVERGENT B0 ;  /* 0x0000000000007941 */ /* 0x000fea0003800200 */
.L_x_3428:
[----:B------:R0:W-:Y:S01]  /*6590*/  STG.E.U8 desc[UR36][R4.64], R0 ;  /* 0x0000000004007986 */ /* 0x0001e2000c101124 */
[----:B------:R-:W-:Y:S05]  /*65a0*/  BRA `(.L_x_3417) ;  /* 0x00000008000c7947 */ /* 0x000fea0003800000 */
.L_x_3426:
        /* <DEDUP_REMOVED lines=16> */
.L_x_3433:
[----:B------:R-:W-:-:S04]  /*66b0*/  SHF.R.U32.HI R2, RZ, 0x18, R2 ;  /* 0x00000018ff027819 */ /* 0x000fc80000011602 */
[----:B------:R-:W-:-:S04]  /*66c0*/  LOP3.LUT R3, R3, 0x80, R2, 0xf8, !PT ;  /* 0x0000008003037812 */ /* 0x000fc800078ef802 */
[----:B------:R-:W-:-:S07]  /*66d0*/  PRMT R0, R3, 0x7610, R0 ;  /* 0x0000761003007816 */ /* 0x000fce0000000000 */
.L_x_3432:
[----:B------:R-:W-:Y:S05]  /*66e0*/  BSYNC.RECONVERGENT B0 ;  /* 0x0000000000007941 */ /* 0x000fea0003800200 */
.L_x_3431:
[----:B------:R0:W-:Y:S01]  /*66f0*/  STG.E.U8 desc[UR36][R4.64], R0 ;  /* 0x0000000004007986 */ /* 0x0001e2000c101124 */
[----:B------:R-:W-:Y:S05]  /*6700*/  BRA `(.L_x_3417) ;  /* 0x0000000400b47947 */ /* 0x000fea0003800000 */
.L_x_3425:
        /* <DEDUP_REMOVED lines=21> */
.L_x_3435:
[----:B------:R-:W0:Y:S02]  /*6860*/  F2I.U64.TRUNC R2, R2 ;  /* 0x0000000200027311 */ /* 0x000e24000020d800 */
[----:B0-----:R0:W-:Y:S01]  /*6870*/  STG.E.64 desc[UR36][R4.64], R2 ;  /* 0x0000000204007986 */ /* 0x0011e2000c101b24 */
[----:B------:R-:W-:Y:S05]  /*6880*/  BRA `(.L_x_3417) ;  /* 0x0000000400547947 */ /* 0x000fea0003800000 */
.L_x_3434:
[----:B------:R-:W0:Y:S02]  /*6890*/  F2I.FTZ.U32.TRUNC.NTZ R3, R2 ;  /* 0x0000000200037305 */ /* 0x000e24000021f000 */
[----:B0-----:R0:W-:Y:S01]  /*68a0*/  STG.E desc[UR36][R4.64], R3 ;  /* 0x0000000304007986 */ /* 0x0011e2000c101924 */
[----:B------:R-:W-:Y:S05]  /*68b0*/  BRA `(.L_x_3417) ;  /* 0x0000000400487947 */ /* 0x000fea0003800000 */
.L_x_3424:
        /* <DEDUP_REMOVED lines=12> */
.L_x_3437:
        /* <DEDUP_REMOVED lines=10> */
.L_x_3436:
[----:B------:R-:W-:-:S09]  /*6a20*/  UISETP.NE.AND UP0, UPT, UR4, 0xf, UPT ;  /* 0x0000000f0400788c */ /* 0x000fd2000bf05270 */
[----:B------:R-:W-:Y:S05]  /*6a30*/  BRA.U !UP0, `(.L_x_3438) ;  /* 0x0000000108e07547 */ /* 0x000fea000b800000 */
[----:B------:R-:W-:-:S09]  /*6a40*/  UISETP.NE.AND UP0, UPT, UR4, 0x17, UPT ;  /* 0x000000170400788c */ /* 0x000fd2000bf05270 */
[----:B------:R-:W-:Y:S05]  /*6a50*/  BRA.U !UP0, `(.L_x_3439) ;  /* 0x00000001088c7547 */ /* 0x000fea000b800000 */
[----:B------:R-:W-:-:S09]  /*6a60*/  UISETP.NE.AND UP0, UPT, UR4, 0x18, UPT ;  /* 0x000000180400788c */ /* 0x000fd2000bf05270 */
[----:B------:R-:W-:Y:S05]  /*6a70*/  BRA.U !UP0, `(.L_x_3440) ;  /* 0x0000000108447547 */ /* 0x000fea000b800000 */
.L_x_3416:
        /* <DEDUP_REMOVED lines=16> */
.L_x_3441:
[----:B------:R-:W-:Y:S05]  /*6b80*/  BRA `(.L_x_3417) ;  /* 0x0000000000947947 */ /* 0x000fea0003800000 */
.L_x_3440:
        /* <DEDUP_REMOVED lines=12> */
.L_x_3443:
[----:B------:R-:W-:Y:S05]  /*6c50*/  BSYNC.RECONVERGENT B0 ;  /* 0x0000000000007941 */ /* 0x000fea0003800200 */
.L_x_3442:
[----:B------:R-:W-:-:S05]  /*6c60*/  LOP3.LUT R3, R0, 0x80, R7, 0xf8, !PT ;  /* 0x0000008000037812 */ /* 0x000fca00078ef807 */
[----:B------:R2:W-:Y:S01]  /*6c70*/  STG.E.U8 desc[UR36][R4.64], R3 ;  /* 0x0000000304007986 */ /* 0x0005e2000c101124 */
[----:B------:R-:W-:Y:S05]  /*6c80*/  BRA `(.L_x_3417) ;  /* 0x0000000000547947 */ /* 0x000fea0003800000 */
.L_x_3439:
        /* <DEDUP_REMOVED lines=11> */
.L_x_3445:
[----:B------:R-:W-:Y:S01]  /*6d40*/  HFMA2 R0, -RZ, RZ, 0, 7.569789886474609375e-06 ;  /* 0x0000007fff007431 */ /* 0x000fe200000001ff */
[----:B------:R-:W-:-:S04]  /*6d50*/  ISETP.GT.U32.AND P0, PT, R6, 0x7f800000, PT ;  /* 0x7f8000000600780c */ /* 0x000fc80003f04070 */
[----:B------:R-:W-:-:S09]  /*6d60*/  SEL R0, R0, 0x7c, P0 ;  /* 0x0000007c00007807 */ /* 0x000fd20000000000 */
.L_x_3446:
[----:B------:R-:W-:Y:S05]  /*6d70*/  BSYNC.RECONVERGENT B0 ;  /* 0x0000000000007941 */ /* 0x000fea0003800200 */
.L_x_3444:
[----:B------:R-:W-:-:S04]  /*6d80*/  SHF.R.U32.HI R3, RZ, 0x18, R2 ;  /* 0x00000018ff037819 */ /* 0x000fc80000011602 */
[----:B------:R-:W-:-:S05]  /*6d90*/  LOP3.LUT R3, R0, 0x80, R3, 0xf8, !PT ;  /* 0x0000008000037812 */ /* 0x000fca00078ef803 */
[----:B------:R1:W-:Y:S01]  /*6da0*/  STG.E.U8 desc[UR36][R4.64], R3 ;  /* 0x0000000304007986 */ /* 0x0003e2000c101124 */
[----:B------:R-:W-:Y:S05]  /*6db0*/  BRA `(.L_x_3417) ;  /* 0x0000000000087947 */ /* 0x000fea0003800000 */
.L_x_3438:
[----:B------:R-:W-:-:S05]  /*6dc0*/  F2FP.BF16.F32.PACK_AB R2, RZ, R2 ;  /* 0x00000002ff02723e */ /* 0x000fca00000010ff */
[----:B------:R0:W-:Y:S02]  /*6dd0*/  STG.E.U16 desc[UR36][R4.64], R2 ;  /* 0x0000000204007986 */ /* 0x0001e4000c101524 */
.L_x_3417:
[----:B------:R-:W-:-:S07]  /*6de0*/  VIADD R17, R17, 0x80 ;  /* 0x0000008011117836 */ /* 0x000fce0000000000 */
.L_x_3377:
[----:B------:R-:W-:Y:S05]  /*6df0*/  BSYNC.RECONVERGENT B7 ;  /* 0x0000000000077941 */ /* 0x000fea0003800200 */
.L_x_3376:
[----:B------:R-:W5:Y:S01]  /*6e00*/  LDCU UR4, c[0x0][0x380] ;  /* 0x00007000ff0477ac */ /* 0x000f620008000800 */
[----:B------:R-:W-:Y:S01]  /*6e10*/  BSSY.RECONVERGENT B7, `(.L_x_3447) ;  /* 0x0000368000077945 */ /* 0x000fe20003800200 */
[----:B-----5:R-:W-:-:S13]  /*6e20*/  ISETP.GE.AND P0, PT, R17, UR4, PT ;  /* 0x0000000411007c0c */ /* 0x020fda000bf06270 */
[----:B------:R-:W-:Y:S05]  /*6e30*/  @P0 BRA `(.L_x_3448) ;  /* 0x0000003400940947 */ /* 0x000fea0003800000 */
[----:B------:R-:W5:Y:S01]  /*6e40*/  LDCU UR4, c[0x0][0x388] ;  /* 0x00007100ff0477ac */ /* 0x000f620008000800 */
[----:B0--34-:R-:W-:Y:S01]  /*6e50*/  MOV R0, RZ ;  /* 0x000000ff00007202 */ /* 0x019fe20000000f00 */
[----:B------:R-:W-:Y:S01]  /*6e60*/  IMAD.MOV.U32 R16, RZ, RZ, RZ ;  /* 0x000000ffff107224 */ /* 0x000fe200078e00ff */
[----:B-----5:R-:W-:-:S09]  /*6e70*/  UISETP.NE.AND UP0, UPT, UR4, URZ, UPT ;  /* 0x000000ff0400728c */ /* 0x020fd2000bf05270 */
[----:B------:R-:W-:Y:S05]  /*6e80*/  BRA.U !UP0, `(.L_x_3449) ;  /* 0x0000001108a87547 */ /* 0x000fea000b800000 */
[----:B------:R-:W1:Y:S01]  /*6e90*/  LDCU.64 UR4, c[0x0][0x390] ;  /* 0x00007200ff0477ac */ /* 0x000e620008000a00 */
[----:B------:R-:W-:Y:S01]  /*6ea0*/  HFMA2 R16, -RZ, RZ, 0, 0 ;  /* 0x00000000ff107431 */ /* 0x000fe200000001ff */
[----:B------:R-:W0:Y:S01]  /*6eb0*/  LDCU UR6, c[0x0][0x38c] ;  /* 0x00007180ff0677ac */ /* 0x000e220008000800 */
[----:B------:R-:W3:Y:S01]  /*6ec0*/  LDCU.64 UR8, c[0x0][0x4b8] ;  /* 0x00009700ff0877ac */ /* 0x000ee20008000a00 */
[----:B------:R-:W-:Y:S02]  /*6ed0*/  UISETP.NE.AND UP0, UPT, UR40, URZ, UPT ;  /* 0x000000ff2800728c */ /* 0x000fe4000bf05270 */
[----:B-1----:R-:W-:-:S05]  /*6ee0*/  IMAD.HI.U32 R2, R17, UR4, R16 ;  /* 0x0000000411027c27 */ /* 0x002fca000f8e0010 */
[----:B--2---:R-:W-:-:S05]  /*6ef0*/  SHF.R.U32.HI R3, RZ, UR5, R2 ;  /* 0x00000005ff037c19 */ /* 0x004fca0008011602 */
        /* <DEDUP_REMOVED lines=291> */
.L_x_3449:
        /* <DEDUP_REMOVED lines=17> */
[----:B--2---:R-:W0:Y:S01]  /*8240*/  I2F.S16 R2, R2 ;  /* 0x0000000200027306 */ /* 0x004e220000101400 */
[----:B------:R-:W-:Y:S05]  /*8250*/  BRA `(.L_x_3456) ;  /* 0x0000000c00bc7947 */ /* 0x000fea0003800000 */
.L_x_3454:
[----:B------:R-:W2:Y:S01]  /*8260*/  LDG.E.U8 R2, desc[UR36][R4.64] ;  /* 0x0000002404027981 */ /* 0x000ea2000c1e1100 */
[----:B------:R-:W-:Y:S02]  /*8270*/  MOV R3, RZ ;  /* 0x000000ff00037202 */ /* 0x000fe40000000f00 */
[----:B--2---:R-:W-:Y:S01]  /*8280*/  I2FP.F32.U32 R2, R2 ;  /* 0x0000000200027245 */ /* 0x004fe20000201000 */
[----:B------:R-:W-:Y:S06]  /*8290*/  BRA `(.L_x_3456) ;  /* 0x0000000c00ac7947 */ /* 0x000fec0003800000 */
.L_x_3453:
        /* <DEDUP_REMOVED lines=8> */
[----:B--2---:R1:W2:Y:S02]  /*8320*/  I2F.S64 R2, R4 ;  /* 0x0000000400027312 */ /* 0x0042a40000301400 */
[----:B-12---:R-:W-:Y:S05]  /*8330*/  BRA `(.L_x_3456) ;  /* 0x0000000c00847947 */ /* 0x006fea0003800000 */
.L_x_3458:
[----:B------:R-:W2:Y:S01]  /*8340*/  LDG.E R2, desc[UR36][R4.64] ;  /* 0x0000002404027981 */ /* 0x000ea2000c1e1900 */
[----:B------:R-:W-:Y:S01]  /*8350*/  HFMA2 R3, -RZ, RZ, 0, 0 ;  /* 0x00000000ff037431 */ /* 0x000fe200000001ff */
[----:B--2---:R-:W-:Y:S01]  /*8360*/  I2FP.F32.S32 R2, R2 ;  /* 0x0000000200027245 */ /* 0x004fe20000201400 */
[----:B------:R-:W-:Y:S06]  /*8370*/  BRA `(.L_x_3456) ;  /* 0x0000000c00747947 */ /* 0x000fec0003800000 */
.L_x_3457:
[----:B------:R-:W2:Y:S01]  /*8380*/  LDG.E.U16 R2, desc[UR36][R4.64] ;  /* 0x0000002404027981 */ /* 0x000ea2000c1e1500 */
[----:B------:R-:W-:Y:S01]  /*8390*/  IMAD.MOV.U32 R3, RZ, RZ, RZ ;  /* 0x000000ffff037224 */ /* 0x000fe200078e00ff */
[----:B--2---:R-:W1:Y:S01]  /*83a0*/  I2F.S16 R2, R2 ;  /* 0x0000000200027306 */ /* 0x004e620000101400 */
[----:B------:R-:W-:Y:S05]  /*83b0*/  BRA `(.L_x_3456) ;  /* 0x0000000c00647947 */ /* 0x000fea0003800000 */
.L_x_3452:
        /* <DEDUP_REMOVED lines=9> */
.L_x_3460:
[----:B------:R-:W2:Y:S01]  /*8450*/  LDG.E.U16 R2, desc[UR36][R4.64] ;  /* 0x0000002404027981 */ /* 0x000ea2000c1e1500 */
[----:B------:R-:W-:Y:S02]  /*8460*/  IMAD.MOV.U32 R3, RZ, RZ, RZ ;  /* 0x000000ffff037224 */ /* 0x000fe400078e00ff */
[----:B--2---:R-:W-:Y:S01]  /*8470*/  HADD2.F32 R2, -RZ, R2.H0_H0 ;  /* 0x20000002ff027230 */ /* 0x004fe20000004100 */
[----:B------:R-:W-:Y:S06]  /*8480*/  BRA `(.L_x_3456) ;  /* 0x0000000c00307947 */ /* 0x000fec0003800000 */
.L_x_3459:
        /* <DEDUP_REMOVED lines=8> */
.L_x_3462:
[----:B------:R-:W2:Y:S02]  /*8510*/  LDG.E R3, desc[UR36][R4.64] ;  /* 0x0000002404037981 */ /* 0x000ea4000c1e1900 */
[--C-:B--2---:R-:W-:Y:S02]  /*8520*/  HADD2.F32 R2, -RZ, R3.reuse.H0_H0 ;  /* 0x20000003ff027230 */ /* 0x104fe40000004100 */
[----:B------:R-:W-:Y:S01]  /*8530*/  HADD2.F32 R3, -RZ, R3.H1_H1 ;  /* 0x30000003ff037230 */ /* 0x000fe20000004100 */
[----:B------:R-:W-:Y:S06]  /*8540*/  BRA `(.L_x_3456) ;  /* 0x0000000c00007947 */ /* 0x000fec0003800000 */
.L_x_3461:
        /* <DEDUP_REMOVED lines=12> */
.L_x_3451:
        /* <DEDUP_REMOVED lines=13> */
.L_x_3465:
        /* <DEDUP_REMOVED lines=22> */
.L_x_3464:
        /* <DEDUP_REMOVED lines=26> */
.L_x_3467:
        /* <DEDUP_REMOVED lines=13> */
.L_x_3466:
[----:B------:R-:W2:Y:S01]  /*8ab0*/  LDG.E.U16 R2, desc[UR36][R4.64] ;  /* 0x0000002404027981 */ /* 0x000ea2000c1e1500 */
[----:B------:R-:W-:Y:S01]  /*8ac0*/  IMAD.MOV.U32 R3, RZ, RZ, RZ ;  /* 0x000000ffff037224 */ /* 0x000fe200078e00ff */
[----:B--2---:R-:W-:Y:S01]  /*8ad0*/  SHF.L.U32 R2, R2, 0x10, RZ ;  /* 0x0000001002027819 */ /* 0x004fe200000006ff */
[----:B------:R-:W-:Y:S06]  /*8ae0*/  BRA `(.L_x_3456) ;  /* 0x0000000400987947 */ /* 0x000fec0003800000 */
.L_x_3463:
        /* <DEDUP_REMOVED lines=12> */
.L_x_3470:
        /* <DEDUP_REMOVED lines=20> */
.L_x_3472:
[----:B------:R-:W-:Y:S05]  /*8cf0*/  BSYNC.RECONVERGENT B0 ;  /* 0x0000000000007941 */ /* 0x000fea0003800200 */
.L_x_3471:
[----:B------:R-:W-:Y:S01]  /*8d00*/  IMAD.SHL.U32 R0, R0, 0x100000, RZ ;  /* 0x0010000000007824 */ /* 0x000fe200078e00ff */
[----:B------:R-:W-:-:S04]  /*8d10*/  LEA R2, R2, 0x3b800000, 0x17 ;  /* 0x3b80000002027811 */ /* 0x000fc800078eb8ff */
[----:B------:R-:W-:Y:S01]  /*8d20*/  LOP3.LUT R2, R2, R0, R9, 0xfe, !PT ;  /* 0x0000000002027212 */ /* 0x000fe200078efe09 */
[----:B------:R-:W-:Y:S06]  /*8d30*/  BRA `(.L_x_3456) ;  /* 0x0000000400047947 */ /* 0x000fec0003800000 */
.L_x_3469:
        /* <DEDUP_REMOVED lines=20> */
.L_x_3474:
[----:B------:R-:W-:Y:S05]  /*8e80*/  BSYNC.RECONVERGENT B0 ;  /* 0x0000000000007941 */ /* 0x000fea0003800200 */
.L_x_3473:
[----:B------:R-:W-:Y:S01]  /*8e90*/  IMAD.SHL.U32 R0, R0, 0x200000, RZ ;  /* 0x0020000000007824 */ /* 0x000fe200078e00ff */
[----:B------:R-:W-:-:S04]  /*8ea0*/  LEA R2, R2, 0x37800000, 0x17 ;  /* 0x3780000002027811 */ /* 0x000fc800078eb8ff */
[----:B------:R-:W-:Y:S01]  /*8eb0*/  LOP3.LUT R2, R2, R0, R9, 0xfe, !PT ;  /* 0x0000000002027212 */ /* 0x000fe200078efe09 */
[----:B------:R-:W-:Y:S06]  /*8ec0*/  BRA `(.L_x_3456) ;  /* 0x0000000000a07947 */ /* 0x000fec0003800000 */
.L_x_3468:
        /* <DEDUP_REMOVED lines=15> */
.L_x_3455:
        /* <DEDUP_REMOVED lines=16> */
.L_x_3477:
[----:B------:R-:W-:Y:S01]  /*90c0*/  CS2R R2, SRZ ;  /* 0x0000000000027805 */ /* 0x000fe2000001ff00 */
[----:B------:R-:W-:Y:S06]  /*90d0*/  BRA `(.L_x_3456) ;  /* 0x00000000001c7947 */ /* 0x000fec0003800000 */
.L_x_3476:
[----:B------:R-:W2:Y:S01]  /*90e0*/  LDG.E.64 R4, desc[UR36][R4.64] ;  /* 0x0000002404047981 */ /* 0x000ea2000c1e1b00 */
[----:B------:R-:W-:Y:S01]  /*90f0*/  IMAD.MOV.U32 R3, RZ, RZ, RZ ;  /* 0x000000ffff037224 */ /* 0x000fe200078e00ff */
[----:B--2---:R0:W1:Y:S02]  /*9100*/  I2F.U64 R2, R4 ;  /* 0x0000000400027312 */ /* 0x0040640000301000 */
[----:B01----:R-:W-:Y:S05]  /*9110*/  BRA `(.L_x_3456) ;  /* 0x00000000000c7947 */ /* 0x003fea0003800000 */
.L_x_3475:
[----:B------:R-:W2:Y:S01]  /*9120*/  LDG.E R2, desc[UR36][R4.64] ;  /* 0x0000002404027981 */ /* 0x000ea2000c1e1900 */
[----:B------:R-:W-:Y:S01]  /*9130*/  HFMA2 R3, -RZ, RZ, 0, 0 ;  /* 0x00000000ff037431 */ /* 0x000fe200000001ff */
[----:B--2---:R-:W-:-:S07]  /*9140*/  I2FP.F32.U32 R2, R2 ;  /* 0x0000000200027245 */ /* 0x004fce0000201000 */
.L_x_3456:
[----:B------:R-:W-:Y:S05]  /*9150*/  BSYNC.RECONVERGENT B6 ;  /* 0x0000000000067941 */ /* 0x000fea0003800200 */
.L_x_3450:
[----:B01---5:R-:W-:Y:S01]  /*9160*/  LOP3.LUT R0, R2, 0x7fffffff, RZ, 0xc0, !PT ;  /* 0x7fffffff02007812 */ /* 0x023fe200078ec0ff */
        /* <DEDUP_REMOVED lines=8> */
[----:B--23--:R-:W-:Y:S02]  /*91f0*/  IMAD.MOV.U32 R5, RZ, RZ, 0x42fc0000 ;  /* 0x42fc0000ff057424 */ /* 0x00cfe400078e00ff */
        /* <DEDUP_REMOVED lines=39> */
.L_x_3481:
[----:B--23--:R-:W-:Y:S01]  /*9470*/  FMUL.RZ R4, R3, 0.15915493667125701904 ;  /* 0x3e22f98303047820 */ /* 0x00cfe2000040c000 */
        /* <DEDUP_REMOVED lines=11> */
.L_x_3480:
[----:B------:R-:W-:-:S04]  /*9530*/  FADD.FTZ R2, R3, -R3 ;  /* 0x8000000303027221 */ /* 0x000fc80000010000 */
[----:B------:R-:W-:Y:S01]  /*9540*/  IMAD.MOV.U32 R7, RZ, RZ, R2 ;  /* 0x000000ffff077224 */ /* 0x000fe200078e0002 */
[----:B------:R-:W-:Y:S06]  /*9550*/  BRA `(.L_x_3482) ;  /* 0x0000000000307947 */ /* 0x000fec0003800000 */
.L_x_3479:
        /* <DEDUP_REMOVED lines=8> */
[----:B--23--:R-:W-:Y:S08]  /*95e0*/  @P0 MUFU.SIN R4, R0 ;  /* 0x0000000000040308 */ /* 0x00cff00000000400 */
[----:B------:R-:W0:Y:S02]  /*95f0*/  @P0 MUFU.COS R5, R0 ;  /* 0x0000000000050308 */ /* 0x000e240000000000 */
[----:B0-----:R-:W-:-:S05]  /*9600*/  @P0 FMUL.FTZ R3, R4, R5 ;  /* 0x0000000504030220 */ /* 0x001fca0000410000 */
[----:B------:R-:W-:-:S07]  /*9610*/  LOP3.LUT R7, RZ, 0x80000000, R3, 0xb8, !PT ;  /* 0x80000000ff077812 */ /* 0x000fce00078eb803 */
.L_x_3482:
[----:B------:R-:W-:Y:S05]  /*9620*/  BSYNC.RECONVERGENT B0 ;  /* 0x0000000000007941 */ /* 0x000fea0003800200 */
.L_x_3478:
[----:B------:R-:W2:Y:S01]  /*9630*/  LDCU.64 UR6, c[0x0][0x580] ;  /* 0x0000b000ff0677ac */ /* 0x000ea20008000a00 */
[----:B------:R-:W-:-:S04]  /*9640*/  UPRMT UR4, UR42, 0x9910, URZ ;  /* 0x000099102a047896 */ /* 0x000fc800080000ff */
[----:B------:R-:W-:Y:S01]  /*9650*/  UISETP.GT.AND UP0, UPT, UR4, 0x9, UPT ;  /* 0x000000090400788c */ /* 0x000fe2000bf04270 */
[----:B--23--:R-:W-:-:S05]  /*9660*/  IADD3 R4, P0, PT, R16, UR6, RZ ;  /* 0x0000000610047c10 */ /* 0x00cfca000ff1e0ff */
        /* <DEDUP_REMOVED lines=13> */
.L_x_3486:
[----:B------:R-:W0:Y:S02]  /*9740*/  F2I.S64.TRUNC R2, R2 ;  /* 0x0000000200027311 */ /* 0x000e24000020d900 */
[----:B0-----:R-:W-:-:S05]  /*9750*/  MOV R7, R2 ;  /* 0x0000000200077202 */ /* 0x001fca0000000f00 */
[----:B------:R0:W-:Y:S01]  /*9760*/  STG.E.U8 desc[UR36][R4.64], R7 ;  /* 0x0000000704007986 */ /* 0x0001e2000c101124 */
[----:B------:R-:W-:Y:S05]  /*9770*/  BRA `(.L_x_3488) ;  /* 0x0000000c00407947 */ /* 0x000fea0003800000 */
.L_x_3485:
        /* <DEDUP_REMOVED lines=9> */
.L_x_3490:
[----:B------:R-:W0:Y:S02]  /*9810*/  F2I.FTZ.TRUNC.NTZ R3, R2 ;  /* 0x0000000200037305 */ /* 0x000e24000021f100 */
[----:B0-----:R0:W-:Y:S01]  /*9820*/  STG.E desc[UR36][R4.64], R3 ;  /* 0x0000000304007986 */ /* 0x0011e2000c101924 */
[----:B------:R-:W-:Y:S05]  /*9830*/  BRA `(.L_x_3488) ;  /* 0x0000000c00107947 */ /* 0x000fea0003800000 */
.L_x_3489:
[----:B------:R-:W0:Y:S02]  /*9840*/  F2I.FTZ.TRUNC.NTZ R3, R2 ;  /* 0x0000000200037305 */ /* 0x000e24000021f100 */
[----:B0-----:R0:W-:Y:S01]  /*9850*/  STG.E.U16 desc[UR36][R4.64], R3 ;  /* 0x0000000304007986 */ /* 0x0011e2000c101524 */
[----:B------:R-:W-:Y:S05]  /*9860*/  BRA `(.L_x_3488) ;  /* 0x0000000c00047947 */ /* 0x000fea0003800000 */
.L_x_3484:
        /* <DEDUP_REMOVED lines=8> */
.L_x_3492:
[----:B------:R-:W-:-:S05]  /*98f0*/  F2FP.F16.F32.PACK_AB R2, RZ, R2 ;  /* 0x00000002ff02723e */ /* 0x000fca00000000ff */
[----:B------:R0:W-:Y:S01]  /*9900*/  STG.E.U16 desc[UR36][R4.64], R2 ;  /* 0x0000000204007986 */ /* 0x0001e2000c101524 */
[----:B------:R-:W-:Y:S05]  /*9910*/  BRA `(.L_x_3488) ;  /* 0x0000000800d87947 */ /* 0x000fea0003800000 */
.L_x_3491:
        /* <DEDUP_REMOVED lines=9> */
.L_x_3494:
[----:B------:R-:W-:-:S05]  /*99b0*/  F2FP.F16.F32.PACK_AB R3, R7, R2 ;  /* 0x000000020703723e */ /* 0x000fca00000000ff */
[----:B------:R0:W-:Y:S01]  /*99c0*/  STG.E desc[UR36][R4.64], R3 ;  /* 0x0000000304007986 */ /* 0x0001e2000c101924 */
[----:B------:R-:W-:Y:S05]  /*99d0*/  BRA `(.L_x_3488) ;  /* 0x0000000800a87947 */ /* 0x000fea0003800000 */
.L_x_3493:
[----:B------:R-:W-:-:S06]  /*99e0*/  FMUL.FTZ R2, R2, 1 ;  /* 0x3f80000002027820 */ /* 0x000fcc0000410000 */
[----:B------:R-:W0:Y:S02]  /*99f0*/  F2F.F64.F32 R2, R2 ;  /* 0x0000000200027310 */ /* 0x000e240000201800 */
[----:B0-----:R0:W-:Y:S01]  /*9a00*/  STG.E.64 desc[UR36][R4.64], R2 ;  /* 0x0000000204007986 */ /* 0x0011e2000c101b24 */
[----:B------:R-:W-:Y:S05]  /*9a10*/  BRA `(.L_x_3488) ;  /* 0x0000000800987947 */ /* 0x000fea0003800000 */
.L_x_3483:
        /* <DEDUP_REMOVED lines=13> */
.L_x_3498:
        /* <DEDUP_REMOVED lines=16> */
.L_x_3501:
[----:B------:R-:W-:-:S04]  /*9bf0*/  SHF.R.U32.HI R2, RZ, 0x18, R2 ;  /* 0x00000018ff027819 */ /* 0x000fc80000011602 */
[----:B------:R-:W-:-:S04]  /*9c00*/  LOP3.LUT R2, R3, 0x80, R2, 0xf8, !PT ;  /* 0x0000008003027812 */ /* 0x000fc800078ef802 */
[----:B------:R-:W-:-:S07]  /*9c10*/  PRMT R0, R2, 0x7610, R0 ;  /* 0x0000761002007816 */ /* 0x000fce0000000000 */
.L_x_3500:
[----:B------:R-:W-:Y:S05]  /*9c20*/  BSYNC.RECONVERGENT B0 ;  /* 0x0000000000007941 */ /* 0x000fea0003800200 */
.L_x_3499:
[----:B------:R0:W-:Y:S01]  /*9c30*/  STG.E.U8 desc[UR36][R4.64], R0 ;  /* 0x0000000004007986 */ /* 0x0001e2000c101124 */
[----:B------:R-:W-:Y:S05]  /*9c40*/  BRA `(.L_x_3488) ;  /* 0x00000008000c7947 */ /* 0x000fea0003800000 */
.L_x_3497:
        /* <DEDUP_REMOVED lines=16> */
.L_x_3504:
[----:B------:R-:W-:-:S04]  /*9d50*/  SHF.R.U32.HI R2, RZ, 0x18, R2 ;  /* 0x00000018ff027819 */ /* 0x000fc80000011602 */
[----:B------:R-:W-:-:S04]  /*9d60*/  LOP3.LUT R3, R3, 0x80, R2, 0xf8, !PT ;  /* 0x0000008003037812 */ /* 0x000fc800078ef802 */
[----:B------:R-:W-:-:S07]  /*9d70*/  PRMT R0, R3, 0x7610, R0 ;  /* 0x0000761003007816 */ /* 0x000fce0000000000 */
.L_x_3503:
[----:B------:R-:W-:Y:S05]  /*9d80*/  BSYNC.RECONVERGENT B0 ;  /* 0x0000000000007941 */ /* 0x000fea0003800200 */
.L_x_3502:
[----:B------:R0:W-:Y:S01]  /*9d90*/  STG.E.U8 desc[UR36][R4.64], R0 ;  /* 0x0000000004007986 */ /* 0x0001e2000c101124 */
[----:B------:R-:W-:Y:S05]  /*9da0*/  BRA `(.L_x_3488) ;  /* 0x0000000400b47947 */ /* 0x000fea0003800000 */
.L_x_3496:
        /* <DEDUP_REMOVED lines=21> */
.L_x_3506:
[----:B------:R-:W0:Y:S02]  /*9f00*/  F2I.U64.TRUNC R2, R2 ;  /* 0x0000000200027311 */ /* 0x000e24000020d800 */
[----:B0-----:R0:W-:Y:S01]  /*9f10*/  STG.E.64 desc[UR36][R4.64], R2 ;  /* 0x0000000204007986 */ /* 0x0011e2000c101b24 */
[----:B------:R-:W-:Y:S05]  /*9f20*/  BRA `(.L_x_3488) ;  /* 0x0000000400547947 */ /* 0x000fea0003800000 */
.L_x_3505:
[----:B------:R-:W0:Y:S02]  /*9f30*/  F2I.FTZ.U32.TRUNC.NTZ R3, R2 ;  /* 0x0000000200037305 */ /* 0x000e24000021f000 */
[----:B0-----:R0:W-:Y:S01]  /*9f40*/  STG.E desc[UR36][R4.64], R3 ;  /* 0x0000000304007986 */ /* 0x0011e2000c101924 */
[----:B------:R-:W-:Y:S05]  /*9f50*/  BRA `(.L_x_3488) ;  /* 0x0000000400487947 */ /* 0x000fea0003800000 */
.L_x_3495:
        /* <DEDUP_REMOVED lines=12> */
.L_x_3508:
        /* <DEDUP_REMOVED lines=10> */
.L_x_3507:
[----:B------:R-:W-:-:S09]  /*a0c0*/  UISETP.NE.AND UP0, UPT, UR4, 0xf, UPT ;  /* 0x0000000f0400788c */ /* 0x000fd2000bf05270 */
[----:B------:R-:W-:Y:S05]  /*a0d0*/  BRA.U !UP0, `(.L_x_3509) ;  /* 0x0000000108e07547 */ /* 0x000fea000b800000 */
[----:B------:R-:W-:-:S09]  /*a0e0*/  UISETP.NE.AND UP0, UPT, UR4, 0x17, UPT ;  /* 0x000000170400788c */ /* 0x000fd2000bf05270 */
[----:B------:R-:W-:Y:S05]  /*a0f0*/  BRA.U !UP0, `(.L_x_3510) ;  /* 0x00000001088c7547 */ /* 0x000fea000b800000 */
[----:B------:R-:W-:-:S09]  /*a100*/  UISETP.NE.AND UP0, UPT, UR4, 0x18, UPT ;  /* 0x000000180400788c */ /* 0x000fd2000bf05270 */
[----:B------:R-:W-:Y:S05]  /*a110*/  BRA.U !UP0, `(.L_x_3511) ;  /* 0x0000000108447547 */ /* 0x000fea000b800000 */
.L_x_3487:
        /* <DEDUP_REMOVED lines=16> */
.L_x_3512:
[----:B------:R-:W-:Y:S05]  /*a220*/  BRA `(.L_x_3488) ;  /* 0x0000000000947947 */ /* 0x000fea0003800000 */
.L_x_3511:
        /* <DEDUP_REMOVED lines=12> */
.L_x_3514:
[----:B------:R-:W-:Y:S05]  /*a2f0*/  BSYNC.RECONVERGENT B0 ;  /* 0x0000000000007941 */ /* 0x000fea0003800200 */
.L_x_3513:
[----:B------:R-:W-:-:S05]  /*a300*/  LOP3.LUT R3, R0, 0x80, R7, 0xf8, !PT ;  /* 0x0000008000037812 */ /* 0x000fca00078ef807 */
[----:B------:R3:W-:Y:S01]  /*a310*/  STG.E.U8 desc[UR36][R4.64], R3 ;  /* 0x0000000304007986 */ /* 0x0007e2000c101124 */
[----:B------:R-:W-:Y:S05]  /*a320*/  BRA `(.L_x_3488) ;  /* 0x0000000000547947 */ /* 0x000fea0003800000 */
.L_x_3510:
        /* <DEDUP_REMOVED lines=11> */
.L_x_3516:
[----:B------:R-:W-:Y:S01]  /*a3e0*/  HFMA2 R0, -RZ, RZ, 0, 7.569789886474609375e-06 ;  /* 0x0000007fff007431 */ /* 0x000fe200000001ff */
[----:B------:R-:W-:-:S04]  /*a3f0*/  ISETP.GT.U32.AND P0, PT, R6, 0x7f800000, PT ;  /* 0x7f8000000600780c */ /* 0x000fc80003f04070 */
[----:B------:R-:W-:-:S09]  /*a400*/  SEL R0, R0, 0x7c, P0 ;  /* 0x0000007c00007807 */ /* 0x000fd20000000000 */
.L_x_3517:
[----:B------:R-:W-:Y:S05]  /*a410*/  BSYNC.RECONVERGENT B0 ;  /* 0x0000000000007941 */ /* 0x000fea0003800200 */
.L_x_3515:
[----:B------:R-:W-:-:S04]  /*a420*/  SHF.R.U32.HI R3, RZ, 0x18, R2 ;  /* 0x00000018ff037819 */ /* 0x000fc80000011602 */
[----:B------:R-:W-:-:S05]  /*a430*/  LOP3.LUT R3, R0, 0x80, R3, 0xf8, !PT ;  /* 0x0000008000037812 */ /* 0x000fca00078ef803 */
[----:B------:R2:W-:Y:S01]  /*a440*/  STG.E.U8 desc[UR36][R4.64], R3 ;  /* 0x0000000304007986 */ /* 0x0005e2000c101124 */
[----:B------:R-:W-:Y:S05]  /*a450*/  BRA `(.L_x_3488) ;  /* 0x0000000000087947 */ /* 0x000fea0003800000 */
.L_x_3509:
[----:B------:R-:W-:-:S05]  /*a460*/  F2FP.BF16.F32.PACK_AB R2, RZ, R2 ;  /* 0x00000002ff02723e */ /* 0x000fca00000010ff */
[----:B------:R4:W-:Y:S02]  /*a470*/  STG.E.U16 desc[UR36][R4.64], R2 ;  /* 0x0000000204007986 */ /* 0x0009e4000c101524 */
.L_x_3488:
[----:B------:R-:W-:-:S07]  /*a480*/  VIADD R17, R17, 0x80 ;  /* 0x0000008011117836 */ /* 0x000fce0000000000 */
.L_x_3448:
[----:B------:R-:W-:Y:S05]  /*a490*/  BSYNC.RECONVERGENT B7 ;  /* 0x0000000000077941 */ /* 0x000fea0003800200 */
.L_x_3447:
[----:B------:R-:W5:Y:S02]  /*a4a0*/  LDCU UR4, c[0x0][0x380] ;  /* 0x00007000ff0477ac */ /* 0x000f640008000800 */
[----:B-----5:R-:W-:-:S13]  /*a4b0*/  ISETP.GE.AND P0, PT, R17, UR4, PT ;  /* 0x0000000411007c0c */ /* 0x020fda000bf06270 */
[----:B------:R-:W-:Y:S05]  /*a4c0*/  @P0 EXIT ;  /* 0x000000000000094d */ /* 0x000fea0003800000 */
        /* <DEDUP_REMOVED lines=303> */
.L_x_3518:
[----:B------:R-:W1:Y:S01]  /*b7c0*/  LDCU.128 UR8, c[0x0][0x580] ;  /* 0x0000b000ff0877ac */ /* 0x000e620008000c00 */
[----:B------:R-:W-:Y:S01]  /*b7d0*/  BSSY.RECONVERGENT B6, `(.L_x_3519) ;  /* 0x0000103000067945 */ /* 0x000fe20003800200 */
[----:B------:R-:W-:-:S04]  /*b7e0*/  UPRMT UR4, UR41, 0x9910, URZ ;  /* 0x0000991029047896 */ /* 0x000fc800080000ff */
[----:B------:R-:W-:Y:S01]  /*b7f0*/  UISETP.GT.AND UP0, UPT, UR4, 0x9, UPT ;  /* 0x000000090400788c */ /* 0x000fe2000bf04270 */
[----:B-12---:R-:W-:Y:S02]  /*b800*/  IADD3 R4, P1, PT, R0, UR10, RZ ;  /* 0x0000000a00047c10 */ /* 0x006fe4000ff3e0ff */
        /* <DEDUP_REMOVED lines=14> */
[----:B--2---:R-:W2:Y:S01]  /*b8f0*/  I2F.S16 R2, R2 ;  /* 0x0000000200027306 */ /* 0x004ea20000101400 */
[----:B------:R-:W-:Y:S05]  /*b900*/  BRA `(.L_x_3525) ;  /* 0x0000000c00bc7947 */ /* 0x000fea0003800000 */
.L_x_3523:
[----:B------:R-:W2:Y:S01]  /*b910*/  LDG.E.U8 R2, desc[UR36][R4.64] ;  /* 0x0000002404027981 */ /* 0x000ea2000c1e1100 */
[----:B------:R-:W-:Y:S01]  /*b920*/  IMAD.MOV.U32 R3, RZ, RZ, RZ ;  /* 0x000000ffff037224 */ /* 0x000fe200078e00ff */
[----:B--2---:R-:W-:Y:S01]  /*b930*/  I2FP.F32.U32 R2, R2 ;  /* 0x0000000200027245 */ /* 0x004fe20000201000 */
[----:B------:R-:W-:Y:S06]  /*b940*/  BRA `(.L_x_3525) ;  /* 0x0000000c00ac7947 */ /* 0x000fec0003800000 */
.L_x_3522:
[----:B------:R-:W-:-:S09]  /*b950*/  UISETP.NE.AND UP0, UPT, UR4, 0x2, UPT ;  /* 0x000000020400788c */ /* 0x000fd2000bf05270 */
[----:B------:R-:W-:Y:S05]  /*b960*/  BRA.U !UP0, `(.L_x_3526) ;  /* 0x0000000108307547 */ /* 0x000fea000b800000 */
[----:B------:R-:W-:-:S09]  /*b970*/  UISETP.NE.AND UP0, UPT, UR4, 0x3, UPT ;  /* 0x000000030400788c */ /* 0x000fd2000bf05270 */
[----:B------:R-:W-:Y:S05]  /*b980*/  BRA.U !UP0, `(.L_x_3527) ;  /* 0x0000000108187547 */ /* 0x000fea000b800000 */
[----:B------:R-:W-:-:S09]  /*b990*/  UISETP.NE.AND UP0, UPT, UR4, 0x4, UPT ;  /* 0x000000040400788c */ /* 0x000fd2000bf05270 */
[----:B------:R-:W-:Y:S05]  /*b9a0*/  BRA.U UP0, `(.L_x_3524) ;  /* 0x0000000d00307547 */ /* 0x000fea000b800000 */
[----:B------:R-:W2:Y:S01]  /*b9b0*/  LDG.E.64 R4, desc[UR36][R4.64] ;  /* 0x0000002404047981 */ /* 0x000ea2000c1e1b00 */
[----:B------:R-:W-:Y:S01]  /*b9c0*/  HFMA2 R3, -RZ, RZ, 0, 0 ;  /* 0x00000000ff037431 */ /* 0x000fe200000001ff */
[----:B--2---:R4:W0:Y:S02]  /*b9d0*/  I2F.S64 R2, R4 ;  /* 0x0000000400027312 */ /* 0x0048240000301400 */
[----:B0---4-:R-:W-:Y:S05]  /*b9e0*/  BRA `(.L_x_3525) ;  /* 0x0000000c00847947 */ /* 0x011fea0003800000 */
.L_x_3527:
[----:B------:R-:W2:Y:S01]  /*b9f0*/  LDG.E R2, desc[UR36][R4.64] ;  /* 0x0000002404027981 */ /* 0x000ea2000c1e1900 */
[----:B------:R-:W-:Y:S01]  /*ba00*/  IMAD.MOV.U32 R3, RZ, RZ, RZ ;  /* 0x000000ffff037224 */ /* 0x000fe200078e00ff */
[----:B--2---:R-:W-:Y:S01]  /*ba10*/  I2FP.F32.S32 R2, R2 ;  /* 0x0000000200027245 */ /* 0x004fe20000201400 */
[----:B------:R-:W-:Y:S06]  /*ba20*/  BRA `(.L_x_3525) ;  /* 0x0000000c00747947 */ /* 0x000fec0003800000 */
.L_x_3526:
[----:B------:R-:W2:Y:S01]  /*ba30*/  LDG.E.U16 R2, desc[UR36][R4.64] ;  /* 0x0000002404027981 */ /* 0x000ea2000c1e1500 */
[----:B------:R-:W-:Y:S01]  /*ba40*/  MOV R3, RZ ;  /* 0x000000ff00037202 */ /* 0x000fe20000000f00 */
[----:B--2---:R-:W3:Y:S01]  /*ba50*/  I2F.S16 R2, R2 ;  /* 0x0000000200027306 */ /* 0x004ee20000101400 */
[----:B------:R-:W-:Y:S05]  /*ba60*/  BRA `(.L_x_3525) ;  /* 0x0000000c00647947 */ /* 0x000fea0003800000 */
.L_x_3521:
        /* <DEDUP_REMOVED lines=9> */
.L_x_3529:
[----:B------:R-:W2:Y:S01]  /*bb00*/  LDG.E.U16 R2, desc[UR36][R4.64] ;  /* 0x0000002404027981 */ /* 0x000ea2000c1e1500 */
[----:B------:R-:W-:Y:S02]  /*bb10*/  HFMA2 R3, -RZ, RZ, 0, 0 ;  /* 0x00000000ff037431 */ /* 0x000fe400000001ff */
[----:B--2---:R-:W-:Y:S01]  /*bb20*/  HADD2.F32 R2, -RZ, R2.H0_H0 ;  /* 0x20000002ff027230 */ /* 0x004fe20000004100 */
[----:B------:R-:W-:Y:S06]  /*bb30*/  BRA `(.L_x_3525) ;  /* 0x0000000c00307947 */ /* 0x000fec0003800000 */
.L_x_3528:
        /* <DEDUP_REMOVED lines=8> */
.L_x_3531:
[----:B------:R-:W2:Y:S02]  /*bbc0*/  LDG.E R3, desc[UR36][R4.64] ;  /* 0x0000002404037981 */ /* 0x000ea4000c1e1900 */
[--C-:B--2---:R-:W-:Y:S02]  /*bbd0*/  HADD2.F32 R2, -RZ, R3.reuse.H0_H0 ;  /* 0x20000003ff027230 */ /* 0x104fe40000004100 */
[----:B------:R-:W-:Y:S01]  /*bbe0*/  HADD2.F32 R3, -RZ, R3.H1_H1 ;  /* 0x30000003ff037230 */ /* 0x000fe20000004100 */
[----:B------:R-:W-:Y:S06]  /*bbf0*/  BRA `(.L_x_3525) ;  /* 0x0000000c00007947 */ /* 0x000fec0003800000 */
.L_x_3530:
        /* <DEDUP_REMOVED lines=12> */
.L_x_3520:
        /* <DEDUP_REMOVED lines=11> */
[----:B------:R-:W-:Y:S01]  /*bd70*/  FSEL R2, RZ, 1, !P0 ;  /* 0x3f800000ff027808 */ /* 0x000fe20004000000 */
[----:B------:R-:W-:Y:S08]  /*bd80*/  BRA `(.L_x_3525) ;  /* 0x00000008009c7947 */ /* 0x000ff00003800000 */
.L_x_3534:
        /* <DEDUP_REMOVED lines=22> */
.L_x_3533:
        /* <DEDUP_REMOVED lines=22> */
[----:B------:R-:W-:Y:S01]  /*c050*/  SEL R5, R3, RZ, P0 ;  /* 0x000000ff03057207 */ /* 0x000fe20000000000 */
[----:B------:R-:W-:-:S03]  /*c060*/  HFMA2 R3, -RZ, RZ, 0, 0 ;  /* 0x00000000ff037431 */ /* 0x000fc600000001ff */
[----:B------:R-:W-:Y:S01]  /*c070*/  LOP3.LUT R2, R5, 0x80000000, R2, 0xf8, !PT ;  /* 0x8000000005027812 */ /* 0x000fe200078ef802 */
[----:B------:R-:W-:Y:S06]  /*c080*/  BRA `(.L_x_3525) ;  /* 0x0000000400dc7947 */ /* 0x000fec0003800000 */
.L_x_3536:
[----:B------:R-:W2:Y:S02]  /*c090*/  LDG.E.U8 R3, desc[UR36][R4.64] ;  /* 0x0000002404037981 */ /* 0x000ea4000c1e1100 */
[C---:B--2---:R-:W-:Y:S01]  /*c0a0*/  IMAD.SHL.U32 R0, R3.reuse, 0x2000000, RZ ;  /* 0x0200000003007824 */ /* 0x044fe200078e00ff */
[----:B------:R-:W-:-:S04]  /*c0b0*/  SHF.L.U32 R3, R3, 0x8, RZ ;  /* 0x0000000803037819 */ /* 0x000fc800000006ff */
[----:B------:R-:W-:Y:S02]  /*c0c0*/  ISETP.GE.U32.AND P0, PT, R0, 0x8000000, PT ;  /* 0x080000000000780c */ /* 0x000fe40003f06070 */
[----:B------:R-:W-:-:S11]  /*c0d0*/  PRMT R7, R3, 0x9910, RZ ;  /* 0x0000991003077816 */ /* 0x000fd600000000ff */
[----:B------:R-:W-:Y:S01]  /*c0e0*/  @!P0 LOP3.LUT R2, R3, 0x7f00, RZ, 0xc0, !PT ;  /* 0x00007f0003028812 */ /* 0x000fe200078ec0ff */
[----:B------:R-:W-:Y:S01]  /*c0f0*/  IMAD.MOV.U32 R3, RZ, RZ, RZ ;  /* 0x000000ffff037224 */ /* 0x000fe200078e00ff */
[----:B------:R-:W-:Y:S02]  /*c100*/  @P0 LEA.HI R0, R0, 0x70000000, RZ, 0x1c ;  /* 0x7000000000000811 */ /* 0x000fe400078fe0ff */
[----:B------:R-:W-:-:S03]  /*c110*/  @!P0 LOP3.LUT R2, R2, 0x3f000000, RZ, 0xfc, !PT ;  /* 0x3f00000002028812 */ /* 0x000fc600078efcff */
[----:B------:R-:W-:Y:S02]  /*c120*/  @P0 FMUL.FTZ R0, R0, 1.9259299443872358531e-34 ;  /* 0x0780000000000820 */ /* 0x000fe40000410000 */
[----:B------:R-:W-:-:S05]  /*c130*/  @!P0 FADD.FTZ R0, R2, -0.5 ;  /* 0xbf00000002008421 */ /* 0x000fca0000010000 */
[----:B------:R-:W-:Y:S01]  /*c140*/  LOP3.LUT R2, R0, 0x80000000, R7, 0xf8, !PT ;  /* 0x8000000000027812 */ /* 0x000fe200078ef807 */
[----:B------:R-:W-:Y:S06]  /*c150*/  BRA `(.L_x_3525) ;  /* 0x0000000400a87947 */ /* 0x000fec0003800000 */
.L_x_3535:
[----:B------:R-:W2:Y:S01]  /*c160*/  LDG.E.U16 R2, desc[UR36][R4.64] ;  /* 0x0000002404027981 */ /* 0x000ea2000c1e1500 */
[----:B------:R-:W-:Y:S01]  /*c170*/  MOV R3, RZ ;  /* 0x000000ff00037202 */ /* 0x000fe20000000f00 */
[----:B--2---:R-:W-:Y:S01]  /*c180*/  IMAD.U32 R2, R2, 0x10000, RZ ;  /* 0x0001000002027824 */ /* 0x004fe200078e00ff */
[----:B------:R-:W-:Y:S06]  /*c190*/  BRA `(.L_x_3525) ;  /* 0x0000000400987947 */ /* 0x000fec0003800000 */
.L_x_3532:
        /* <DEDUP_REMOVED lines=9> */
[----:B------:R-:W-:Y:S01]  /*c230*/  HFMA2 R3, -RZ, RZ, 0, 0 ;  /* 0x00000000ff037431 */ /* 0x000fe200000001ff */
[----:B--2---:R-:W-:Y:S01]  /*c240*/  I2FP.F32.U32 R2, R2 ;  /* 0x0000000200027245 */ /* 0x004fe20000201000 */
[----:B------:R-:W-:Y:S06]  /*c250*/  BRA `(.L_x_3525) ;  /* 0x0000000400687947 */ /* 0x000fec0003800000 */
.L_x_3539:
        /* <DEDUP_REMOVED lines=20> */
.L_x_3541:
[----:B------:R-:W-:Y:S05]  /*c3a0*/  BSYNC.RECONVERGENT B0 ;  /* 0x0000000000007941 */ /* 0x000fea0003800200 */
.L_x_3540:
[----:B------:R-:W-:Y:S02]  /*c3b0*/  SHF.L.U32 R0, R0, 0x14, RZ ;  /* 0x0000001400007819 */ /* 0x000fe400000006ff */
[----:B------:R-:W-:-:S04]  /*c3c0*/  LEA R2, R2, 0x3b800000, 0x17 ;  /* 0x3b80000002027811 */ /* 0x000fc800078eb8ff */
[----:B------:R-:W-:Y:S01]  /*c3d0*/  LOP3.LUT R2, R2, R0, R9, 0xfe, !PT ;  /* 0x0000000002027212 */ /* 0x000fe200078efe09 */
[----:B------:R-:W-:Y:S06]  /*c3e0*/  BRA `(.L_x_3525) ;  /* 0x0000000400047947 */ /* 0x000fec0003800000 */
.L_x_3538:
        /* <DEDUP_REMOVED lines=20> */
.L_x_3543:
[----:B------:R-:W-:Y:S05]  /*c530*/  BSYNC.RECONVERGENT B0 ;  /* 0x0000000000007941 */ /* 0x000fea0003800200 */
.L_x_3542:
[----:B------:R-:W-:Y:S02]  /*c540*/  SHF.L.U32 R0, R0, 0x15, RZ ;  /* 0x0000001500007819 */ /* 0x000fe400000006ff */
[----:B------:R-:W-:-:S04]  /*c550*/  LEA R2, R2, 0x37800000, 0x17 ;  /* 0x3780000002027811 */ /* 0x000fc800078eb8ff */
[----:B------:R-:W-:Y:S01]  /*c560*/  LOP3.LUT R2, R2, R0, R9, 0xfe, !PT ;  /* 0x0000000002027212 */ /* 0x000fe200078efe09 */
[----:B------:R-:W-:Y:S06]  /*c570*/  BRA `(.L_x_3525) ;  /* 0x0000000000a07947 */ /* 0x000fec0003800000 */
.L_x_3537:
[----:B------:R-:W-:-:S09]  /*c580*/  UISETP.NE.AND UP0, UPT, UR4, 0x1c, UPT ;  /* 0x0000001c0400788c */ /* 0x000fd2000bf05270 */
[----:B------:R-:W-:Y:S05]  /*c590*/  BRA.U !UP0, `(.L_x_3544) ;  /* 0x00000001088c7547 */ /* 0x000fea000b800000 */
[----:B------:R-:W-:-:S09]  /*c5a0*/  UISETP.NE.AND UP0, UPT, UR4, 0x1d, UPT ;  /* 0x0000001d0400788c */ /* 0x000fd2000bf05270 */
[----:B------:R-:W-:Y:S05]  /*c5b0*/  BRA.U !UP0, `(.L_x_3545) ;  /* 0x0000000108747547 */ /* 0x000fea000b800000 */
[----:B------:R-:W-:-:S09]  /*c5c0*/  UISETP.NE.AND UP0, UPT, UR4, 0x2c, UPT ;  /* 0x0000002c0400788c */ /* 0x000fd2000bf05270 */
[----:B------:R-:W-:Y:S05]  /*c5d0*/  BRA.U UP0, `(.L_x_3524) ;  /* 0x0000000100247547 */ /* 0x000fea000b800000 */
[----:B------:R-:W2:Y:S01]  /*c5e0*/  LDG.E.U8 R4, desc[UR36][R4.64] ;  /* 0x0000002404047981 */ /* 0x000ea2000c1e1100 */
[----:B------:R-:W-:Y:S01]  /*c5f0*/  IMAD.MOV.U32 R3, RZ, RZ, RZ ;  /* 0x000000ffff037224 */ /* 0x000fe200078e00ff */
[----:B------:R-:W-:Y:S02]  /*c600*/  MOV R2, 0x400000 ;  /* 0x0040000000027802 */ /* 0x000fe40000000f00 */
[----:B--2---:R-:W-:-:S13]  /*c610*/  ISETP.NE.AND P0, PT, R4, RZ, PT ;  /* 0x000000ff0400720c */ /* 0x004fda0003f05270 */
[----:B------:R-:W-:Y:S05]  /*c620*/  @!P0 BRA `(.L_x_3525) ;  /* 0x0000000000748947 */ /* 0x000fea0003800000 */
[----:B------:R-:W-:-:S13]  /*c630*/  ISETP.NE.AND P0, PT, R4, 0xff, PT ;  /* 0x000000ff0400780c */ /* 0x000fda0003f05270 */
[----:B------:R-:W-:Y:S01]  /*c640*/  @!P0 IMAD.MOV.U32 R2, RZ, RZ, 0x7f800001 ;  /* 0x7f800001ff028424 */ /* 0x000fe200078e00ff */
[----:B------:R-:W-:Y:S01]  /*c650*/  @P0 SHF.L.U32 R2, R4, 0x17, RZ ;  /* 0x0000001704020819 */ /* 0x000fe200000006ff */
[----:B------:R-:W-:Y:S06]  /*c660*/  BRA `(.L_x_3525) ;  /* 0x0000000000647947 */ /* 0x000fec0003800000 */
.L_x_3524:
        /* <DEDUP_REMOVED lines=16> */
.L_x_3546:
[----:B------:R-:W-:Y:S01]  /*c770*/  CS2R R2, SRZ ;  /* 0x0000000000027805 */ /* 0x000fe2000001ff00 */
[----:B------:R-:W-:Y:S06]  /*c780*/  BRA `(.L_x_3525) ;  /* 0x00000000001c7947 */ /* 0x000fec0003800000 */
.L_x_3545:
[----:B------:R-:W2:Y:S01]  /*c790*/  LDG.E.64 R4, desc[UR36][R4.64] ;  /* 0x0000002404047981 */ /* 0x000ea2000c1e1b00 */
[----:B------:R-:W-:Y:S01]  /*c7a0*/  MOV R3, RZ ;  /* 0x000000ff00037202 */ /* 0x000fe20000000f00 */
[----:B--2---:R4:W0:Y:S02]  /*c7b0*/  I2F.U64 R2, R4 ;  /* 0x0000000400027312 */ /* 0x0048240000301000 */
[----:B0---4-:R-:W-:Y:S05]  /*c7c0*/  BRA `(.L_x_3525) ;  /* 0x00000000000c7947 */ /* 0x011fea0003800000 */
.L_x_3544:
[----:B------:R-:W2:Y:S01]  /*c7d0*/  LDG.E R2, desc[UR36][R4.64] ;  /* 0x0000002404027981 */ /* 0x000ea2000c1e1900 */
[----:B------:R-:W-:Y:S01]  /*c7e0*/  IMAD.MOV.U32 R3, RZ, RZ, RZ ;  /* 0x000000ffff037224 */ /* 0x000fe200078e00ff */
[----:B--2---:R-:W-:-:S07]  /*c7f0*/  I2FP.F32.U32 R2, R2 ;  /* 0x0000000200027245 */ /* 0x004fce0000201000 */
.L_x_3525:
[----:B------:R-:W-:Y:S05]  /*c800*/  BSYNC.RECONVERGENT B6 ;  /* 0x0000000000067941 */ /* 0x000fea0003800200 */
.L_x_3519:
        /* <DEDUP_REMOVED lines=9> */
[----:B01----:R-:W-:Y:S02]  /*c8a0*/  HFMA2 R5, -RZ, RZ, 3.4921875, 0 ;  /* 0x42fc0000ff057431 */ /* 0x003fe400000001ff */
        /* <DEDUP_REMOVED lines=39> */
.L_x_3550:
[----:B01----:R-:W-:Y:S01]  /*cb20*/  FMUL.RZ R4, R3, 0.15915493667125701904 ;  /* 0x3e22f98303047820 */ /* 0x003fe2000040c000 */
        /* <DEDUP_REMOVED lines=11> */
.L_x_3549:
[----:B------:R-:W-:-:S05]  /*cbe0*/  FADD.FTZ R2, R3, -R3 ;  /* 0x8000000303027221 */ /* 0x000fca0000010000 */
[----:B------:R-:W-:Y:S01]  /*cbf0*/  MOV R7, R2 ;  /* 0x0000000200077202 */ /* 0x000fe20000000f00 */
[----:B------:R-:W-:Y:S06]  /*cc00*/  BRA `(.L_x_3551) ;  /* 0x0000000000307947 */ /* 0x000fec0003800000 */
.L_x_3548:
        /* <DEDUP_REMOVED lines=8> */
[----:B01----:R-:W-:Y:S08]  /*cc90*/  @P0 MUFU.SIN R4, R0 ;  /* 0x0000000000040308 */ /* 0x003ff00000000400 */
[----:B------:R-:W0:Y:S02]  /*cca0*/  @P0 MUFU.COS R5, R0 ;  /* 0x0000000000050308 */ /* 0x000e240000000000 */
[----:B0-----:R-:W-:-:S05]  /*ccb0*/  @P0 FMUL.FTZ R3, R4, R5 ;  /* 0x0000000504030220 */ /* 0x001fca0000410000 */
[----:B------:R-:W-:-:S07]  /*ccc0*/  LOP3.LUT R7, RZ, 0x80000000, R3, 0xb8, !PT ;  /* 0x80000000ff077812 */ /* 0x000fce00078eb803 */
.L_x_3551:
[----:B------:R-:W-:Y:S05]  /*ccd0*/  BSYNC.RECONVERGENT B0 ;  /* 0x0000000000007941 */ /* 0x000fea0003800200 */
.L_x_3547:
        /* <DEDUP_REMOVED lines=11> */
[----:B------:R-:W2:Y:S02]  /*cd90*/  F2I.FTZ.TRUNC.NTZ R3, R2 ;  /* 0x0000000200037305 */ /* 0x000ea4000021f100 */
[----:B--2---:R-:W-:Y:S01]  /*cda0*/  STG.E.U8 desc[UR36][R16.64], R3 ;  /* 0x0000000310007986 */ /* 0x004fe2000c101124 */
[----:B------:R-:W-:Y:S05]  /*cdb0*/  EXIT ;  /* 0x000000000000794d */ /* 0x000fea0003800000 */
.L_x_3555:
[----:B------:R-:W0:Y:S02]  /*cdc0*/  F2I.S64.TRUNC R2, R2 ;  /* 0x0000000200027311 */ /* 0x000e24000020d900 */
[----:B01----:R-:W-:-:S05]  /*cdd0*/  MOV R5, R2 ;  /* 0x0000000200057202 */ /* 0x003fca0000000f00 */
[----:B------:R-:W-:Y:S01]  /*cde0*/  STG.E.U8 desc[UR36][R16.64], R5 ;  /* 0x0000000510007986 */ /* 0x000fe2000c101124 */
[----:B------:R-:W-:Y:S05]  /*cdf0*/  EXIT ;  /* 0x000000000000794d */ /* 0x000fea0003800000 */
.L_x_3554:
[----:B------:R-:W-:-:S09]  /*ce00*/  UISETP.NE.AND UP0, UPT, UR4, 0x2, UPT ;  /* 0x000000020400788c */ /* 0x000fd2000bf05270 */
[----:B------:R-:W-:Y:S05]  /*ce10*/  BRA.U !UP0, `(.L_x_3557) ;  /* 0x0000000108287547 */ /* 0x000fea000b800000 */
[----:B------:R-:W-:-:S09]  /*ce20*/  UISETP.NE.AND UP0, UPT, UR4, 0x3, UPT ;  /* 0x000000030400788c */ /* 0x000fd2000bf05270 */
[----:B------:R-:W-:Y:S05]  /*ce30*/  BRA.U !UP0, `(.L_x_3558) ;  /* 0x0000000108147547 */ /* 0x000fea000b800000 */
[----:B------:R-:W-:-:S09]  /*ce40*/  UISETP.NE.AND UP0, UPT, UR4, 0x4, UPT ;  /* 0x000000040400788c */ /* 0x000fd2000bf05270 */
[----:B------:R-:W-:Y:S05]  /*ce50*/  BRA.U UP0, `(.L_x_3556) ;  /* 0x0000000900507547 */ /* 0x000fea000b800000 */
[----:B------:R-:W2:Y:S02]  /*ce60*/  F2I.S64.TRUNC R2, R2 ;  /* 0x0000000200027311 */ /* 0x000ea4000020d900 */
[----:B--2---:R-:W-:Y:S01]  /*ce70*/  STG.E.64 desc[UR36][R16.64], R2 ;  /* 0x0000000210007986 */ /* 0x004fe2000c101b24 */
[----:B------:R-:W-:Y:S05]  /*ce80*/  EXIT ;  /* 0x000000000000794d */ /* 0x000fea0003800000 */
.L_x_3558:
[----:B------:R-:W2:Y:S02]  /*ce90*/  F2I.FTZ.TRUNC.NTZ R3, R2 ;  /* 0x0000000200037305 */ /* 0x000ea4000021f100 */
[----:B--2---:R-:W-:Y:S01]  /*cea0*/  STG.E desc[UR36][R16.64], R3 ;  /* 0x0000000310007986 */ /* 0x004fe2000c101924 */
[----:B------:R-:W-:Y:S05]  /*ceb0*/  EXIT ;  /* 0x000000000000794d */ /* 0x000fea0003800000 */
.L_x_3557:
[----:B------:R-:W2:Y:S02]  /*cec0*/  F2I.FTZ.TRUNC.NTZ R3, R2 ;  /* 0x0000000200037305 */ /* 0x000ea4000021f100 */
[----:B--2---:R-:W-:Y:S01]  /*ced0*/  STG.E.U16 desc[UR36][R16.64], R3 ;  /* 0x0000000310007986 */ /* 0x004fe2000c101524 */
[----:B------:R-:W-:Y:S05]  /*cee0*/  EXIT ;  /* 0x000000000000794d */ /* 0x000fea0003800000 */
.L_x_3553:
[----:B------:R-:W-:-:S09]  /*cef0*/  UISETP.GT.AND UP0, UPT, UR4, 0x6, UPT ;  /* 0x000000060400788c */ /* 0x000fd2000bf04270 */
[----:B------:R-:W-:Y:S05]  /*cf00*/  BRA.U UP0, `(.L_x_3559) ;  /* 0x0000000100247547 */ /* 0x000fea000b800000 */
[----:B------:R-:W-:-:S09]  /*cf10*/  UISETP.NE.AND UP0, UPT, UR4, 0x5, UPT ;  /* 0x000000050400788c */ /* 0x000fd2000bf05270 */
[----:B------:R-:W-:Y:S05]  /*cf20*/  BRA.U !UP0, `(.L_x_3560) ;  /* 0x0000000108107547 */ /* 0x000fea000b800000 */
[----:B------:R-:W-:-:S09]  /*cf30*/  UISETP.NE.AND UP0, UPT, UR4, 0x6, UPT ;  /* 0x000000060400788c */ /* 0x000fd2000bf05270 */
[----:B------:R-:W-:Y:S05]  /*cf40*/  BRA.U UP0, `(.L_x_3556) ;  /* 0x0000000900147547 */ /* 0x000fea000b800000 */
[----:B------:R-:W-:Y:S01]  /*cf50*/  STG.E desc[UR36][R16.64], R2 ;  /* 0x0000000210007986 */ /* 0x000fe2000c101924 */
[----:B------:R-:W-:Y:S05]  /*cf60*/  EXIT ;  /* 0x000000000000794d */ /* 0x000fea0003800000 */
.L_x_3560:
[----:B------:R-:W-:-:S05]  /*cf70*/  F2FP.F16.F32.PACK_AB R2, RZ, R2 ;  /* 0x00000002ff02723e */ /* 0x000fca00000000ff */
[----:B------:R-:W-:Y:S01]  /*cf80*/  STG.E.U16 desc[UR36][R16.64], R2 ;  /* 0x0000000210007986 */ /* 0x000fe2000c101524 */
[----:B------:R-:W-:Y:S05]  /*cf90*/  EXIT ;  /* 0x000000000000794d */ /* 0x000fea0003800000 */
.L_x_3559:
[----:B------:R-:W-:-:S09]  /*cfa0*/  UISETP.NE.AND UP0, UPT, UR4, 0x7, UPT ;  /* 0x000000070400788c */ /* 0x000fd2000bf05270 */
[----:B------:R-:W-:Y:S05]  /*cfb0*/  BRA.U !UP0, `(.L_x_3561) ;  /* 0x0000000108287547 */ /* 0x000fea000b800000 */
[----:B------:R-:W-:-:S09]  /*cfc0*/  UISETP.NE.AND UP0, UPT, UR4, 0x8, UPT ;  /* 0x000000080400788c */ /* 0x000fd2000bf05270 */
[----:B------:R-:W-:Y:S05]  /*cfd0*/  BRA.U !UP0, `(.L_x_3562) ;  /* 0x0000000108147547 */ /* 0x000fea000b800000 */
[----:B------:R-:W-:-:S09]  /*cfe0*/  UISETP.NE.AND UP0, UPT, UR4, 0x9, UPT ;  /* 0x000000090400788c */ /* 0x000fd2000bf05270 */
[----:B------:R-:W-:Y:S05]  /*cff0*/  BRA.U UP0, `(.L_x_3556) ;  /* 0x0000000500e87547 */ /* 0x000fea000b800000 */
[----:B------:R-:W-:-:S05]  /*d000*/  IMAD.MOV.U32 R6, RZ, RZ, R2 ;  /* 0x000000ffff067224 */ /* 0x000fca00078e0002 */
[----:B------:R-:W-:Y:S01]  /*d010*/  STG.E.64 desc[UR36][R16.64], R6 ;  /* 0x0000000610007986 */ /* 0x000fe2000c101b24 */
[----:B------:R-:W-:Y:S05]  /*d020*/  EXIT ;  /* 0x000000000000794d */ /* 0x000fea0003800000 */
.L_x_3562:
[----:B------:R-:W-:-:S05]  /*d030*/  F2FP.F16.F32.PACK_AB R3, R7, R2 ;  /* 0x000000020703723e */ /* 0x000fca00000000ff */
[----:B------:R-:W-:Y:S01]  /*d040*/  STG.E desc[UR36][R16.64], R3 ;  /* 0x0000000310007986 */ /* 0x000fe2000c101924 */
[----:B------:R-:W-:Y:S05]  /*d050*/  EXIT ;  /* 0x000000000000794d */ /* 0x000fea0003800000 */
.L_x_3561:
[----:B------:R-:W-:-:S06]  /*d060*/  FMUL.FTZ R2, R2, 1 ;  /* 0x3f80000002027820 */ /* 0x000fcc0000410000 */
[----:B------:R-:W2:Y:S02]  /*d070*/  F2F.F64.F32 R2, R2 ;  /* 0x0000000200027310 */ /* 0x000ea40000201800 */
[----:B--2---:R-:W-:Y:S01]  /*d080*/  STG.E.64 desc[UR36][R16.64], R2 ;  /* 0x0000000210007986 */ /* 0x004fe2000c101b24 */
[----:B------:R-:W-:Y:S05]  /*d090*/  EXIT ;  /* 0x000000000000794d */ /* 0x000fea0003800000 */
.L_x_3552:
        /* <DEDUP_REMOVED lines=10> */
[----:B------:R-:W2:Y:S02]  /*d140*/  F2I.FTZ.U32.TRUNC.NTZ R3, R2 ;  /* 0x0000000200037305 */ /* 0x000ea4000021f000 */
[----:B--2---:R-:W-:Y:S01]  /*d150*/  STG.E.U16 desc[UR36][R16.64], R3 ;  /* 0x0000000310007986 */ /* 0x004fe2000c101524 */
[----:B------:R-:W-:Y:S05]  /*d160*/  EXIT ;  /* 0x000000000000794d */ /* 0x000fea0003800000 */
.L_x_3566:
[----:B01----:R-:W-:Y:S01]  /*d170*/  LOP3.LUT R4, R2, 0x7fffffff, RZ, 0xc0, !PT ;  /* 0x7fffffff02047812 */ /* 0x003fe200078ec0ff */
        /* <DEDUP_REMOVED lines=15> */
.L_x_3569:
[----:B------:R-:W-:-:S04]  /*d270*/  SHF.R.U32.HI R2, RZ, 0x18, R2 ;  /* 0x00000018ff027819 */ /* 0x000fc80000011602 */
[----:B------:R-:W-:-:S04]  /*d280*/  LOP3.LUT R2, R3, 0x80, R2, 0xf8, !PT ;  /* 0x0000008003027812 */ /* 0x000fc800078ef802 */
[----:B------:R-:W-:-:S07]  /*d290*/  PRMT R8, R2, 0x7610, R8 ;  /* 0x0000761002087816 */ /* 0x000fce0000000008 */
.L_x_3568:
[----:B------:R-:W-:Y:S05]  /*d2a0*/  BSYNC.RECONVERGENT B0 ;  /* 0x0000000000007941 */ /* 0x000fea0003800200 */
.L_x_3567:
[----:B------:R-:W-:Y:S01]  /*d2b0*/  STG.E.U8 desc[UR36][R16.64], R8 ;  /* 0x0000000810007986 */ /* 0x000fe2000c101124 */
[----:B------:R-:W-:Y:S05]  /*d2c0*/  EXIT ;  /* 0x000000000000794d */ /* 0x000fea0003800000 */
.L_x_3565:
[----:B01----:R-:W-:Y:S01]  /*d2d0*/  LOP3.LUT R4, R2, 0x7fffffff, RZ, 0xc0, !PT ;  /* 0x7fffffff02047812 */ /* 0x003fe200078ec0ff */
        /* <DEDUP_REMOVED lines=15> */
.L_x_3572:
[----:B------:R-:W-:-:S04]  /*d3d0*/  SHF.R.U32.HI R2, RZ, 0x18, R2 ;  /* 0x00000018ff027819 */ /* 0x000fc80000011602 */
[----:B------:R-:W-:-:S04]  /*d3e0*/  LOP3.LUT R3, R3, 0x80, R2, 0xf8, !PT ;  /* 0x0000008003037812 */ /* 0x000fc800078ef802 */
[----:B------:R-:W-:-:S07]  /*d3f0*/  PRMT R8, R3, 0x7610, R8 ;  /* 0x0000761003087816 */ /* 0x000fce0000000008 */
.L_x_3571:
[----:B------:R-:W-:Y:S05]  /*d400*/  BSYNC.RECONVERGENT B0 ;  /* 0x0000000000007941 */ /* 0x000fea0003800200 */
.L_x_3570:
[----:B------:R-:W-:Y:S01]  /*d410*/  STG.E.U8 desc[UR36][R16.64], R8 ;  /* 0x0000000810007986 */ /* 0x000fe2000c101124 */
[----:B------:R-:W-:Y:S05]  /*d420*/  EXIT ;  /* 0x000000000000794d */ /* 0x000fea0003800000 */
.L_x_3564:
[----:B------:R-:W-:-:S09]  /*d430*/  UISETP.NE.AND UP0, UPT, UR4, 0x1c, UPT ;  /* 0x0000001c0400788c */ /* 0x000fd2000bf05270 */
[----:B------:R-:W-:Y:S05]  /*d440*/  BRA.U !UP0, `(.L_x_3573) ;  /* 0x0000000108587547 */ /* 0x000fea000b800000 */
[----:B------:R-:W-:-:S09]  /*d450*/  UISETP.NE.AND UP0, UPT, UR4, 0x1d, UPT ;  /* 0x0000001d0400788c */ /* 0x000fd2000bf05270 */
[----:B------:R-:W-:Y:S05]  /*d460*/  BRA.U !UP0, `(.L_x_3574) ;  /* 0x0000000108447547 */ /* 0x000fea000b800000 */
[----:B------:R-:W-:-:S09]  /*d470*/  UISETP.NE.AND UP0, UPT, UR4, 0x2c, UPT ;  /* 0x0000002c0400788c */ /* 0x000fd2000bf05270 */
[----:B------:R-:W-:Y:S05]  /*d480*/  BRA.U UP0, `(.L_x_3556) ;  /* 0x0000000100c47547 */ /* 0x000fea000b800000 */
[----:B01----:R-:W-:-:S04]  /*d490*/  SHF.R.U32.HI R4, RZ, 0x17, R2 ;  /* 0x00000017ff047819 */ /* 0x003fc80000011602 */
        /* <DEDUP_REMOVED lines=14> */
.L_x_3574:
[----:B------:R-:W2:Y:S02]  /*d580*/  F2I.U64.TRUNC R2, R2 ;  /* 0x0000000200027311 */ /* 0x000ea4000020d800 */
[----:B--2---:R-:W-:Y:S01]  /*d590*/  STG.E.64 desc[UR36][R16.64], R2 ;  /* 0x0000000210007986 */ /* 0x004fe2000c101b24 */
[----:B------:R-:W-:Y:S05]  /*d5a0*/  EXIT ;  /* 0x000000000000794d */ /* 0x000fea0003800000 */
.L_x_3573:
[----:B------:R-:W2:Y:S02]  /*d5b0*/  F2I.FTZ.U32.TRUNC.NTZ R3, R2 ;  /* 0x0000000200037305 */ /* 0x000ea4000021f000 */
[----:B--2---:R-:W-:Y:S01]  /*d5c0*/  STG.E desc[UR36][R16.64], R3 ;  /* 0x0000000310007986 */ /* 0x004fe2000c101924 */
[----:B------:R-:W-:Y:S05]  /*d5d0*/  EXIT ;  /* 0x000000000000794d */ /* 0x000fea0003800000 */
.L_x_3563:
        /* <DEDUP_REMOVED lines=10> */
[----:B------:R-:W-:Y:S01]  /*d680*/  STG.E.U8 desc[UR36][R16.64], R3 ;  /* 0x0000000310007986 */ /* 0x000fe2000c101124 */
[----:B------:R-:W-:Y:S05]  /*d690*/  EXIT ;  /* 0x000000000000794d */ /* 0x000fea0003800000 */
.L_x_3576:
[----:B01----:R-:W-:Y:S01]  /*d6a0*/  FMUL.FTZ R4, R2, 1 ;  /* 0x3f80000002047820 */ /* 0x003fe20000410000 */
[----:B------:R-:W-:-:S05]  /*d6b0*/  FMUL.FTZ R6, R7, 1 ;  /* 0x3f80000007067820 */ /* 0x000fca0000410000 */
        /* <DEDUP_REMOVED lines=8> */
.L_x_3575:
[----:B------:R-:W-:-:S09]  /*d740*/  UISETP.NE.AND UP0, UPT, UR4, 0xf, UPT ;  /* 0x0000000f0400788c */ /* 0x000fd2000bf05270 */
[----:B------:R-:W-:Y:S05]  /*d750*/  BRA.U !UP0, `(.L_x_3577) ;  /* 0x0000000108e07547 */ /* 0x000fea000b800000 */
[----:B------:R-:W-:-:S09]  /*d760*/  UISETP.NE.AND UP0, UPT, UR4, 0x17, UPT ;  /* 0x000000170400788c */ /* 0x000fd2000bf05270 */
[----:B------:R-:W-:Y:S05]  /*d770*/  BRA.U !UP0, `(.L_x_3578) ;  /* 0x00000001088c7547 */ /* 0x000fea000b800000 */
[----:B------:R-:W-:-:S09]  /*d780*/  UISETP.NE.AND UP0, UPT, UR4, 0x18, UPT ;  /* 0x000000180400788c */ /* 0x000fd2000bf05270 */
[----:B------:R-:W-:Y:S05]  /*d790*/  BRA.U !UP0, `(.L_x_3579) ;  /* 0x0000000108447547 */ /* 0x000fea000b800000 */
.L_x_3556:
[----:B------:R-:W-:Y:S01]  /*d7a0*/  MOV R0, 0x0 ;  /* 0x0000000000007802 */ /* 0x000fe20000000f00 */
[----:B------:R-:W0:Y:S01]  /*d7b0*/  LDCU.64 UR4, c[0x4][0x158] ;  /* 0x01002b00ff0477ac */ /* 0x000e220008000a00 */
[----:B------:R-:W-:Y:S02]  /*d7c0*/  HFMA2 R8, -RZ, RZ, 0, 6.020069122314453125e-06 ;  /* 0x00000065ff087431 */ /* 0x000fe400000001ff */
[----:B------:R-:W-:Y:S01]  /*d7d0*/  IMAD.MOV.U32 R12, RZ, RZ, 0x1 ;  /* 0x00000001ff0c7424 */ /* 0x000fe200078e00ff */
[----:B------:R2:W3:Y:S01]  /*d7e0*/  LDC.64 R2, c[0x4][R0] ;  /* 0x0100000000027b82 */ /* 0x0004e20000000a00 */
[----:B------:R-:W4:Y:S01]  /*d7f0*/  LDCU.64 UR6, c[0x4][0x160] ;  /* 0x01002c00ff0677ac */ /* 0x000f220008000a00 */
[----:B------:R-:W-:Y:S01]  /*d800*/  MOV R13, RZ ;  /* 0x000000ff000d7202 */ /* 0x000fe20000000f00 */
[----:B------:R-:W5:Y:S01]  /*d810*/  LDCU.64 UR8, c[0x4][0x20] ;  /* 0x01000400ff0877ac */ /* 0x000f620008000a00 */
[----:B01----:R-:W-:Y:S01]  /*d820*/  MOV R4, UR4 ;  /* 0x0000000400047c02 */ /* 0x003fe20008000f00 */
[----:B------:R-:W-:Y:S01]  /*d830*/  IMAD.U32 R5, RZ, RZ, UR5 ;  /* 0x00000005ff057e24 */ /* 0x000fe2000f8e00ff */
[----:B----4-:R-:W-:Y:S01]  /*d840*/  MOV R6, UR6 ;  /* 0x0000000600067c02 */ /* 0x010fe20008000f00 */
[----:B------:R-:W-:Y:S01]  /*d850*/  IMAD.U32 R7, RZ, RZ, UR7 ;  /* 0x00000007ff077e24 */ /* 0x000fe2000f8e00ff */
[----:B-----5:R-:W-:Y:S01]  /*d860*/  MOV R10, UR8 ;  /* 0x00000008000a7c02 */ /* 0x020fe20008000f00 */
[----:B--2---:R-:W-:-:S07]  /*d870*/  IMAD.U32 R11, RZ, RZ, UR9 ;  /* 0x00000009ff0b7e24 */ /* 0x004fce000f8e00ff */
[----:B------:R-:W-:-:S07]  /*d880*/  LEPC R20, `(.L_x_3580) ;  /* 0x000000001014794e */ /* 0x000fce0000000000 */
[----:B---3--:R-:W-:Y:S05]  /*d890*/  CALL.ABS.NOINC R2 ;  /* 0x0000000002007343 */ /* 0x008fea0003c00000 */
.L_x_3580:
[----:B------:R-:W-:Y:S05]  /*d8a0*/  EXIT ;  /* 0x000000000000794d */ /* 0x000fea0003800000 */
.L_x_3579:
[----:B01----:R-:W-:Y:S01]  /*d8b0*/  LOP3.LUT R4, R2, 0x7fffffff, RZ, 0xc0, !PT ;  /* 0x7fffffff02047812 */ /* 0x003fe200078ec0ff */
        /* <DEDUP_REMOVED lines=11> */
.L_x_3582:
[----:B------:R-:W-:Y:S05]  /*d970*/  BSYNC.RECONVERGENT B0 ;  /* 0x0000000000007941 */ /* 0x000fea0003800200 */
.L_x_3581:
[----:B------:R-:W-:-:S05]  /*d980*/  LOP3.LUT R3, R0, 0x80, R5, 0xf8, !PT ;  /* 0x0000008000037812 */ /* 0x000fca00078ef805 */
[----:B------:R-:W-:Y:S01]  /*d990*/  STG.E.U8 desc[UR36][R16.64], R3 ;  /* 0x0000000310007986 */ /* 0x000fe2000c101124 */
[----:B------:R-:W-:Y:S05]  /*d9a0*/  EXIT ;  /* 0x000000000000794d */ /* 0x000fea0003800000 */
.L_x_3578:
[----:B01----:R-:W-:Y:S01]  /*d9b0*/  LOP3.LUT R4, R2, 0x7fffffff, RZ, 0xc0, !PT ;  /* 0x7fffffff02047812 */ /* 0x003fe200078ec0ff */
        /* <DEDUP_REMOVED lines=10> */
.L_x_3584:
[----:B------:R-:W-:Y:S01]  /*da60*/  HFMA2 R0, -RZ, RZ, 0, 7.569789886474609375e-06 ;  /* 0x0000007fff007431 */ /* 0x000fe200000001ff */
[----:B------:R-:W-:-:S04]  /*da70*/  ISETP.GT.U32.AND P0, PT, R4, 0x7f800000, PT ;  /* 0x7f8000000400780c */ /* 0x000fc80003f04070 */
[----:B------:R-:W-:-:S09]  /*da80*/  SEL R0, R0, 0x7c, P0 ;  /* 0x0000007c00007807 */ /* 0x000fd20000000000 */
.L_x_3585:
[----:B------:R-:W-:Y:S05]  /*da90*/  BSYNC.RECONVERGENT B0 ;  /* 0x0000000000007941 */ /* 0x000fea0003800200 */
.L_x_3583:
[----:B------:R-:W-:-:S04]  /*daa0*/  SHF.R.U32.HI R3, RZ, 0x18, R2 ;  /* 0x00000018ff037819 */ /* 0x000fc80000011602 */
[----:B------:R-:W-:-:S05]  /*dab0*/  LOP3.LUT R3, R0, 0x80, R3, 0xf8, !PT ;  /* 0x0000008000037812 */ /* 0x000fca00078ef803 */
[----:B------:R-:W-:Y:S01]  /*dac0*/  STG.E.U8 desc[UR36][R16.64], R3 ;  /* 0x0000000310007986 */ /* 0x000fe2000c101124 */
[----:B------:R-:W-:Y:S05]  /*dad0*/  EXIT ;  /* 0x000000000000794d */ /* 0x000fea0003800000 */
.L_x_3577:
[----:B------:R-:W-:-:S05]  /*dae0*/  F2FP.BF16.F32.PACK_AB R2, RZ, R2 ;  /* 0x00000002ff02723e */ /* 0x000fca00000010ff */
[----:B------:R-:W-:Y:S01]  /*daf0*/  STG.E.U16 desc[UR36][R16.64], R2 ;  /* 0x0000000210007986 */ /* 0x000fe2000c101524 */
[----:B------:R-:W-:Y:S05]  /*db00*/  EXIT ;  /* 0x000000000000794d */ /* 0x000fea0003800000 */
.L_x_3586:
        /* <DEDUP_REMOVED lines=15> */
.L_x_6255:


//--------------------- .text._ZN2at6native27unrolled_elementwise_kernelIZZZNS0_16tanh_kernel_cudaERNS_18TensorIteratorBaseEENKUlvE_clEvENKUlvE0_clEvEUlN3c107complexIfEEE_St5arrayIPcLm2EELi4E23TrivialOffsetCalculatorILi1EjESE_NS0_6memory12LoadWithCastILi1EEENSF_13StoreWithCastILi1EEEEEviT_T0_T2_T3_T4_T5_ --------------------------
	.section	.text._ZN2at6native27unrolled_elementwise_kernelIZZZNS0_16tanh_kernel_cudaERNS_18TensorIteratorBaseEENKUlvE_clEvENKUlvE0_clEvEUlN3c107complexIfEEE_St5arrayIPcLm2EELi4E23TrivialOffsetCalculatorILi1EjESE_NS0_6memory12LoadWithCastILi1EEENSF_13StoreWithCastILi1EEEEEviT_T0_T2_T3_T4_T5_,"ax",@progbits
	.align	128
        .global         _ZN2at6native27unrolled_elementwise_kernelIZZZNS0_16tanh_kernel_cudaERNS_18TensorIteratorBaseEENKUlvE_clEvENKUlvE0_clEvEUlN3c107complexIfEEE_St5arrayIPcLm2EELi4E23TrivialOffsetCalculatorILi1EjESE_NS0_6memory12LoadWithCastILi1EEENSF_13StoreWithCastILi1EEEEEviT_T0_T2_T3_T4_T5_
        .type           _ZN2at6native27unrolled_elementwise_kernelIZZZNS0_16tanh_kernel_cudaERNS_18TensorIteratorBaseEENKUlvE_clEvENKUlvE0_clEvEUlN3c107complexIfEEE_St5arrayIPcLm2EELi4E23TrivialOffsetCalculatorILi1EjESE_NS0_6memory12LoadWithCastILi1EEENSF_13StoreWithCastILi1EEEEEviT_T0_T2_T3_T4_T5_,@function
        .size           _ZN2at6native27unrolled_elementwise_kernelIZZZNS0_16tanh_kernel_cudaERNS_18TensorIteratorBaseEENKUlvE_clEvENKUlvE0_clEvEUlN3c107complexIfEEE_St5arrayIPcLm2EELi4E23TrivialOffsetCalculatorILi1EjESE_NS0_6memory12LoadWithCastILi1EEENSF_13StoreWithCastILi1EEEEEviT_T0_T2_T3_T4_T5_,(.L_x_6256 - _ZN2at6native27unrolled_elementwise_kernelIZZZNS0_16tanh_kernel_cudaERNS_18TensorIteratorBaseEENKUlvE_clEvENKUlvE0_clEvEUlN3c107complexIfEEE_St5arrayIPcLm2EELi4E23TrivialOffsetCalculatorILi1EjESE_NS0_6memory12LoadWithCastILi1EEENSF_13StoreWithCastILi1EEEEEviT_T0_T2_T3_T4_T5_)
        .other          _ZN2at6native27unrolled_elementwise_kernelIZZZNS0_16tanh_kernel_cudaERNS_18TensorIteratorBaseEENKUlvE_clEvENKUlvE0_clEvEUlN3c107complexIfEEE_St5arrayIPcLm2EELi4E23TrivialOffsetCalculatorILi1EjESE_NS0_6memory12LoadWithCastILi1EEENSF_13StoreWithCastILi1EEEEEviT_T0_T2_T3_T4_T5_,@"STO_CUDA_ENTRY STV_DEFAULT"
_ZN2at6native27unrolled_elementwise_kernelIZZZNS0_16tanh_kernel_cudaERNS_18TensorIteratorBaseEENKUlvE_clEvENKUlvE0_clEvEUlN3c107complexIfEEE_St5arrayIPcLm2EELi4E23TrivialOffsetCalculatorILi1EjESE_NS0_6memory12LoadWithCastILi1EEENSF_13StoreWithCastILi1EEEEEviT_T0_T2_T3_T4_T5_:
.text._ZN2at6native27unrolled_elementwise_kernelIZZZNS0_16tanh_kernel_cudaERNS_18TensorIteratorBaseEENKUlvE_clEvENKUlvE0_clEvEUlN3c107complexIfEEE_St5arrayIPcLm2EELi4E23TrivialOffsetCalculatorILi1EjESE_NS0_6memory12LoadWithCastILi1EEENSF_13StoreWithCastILi1EEEEEviT_T0_T2_T3_T4_T5_:
        /* <DEDUP_REMOVED lines=32> */
[----:B--2---:R2:W3:Y:S01]  /*0200*/  I2F.S16 R16, R4 ;  /* 0x0000000400107306 */ /* 0x0044e20000101400 */
[----:B------:R-:W-:Y:S05]  /*0210*/  BRA `(.L_x_3595) ;  /* 0x0000000c00c07947 */ /* 0x000fea0003800000 */
.L_x_3593:
[----:B------:R-:W2:Y:S01]  /*0220*/  LDG.E.U8 R4, desc[UR36][R4.64] ;  /* 0x0000002404047981 */ /* 0x000ea2000c1e1100 */
[----:B------:R-:W-:Y:S01]  /*0230*/  IMAD.MOV.U32 R17, RZ, RZ, RZ ;  /* 0x000000ffff117224 */ /* 0x000fe200078e00ff */
[----:B--2---:R-:W-:Y:S01]  /*0240*/  I2FP.F32.U32 R16, R4 ;  /* 0x0000000400107245 */ /* 0x004fe20000201000 */
[----:B------:R-:W-:Y:S06]  /*0250*/  BRA `(.L_x_3595) ;  /* 0x0000000c00b07947 */ /* 0x000fec0003800000 */
.L_x_3592:
        /* <DEDUP_REMOVED lines=8> */
[----:B--2---:R0:W1:Y:S02]  /*02e0*/  I2F.S64 R16, R4 ;  /* 0x0000000400107312 */ /* 0x0040640000301400 */
[----:B01----:R-:W-:Y:S05]  /*02f0*/  BRA `(.L_x_3595) ;  /* 0x0000000c00887947 */ /* 0x003fea0003800000 */
.L_x_3597:
[----:B------:R-:W2:Y:S01]  /*0300*/  LDG.E R4, desc[UR36][R4.64] ;  /* 0x0000002404047981 */ /* 0x000ea2000c1e1900 */
[----:B------:R-:W-:Y:S01]  /*0310*/  IMAD.MOV.U32 R17, RZ, RZ, RZ ;  /* 0x000000ffff117224 */ /* 0x000fe200078e00ff */
[----:B--2---:R-:W-:Y:S01]  /*0320*/  I2FP.F32.S32 R16, R4 ;  /* 0x0000000400107245 */ /* 0x004fe20000201400 */
[----:B------:R-:W-:Y:S06]  /*0330*/  BRA `(.L_x_3595) ;  /* 0x0000000c00787947 */ /* 0x000fec0003800000 */
.L_x_3596:
[----:B------:R-:W2:Y:S01]  /*0340*/  LDG.E.U16 R4, desc[UR36][R4.64] ;  /* 0x0000002404047981 */ /* 0x000ea2000c1e1500 */
[----:B------:R-:W-:Y:S01]  /*0350*/  IMAD.MOV.U32 R17, RZ, RZ, RZ ;  /* 0x000000ffff117224 */ /* 0x000fe200078e00ff */
[----:B--2---:R0:W1:Y:S01]  /*0360*/  I2F.S16 R16, R4 ;  /* 0x0000000400107306 */ /* 0x0040620000101400 */
[----:B------:R-:W-:Y:S05]  /*0370*/  BRA `(.L_x_3595) ;  /* 0x0000000c00687947 */ /* 0x000fea0003800000 */
.L_x_3591:
        /* <DEDUP_REMOVED lines=9> */
.L_x_3599:
[----:B------:R-:W2:Y:S01]  /*0410*/  LDG.E.U16 R4, desc[UR36][R4.64] ;  /* 0x0000002404047981 */ /* 0x000ea2000c1e1500 */
[----:B------:R-:W-:Y:S02]  /*0420*/  IMAD.MOV.U32 R17, RZ, RZ, RZ ;  /* 0x000000ffff117224 */ /* 0x000fe400078e00ff */
[----:B--2---:R-:W-:Y:S01]  /*0430*/  HADD2.F32 R16, -RZ, R4.H0_H0 ;  /* 0x20000004ff107230 */ /* 0x004fe20000004100 */
[----:B------:R-:W-:Y:S06]  /*0440*/  BRA `(.L_x_3595) ;  /* 0x0000000c00347947 */ /* 0x000fec0003800000 */
.L_x_3598:
        /* <DEDUP_REMOVED lines=8> */
.L_x_3601:
[----:B------:R-:W2:Y:S02]  /*04d0*/  LDG.E R4, desc[UR36][R4.64] ;  /* 0x0000002404047981 */ /* 0x000ea4000c1e1900 */
[--C-:B--2---:R-:W-:Y:S02]  /*04e0*/  HADD2.F32 R16, -RZ, R4.reuse.H0_H0 ;  /* 0x20000004ff107230 */ /* 0x104fe40000004100 */
[----:B------:R-:W-:Y:S01]  /*04f0*/  HADD2.F32 R17, -RZ, R4.H1_H1 ;  /* 0x30000004ff117230 */ /* 0x000fe20000004100 */
[----:B------:R-:W-:Y:S06]  /*0500*/  BRA `(.L_x_3595) ;  /* 0x0000000c00047947 */ /* 0x000fec0003800000 */
.L_x_3600:
        /* <DEDUP_REMOVED lines=12> */
.L_x_3590:
        /* <DEDUP_REMOVED lines=13> */
.L_x_3604:
        /* <DEDUP_REMOVED lines=22> */
.L_x_3603:
        /* <DEDUP_REMOVED lines=8> */
[----:B------:R-:W-:Y:S02]  /*0880*/  IMAD.MOV.U32 R17, RZ, RZ, RZ ;  /* 0x000000ffff117224 */ /* 0x000fe400078e00ff */
        /* <DEDUP_REMOVED lines=17> */
.L_x_3606:
[----:B------:R-:W2:Y:S01]  /*09a0*/  LDG.E.U8 R4, desc[UR36][R4.64] ;  /* 0x0000002404047981 */ /* 0x000ea2000c1e1100 */
[----:B------:R-:W-:Y:S02]  /*09b0*/  IMAD.MOV.U32 R17, RZ, RZ, RZ ;  /* 0x000000ffff117224 */ /* 0x000fe400078e00ff */
        /* <DEDUP_REMOVED lines=10> */
[----:B------:R-:W-:Y:S01]  /*0a60*/  LOP3.LUT R16, R0, 0x80000000, R3, 0xf8, !PT ;  /* 0x8000000000107812 */ /* 0x000fe200078ef803 */
[----:B------:R-:W-:Y:S06]  /*0a70*/  BRA `(.L_x_3595) ;  /* 0x0000000400a87947 */ /* 0x000fec0003800000 */
.L_x_3605:
[----:B------:R-:W2:Y:S01]  /*0a80*/  LDG.E.U16 R4, desc[UR36][R4.64] ;  /* 0x0000002404047981 */ /* 0x000ea2000c1e1500 */
[----:B------:R-:W-:Y:S02]  /*0a90*/  IMAD.MOV.U32 R17, RZ, RZ, RZ ;  /* 0x000000ffff117224 */ /* 0x000fe400078e00ff */
[----:B--2---:R-:W-:Y:S01]  /*0aa0*/  IMAD.U32 R16, R4, 0x10000, RZ ;  /* 0x0001000004107824 */ /* 0x004fe200078e00ff */
[----:B------:R-:W-:Y:S06]  /*0ab0*/  BRA `(.L_x_3595) ;  /* 0x0000000400987947 */ /* 0x000fec0003800000 */
.L_x_3602:
        /* <DEDUP_REMOVED lines=12> */
.L_x_3609:
        /* <DEDUP_REMOVED lines=20> */
.L_x_3611:
[----:B------:R-:W-:Y:S05]  /*0cc0*/  BSYNC.RECONVERGENT B0 ;  /* 0x0000000000007941 */ /* 0x000fea0003800200 */
.L_x_3610:
[----:B------:R-:W-:Y:S01]  /*0cd0*/  IMAD.SHL.U32 R0, R0, 0x100000, RZ ;  /* 0x0010000000007824 */ /* 0x000fe200078e00ff */
[----:B------:R-:W-:-:S04]  /*0ce0*/  LEA R3, R3, 0x3b800000, 0x17 ;  /* 0x3b80000003037811 */ /* 0x000fc800078eb8ff */
[----:B------:R-:W-:Y:S01]  /*0cf0*/  LOP3.LUT R16, R3, R0, R7, 0xfe, !PT ;  /* 0x0000000003107212 */ /* 0x000fe200078efe07 */
[----:B------:R-:W-:Y:S06]  /*0d00*/  BRA `(.L_x_3595) ;  /* 0x0000000400047947 */ /* 0x000fec0003800000 */
.L_x_3608:
        /* <DEDUP_REMOVED lines=20> */
.L_x_3613:
[----:B------:R-:W-:Y:S05]  /*0e50*/  BSYNC.RECONVERGENT B0 ;  /* 0x0000000000007941 */ /* 0x000fea0003800200 */
.L_x_3612:
[----:B------:R-:W-:Y:S01]  /*0e60*/  IMAD.SHL.U32 R0, R0, 0x200000, RZ ;  /* 0x0020000000007824 */ /* 0x000fe200078e00ff */
[----:B------:R-:W-:-:S04]  /*0e70*/  LEA R3, R3, 0x37800000, 0x17 ;  /* 0x3780000003037811 */ /* 0x000fc800078eb8ff */
[----:B------:R-:W-:Y:S01]  /*0e80*/  LOP3.LUT R16, R3, R0, R7, 0xfe, !PT ;  /* 0x0000000003107212 */ /* 0x000fe200078efe07 */
[----:B------:R-:W-:Y:S06]  /*0e90*/  BRA `(.L_x_3595) ;  /* 0x0000000000a07947 */ /* 0x000fec0003800000 */
.L_x_3607:
[----:B------:R-:W-:-:S09]  /*0ea0*/  UISETP.NE.AND UP0, UPT, UR4, 0x1c, UPT ;  /* 0x0000001c0400788c */ /* 0x000fd2000bf05270 */
[----:B------:R-:W-:Y:S05]  /*0eb0*/  BRA.U !UP0, `(.L_x_3614) ;  /* 0x00000001088c7547 */ /* 0x000fea000b800000 */
[----:B------:R-:W-:-:S09]  /*0ec0*/  UISETP.NE.AND UP0, UPT, UR4, 0x1d, UPT ;  /* 0x0000001d0400788c */ /* 0x000fd2000bf05270 */
[----:B------:R-:W-:Y:S05]  /*0ed0*/  BRA.U !UP0, `(.L_x_3615) ;  /* 0x0000000108747547 */ /* 0x000fea000b800000 */
[----:B------:R-:W-:-:S09]  /*0ee0*/  UISETP.NE.AND UP0, UPT, UR4, 0x2c, UPT ;  /* 0x0000002c0400788c */ /* 0x000fd2000bf05270 */
[----:B------:R-:W-:Y:S05]  /*0ef0*/  BRA.U !UP0, `(.L_x_3616) ;  /* 0x0000000108487547 */ /* 0x000fea000b800000 */
.L_x_3594:
        /* <DEDUP_REMOVED lines=16> */
.L_x_3617:
[----:B------:R-:W-:Y:S01]  /*1000*/  CS2R R16, SRZ ;  /* 0x0000000000107805 */ /* 0x000fe2000001ff00 */
[----:B------:R-:W-:Y:S06]  /*1010*/  BRA `(.L_x_3595) ;  /* 0x0000000000407947 */ /* 0x000fec0003800000 */
.L_x_3616:
[----:B------:R-:W2:Y:S01]  /*1020*/  LDG.E.U8 R4, desc[UR36][R4.64] ;  /* 0x0000002404047981 */ /* 0x000ea2000c1e1100 */
[----:B------:R-:W-:Y:S02]  /*1030*/  IMAD.MOV.U32 R17, RZ, RZ, RZ ;  /* 0x000000ffff117224 */ /* 0x000fe400078e00ff */
[----:B------:R-:W-:Y:S01]  /*1040*/  IMAD.MOV.U32 R16, RZ, RZ, 0x400000 ;  /* 0x00400000ff107424 */ /* 0x000fe200078e00ff */
[----:B--2---:R-:W-:-:S13]  /*1050*/  ISETP.NE.AND P0, PT, R4, RZ, PT ;  /* 0x000000ff0400720c */ /* 0x004fda0003f05270 */
[----:B------:R-:W-:Y:S05]  /*1060*/  @!P0 BRA `(.L_x_3595) ;  /* 0x00000000002c8947 */ /* 0x000fea0003800000 */
[----:B------:R-:W-:-:S13]  /*1070*/  ISETP.NE.AND P0, PT, R4, 0xff, PT ;  /* 0x000000ff0400780c */ /* 0x000fda0003f05270 */
[----:B------:R-:W-:Y:S02]  /*1080*/  @!P0 IMAD.MOV.U32 R16, RZ, RZ, 0x7f800001 ;  /* 0x7f800001ff108424 */ /* 0x000fe400078e00ff */
[----:B------:R-:W-:Y:S01]  /*1090*/  @P0 IMAD.SHL.U32 R16, R4, 0x800000, RZ ;  /* 0x0080000004100824 */ /* 0x000fe200078e00ff */
[----:B------:R-:W-:Y:S06]  /*10a0*/  BRA `(.L_x_3595) ;  /* 0x00000000001c7947 */ /* 0x000fec0003800000 */
.L_x_3615:
[----:B------:R-:W2:Y:S01]  /*10b0*/  LDG.E.64 R4, desc[UR36][R4.64] ;  /* 0x0000002404047981 */ /* 0x000ea2000c1e1b00 */
[----:B------:R-:W-:Y:S01]  /*10c0*/  IMAD.MOV.U32 R17, RZ, RZ, RZ ;  /* 0x000000ffff117224 */ /* 0x000fe200078e00ff */
[----:B--2---:R0:W1:Y:S02]  /*10d0*/  I2F.U64 R16, R4 ;  /* 0x0000000400107312 */ /* 0x0040640000301000 */
[----:B01----:R-:W-:Y:S05]  /*10e0*/  BRA `(.L_x_3595) ;  /* 0x00000000000c7947 */ /* 0x003fea0003800000 */
.L_x_3614:
[----:B------:R-:W2:Y:S01]  /*10f0*/  LDG.E R4, desc[UR36][R4.64] ;  /* 0x0000002404047981 */ /* 0x000ea2000c1e1900 */
[----:B------:R-:W-:Y:S01]  /*1100*/  IMAD.MOV.U32 R17, RZ, RZ, RZ ;  /* 0x000000ffff117224 */ /* 0x000fe200078e00ff */
[----:B--2---:R-:W-:-:S07]  /*1110*/  I2FP.F32.U32 R16, R4 ;  /* 0x0000000400107245 */ /* 0x004fce0000201000 */
.L_x_3595:
[----:B------:R-:W-:Y:S05]  /*1120*/  BSYNC.RECONVERGENT B6 ;  /* 0x0000000000067941 */ /* 0x000fea0003800200 */
.L_x_3589:
[----:B------:R-:W-:-:S07]  /*1130*/  VIADD R29, R27, 0x80 ;  /* 0x000000801b1d7836 */ /* 0x000fce0000000000 */
.L_x_3588:
[----:B------:R-:W-:Y:S05]  /*1140*/  BSYNC.RECONVERGENT B7 ;  /* 0x0000000000077941 */ /* 0x000fea0003800200 */
.L_x_3587:
[----:B------:R-:W-:Y:S01]  /*1150*/  ISETP.GE.AND P0, PT, R29, R26, PT ;  /* 0x0000001a1d00720c */ /* 0x000fe20003f06270 */
[----:B------:R-:W-:Y:S01]  /*1160*/  BSSY.RECONVERGENT B7, `(.L_x_3618) ;  /* 0x000010b000077945 */ /* 0x000fe20003800200 */
[----:B------:R-:W-:-:S11]  /*1170*/  CS2R R24, SRZ ;  /* 0x0000000000187805 */ /* 0x000fd6000001ff00 */
        /* <DEDUP_REMOVED lines=21> */
[----:B--2---:R4:W0:Y:S01]  /*12d0*/  I2F.S16 R24, R4 ;  /* 0x0000000400187306 */ /* 0x0048220000101400 */
[----:B------:R-:W-:Y:S05]  /*12e0*/  BRA `(.L_x_3626) ;  /* 0x0000000c00c07947 */ /* 0x000fea0003800000 */
.L_x_3624:
[----:B------:R-:W2:Y:S01]  /*12f0*/  LDG.E.U8 R4, desc[UR36][R4.64] ;  /* 0x0000002404047981 */ /* 0x000ea2000c1e1100 */
[----:B------:R-:W-:Y:S01]  /*1300*/  IMAD.MOV.U32 R25, RZ, RZ, RZ ;  /* 0x000000ffff197224 */ /* 0x000fe200078e00ff */
[----:B--2---:R-:W-:Y:S01]  /*1310*/  I2FP.F32.U32 R24, R4 ;  /* 0x0000000400187245 */ /* 0x004fe20000201000 */
[----:B------:R-:W-:Y:S06]  /*1320*/  BRA `(.L_x_3626) ;  /* 0x0000000c00b07947 */ /* 0x000fec0003800000 */
.L_x_3623:
        /* <DEDUP_REMOVED lines=9> */
[----:B0-2---:R-:W-:Y:S05]  /*13c0*/  BRA `(.L_x_3626) ;  /* 0x0000000c00887947 */ /* 0x005fea0003800000 */
.L_x_3628:
[----:B------:R-:W2:Y:S01]  /*13d0*/  LDG.E R4, desc[UR36][R4.64] ;  /* 0x0000002404047981 */ /* 0x000ea2000c1e1900 */
[----:B------:R-:W-:Y:S01]  /*13e0*/  IMAD.MOV.U32 R25, RZ, RZ, RZ ;  /* 0x000000ffff197224 */ /* 0x000fe200078e00ff */
[----:B--2---:R-:W-:Y:S01]  /*13f0*/  I2FP.F32.S32 R24, R4 ;  /* 0x0000000400187245 */ /* 0x004fe20000201400 */
[----:B------:R-:W-:Y:S06]  /*1400*/  BRA `(.L_x_3626) ;  /* 0x0000000c00787947 */ /* 0x000fec0003800000 */
.L_x_3627:
[----:B------:R-:W2:Y:S01]  /*1410*/  LDG.E.U16 R4, desc[UR36][R4.64] ;  /* 0x0000002404047981 */ /* 0x000ea2000c1e1500 */
[----:B------:R-:W-:Y:S01]  /*1420*/  IMAD.MOV.U32 R25, RZ, RZ, RZ ;  /* 0x000000ffff197224 */ /* 0x000fe200078e00ff */
[----:B--2---:R0:W2:Y:S01]  /*1430*/  I2F.S16 R24, R4 ;  /* 0x0000000400187306 */ /* 0x0040a20000101400 */
[----:B------:R-:W-:Y:S05]  /*1440*/  BRA `(.L_x_3626) ;  /* 0x0000000c00687947 */ /* 0x000fea0003800000 */
.L_x_3622:
        /* <DEDUP_REMOVED lines=9> */
.L_x_3630:
[----:B------:R-:W2:Y:S01]  /*14e0*/  LDG.E.U16 R4, desc[UR36][R4.64] ;  /* 0x0000002404047981 */ /* 0x000ea2000c1e1500 */
[----:B------:R-:W-:Y:S02]  /*14f0*/  IMAD.MOV.U32 R25, RZ, RZ, RZ ;  /* 0x000000ffff197224 */ /* 0x000fe400078e00ff */
[----:B--2---:R-:W-:Y:S01]  /*1500*/  HADD2.F32 R24, -RZ, R4.H0_H0 ;  /* 0x20000004ff187230 */ /* 0x004fe20000004100 */
[----:B------:R-:W-:Y:S06]  /*1510*/  BRA `(.L_x_3626) ;  /* 0x0000000c00347947 */ /* 0x000fec0003800000 */
.L_x_3629:
        /* <DEDUP_REMOVED lines=8> */
.L_x_3632:
[----:B------:R-:W2:Y:S02]  /*15a0*/  LDG.E R4, desc[UR36][R4.64] ;  /* 0x0000002404047981 */ /* 0x000ea4000c1e1900 */
[--C-:B--2---:R-:W-:Y:S02]  /*15b0*/  HADD2.F32 R24, -RZ, R4.reuse.H0_H0 ;  /* 0x20000004ff187230 */ /* 0x104fe40000004100 */
[----:B------:R-:W-:Y:S01]  /*15c0*/  HADD2.F32 R25, -RZ, R4.H1_H1 ;  /* 0x30000004ff197230 */ /* 0x000fe20000004100 */
[----:B------:R-:W-:Y:S06]  /*15d0*/  BRA `(.L_x_3626) ;  /* 0x0000000c00047947 */ /* 0x000fec0003800000 */
.L_x_3631:
        /* <DEDUP_REMOVED lines=12> */
.L_x_3621:
        /* <DEDUP_REMOVED lines=13> */
.L_x_3635:
        /* <DEDUP_REMOVED lines=22> */
.L_x_3634:
        /* <DEDUP_REMOVED lines=26> */
.L_x_3637:
[----:B------:R-:W2:Y:S01]  /*1a70*/  LDG.E.U8 R4, desc[UR36][R4.64] ;  /* 0x0000002404047981 */ /* 0x000ea2000c1e1100 */
[----:B------:R-:W-:Y:S02]  /*1a80*/  IMAD.MOV.U32 R25, RZ, RZ, RZ ;  /* 0x000000ffff197224 */ /* 0x000fe400078e00ff */
        /* <DEDUP_REMOVED lines=12> */
.L_x_3636:
[----:B------:R-:W2:Y:S01]  /*1b50*/  LDG.E.U16 R4, desc[UR36][R4.64] ;  /* 0x0000002404047981 */ /* 0x000ea2000c1e1500 */
[----:B------:R-:W-:Y:S02]  /*1b60*/  IMAD.MOV.U32 R25, RZ, RZ, RZ ;  /* 0x000000ffff197224 */ /* 0x000fe400078e00ff */
[----:B--2---:R-:W-:Y:S01]  /*1b70*/  IMAD.U32 R24, R4, 0x10000, RZ ;  /* 0x0001000004187824 */ /* 0x004fe200078e00ff */
[----:B------:R-:W-:Y:S06]  /*1b80*/  BRA `(.L_x_3626) ;  /* 0x0000000400987947 */ /* 0x000fec0003800000 */
.L_x_3633:
        /* <DEDUP_REMOVED lines=12> */
.L_x_3640:
        /* <DEDUP_REMOVED lines=20> */
.L_x_3642:
[----:B------:R-:W-:Y:S05]  /*1d90*/  BSYNC.RECONVERGENT B0 ;  /* 0x0000000000007941 */ /* 0x000fea0003800200 */
.L_x_3641:
[----:B------:R-:W-:Y:S01]  /*1da0*/  IMAD.SHL.U32 R0, R0, 0x100000, RZ ;  /* 0x0010000000007824 */ /* 0x000fe200078e00ff */
[----:B------:R-:W-:-:S04]  /*1db0*/  LEA R3, R3, 0x3b800000, 0x17 ;  /* 0x3b80000003037811 */ /* 0x000fc800078eb8ff */
[----:B------:R-:W-:Y:S01]  /*1dc0*/  LOP3.LUT R24, R3, R0, R7, 0xfe, !PT ;  /* 0x0000000003187212 */ /* 0x000fe200078efe07 */
[----:B------:R-:W-:Y:S06]  /*1dd0*/  BRA `(.L_x_3626) ;  /* 0x0000000400047947 */ /* 0x000fec0003800000 */
.L_x_3639:
        /* <DEDUP_REMOVED lines=20> */
.L_x_3644:
[----:B------:R-:W-:Y:S05]  /*1f20*/  BSYNC.RECONVERGENT B0 ;  /* 0x0000000000007941 */ /* 0x000fea0003800200 */
.L_x_3643:
[----:B------:R-:W-:Y:S01]  /*1f30*/  IMAD.SHL.U32 R0, R0, 0x200000, RZ ;  /* 0x0020000000007824 */ /* 0x000fe200078e00ff */
[----:B------:R-:W-:-:S04]  /*1f40*/  LEA R3, R3, 0x37800000, 0x17 ;  /* 0x3780000003037811 */ /* 0x000fc800078eb8ff */
[----:B------:R-:W-:Y:S01]  /*1f50*/  LOP3.LUT R24, R3, R0, R7, 0xfe, !PT ;  /* 0x0000000003187212 */ /* 0x000fe200078efe07 */
[----:B------:R-:W-:Y:S06]  /*1f60*/  BRA `(.L_x_3626) ;  /* 0x0000000000a07947 */ /* 0x000fec0003800000 */
.L_x_3638:
[----:B------:R-:W-:-:S09]  /*1f70*/  UISETP.NE.AND UP0, UPT, UR4, 0x1c, UPT ;  /* 0x0000001c0400788c */ /* 0x000fd2000bf05270 */
[----:B------:R-:W-:Y:S05]  /*1f80*/  BRA.U !UP0, `(.L_x_3645) ;  /* 0x00000001088c7547 */ /* 0x000fea000b800000 */
[----:B------:R-:W-:-:S09]  /*1f90*/  UISETP.NE.AND UP0, UPT, UR4, 0x1d, UPT ;  /* 0x0000001d0400788c */ /* 0x000fd2000bf05270 */
[----:B------:R-:W-:Y:S05]  /*1fa0*/  BRA.U !UP0, `(.L_x_3646) ;  /* 0x0000000108747547 */ /* 0x000fea000b800000 */
[----:B------:R-:W-:-:S09]  /*1fb0*/  UISETP.NE.AND UP0, UPT, UR4, 0x2c, UPT ;  /* 0x0000002c0400788c */ /* 0x000fd2000bf05270 */
[----:B------:R-:W-:Y:S05]  /*1fc0*/  BRA.U UP0, `(.L_x_3625) ;  /* 0x0000000100247547 */ /* 0x000fea000b800000 */
        /* <DEDUP_REMOVED lines=9> */
.L_x_3625:
        /* <DEDUP_REMOVED lines=16> */
.L_x_3647:
[----:B------:R-:W-:Y:S01]  /*2160*/  CS2R R24, SRZ ;  /* 0x0000000000187805 */ /* 0x000fe2000001ff00 */
[----:B------:R-:W-:Y:S06]  /*2170*/  BRA `(.L_x_3626) ;  /* 0x00000000001c7947 */ /* 0x000fec0003800000 */
.L_x_3646:
[----:B------:R-:W2:Y:S01]  /*2180*/  LDG.E.64 R4, desc[UR36][R4.64] ;  /* 0x0000002404047981 */ /* 0x000ea2000c1e1b00 */
[----:B------:R-:W-:Y:S01]  /*2190*/  IMAD.MOV.U32 R25, RZ, RZ, RZ ;  /* 0x000000ffff197224 */ /* 0x000fe200078e00ff */
[----:B--2---:R0:W2:Y:S02]  /*21a0*/  I2F.U64 R24, R4 ;  /* 0x0000000400187312 */ /* 0x0040a40000301000 */
[----:B0-2---:R-:W-:Y:S05]  /*21b0*/  BRA `(.L_x_3626) ;  /* 0x00000000000c7947 */ /* 0x005fea0003800000 */
.L_x_3645:
[----:B------:R-:W2:Y:S01]  /*21c0*/  LDG.E R4, desc[UR36][R4.64] ;  /* 0x0000002404047981 */ /* 0x000ea2000c1e1900 */
[----:B------:R-:W-:Y:S01]  /*21d0*/  IMAD.MOV.U32 R25, RZ, RZ, RZ ;  /* 0x000000ffff197224 */ /* 0x000fe200078e00ff */
[----:B--2---:R-:W-:-:S07]  /*21e0*/  I2FP.F32.U32 R24, R4 ;  /* 0x0000000400187245 */ /* 0x004fce0000201000 */
.L_x_3626:
[----:B------:R-:W-:Y:S05]  /*21f0*/  BSYNC.RECONVERGENT B6 ;  /* 0x0000000000067941 */ /* 0x000fea0003800200 */
.L_x_3620:
[----:B------:R-:W-:-:S07]  /*2200*/  VIADD R29, R29, 0x80 ;  /* 0x000000801d1d7836 */ /* 0x000fce0000000000 */
.L_x_3619:
[----:B------:R-:W-:Y:S05]  /*2210*/  BSYNC.RECONVERGENT B7 ;  /* 0x0000000000077941 */ /* 0x000fea0003800200 */
.L_x_3618:
        /* <DEDUP_REMOVED lines=26> */
.L_x_3654:
[----:B------:R-:W2:Y:S01]  /*23c0*/  LDG.E.U8 R4, desc[UR36][R4.64] ;  /* 0x0000002404047981 */ /* 0x000ea2000c1e1100 */
[----:B------:R-:W-:Y:S01]  /*23d0*/  IMAD.MOV.U32 R23, RZ, RZ, RZ ;  /* 0x000000ffff177224 */ /* 0x000fe200078e00ff */
[----:B--2---:R-:W-:Y:S01]  /*23e0*/  I2FP.F32.U32 R22, R4 ;  /* 0x0000000400167245 */ /* 0x004fe20000201000 */
[----:B------:R-:W-:Y:S06]  /*23f0*/  BRA `(.L_x_3656) ;  /* 0x0000000c00b07947 */ /* 0x000fec0003800000 */
.L_x_3653:
        /* <DEDUP_REMOVED lines=10> */
.L_x_3658:
[----:B------:R-:W2:Y:S01]  /*24a0*/  LDG.E R4, desc[UR36][R4.64] ;  /* 0x0000002404047981 */ /* 0x000ea2000c1e1900 */
[----:B------:R-:W-:Y:S01]  /*24b0*/  IMAD.MOV.U32 R23, RZ, RZ, RZ ;  /* 0x000000ffff177224 */ /* 0x000fe200078e00ff */
[----:B--2---:R-:W-:Y:S01]  /*24c0*/  I2FP.F32.S32 R22, R4 ;  /* 0x0000000400167245 */ /* 0x004fe20000201400 */
[----:B------:R-:W-:Y:S06]  /*24d0*/  BRA `(.L_x_3656) ;  /* 0x0000000c00787947 */ /* 0x000fec0003800000 */
.L_x_3657:
[----:B------:R-:W2:Y:S01]  /*24e0*/  LDG.E.U16 R4, desc[UR36][R4.64] ;  /* 0x0000002404047981 */ /* 0x000ea2000c1e1500 */
[----:B------:R-:W-:Y:S01]  /*24f0*/  IMAD.MOV.U32 R23, RZ, RZ, RZ ;  /* 0x000000ffff177224 */ /* 0x000fe200078e00ff */
[----:B--2---:R0:W2:Y:S01]  /*2500*/  I2F.S16 R22, R4 ;  /* 0x0000000400167306 */ /* 0x0040a20000101400 */
[----:B------:R-:W-:Y:S05]  /*2510*/  BRA `(.L_x_3656) ;  /* 0x0000000c00687947 */ /* 0x000fea0003800000 */
.L_x_3652:
        /* <DEDUP_REMOVED lines=9> */
.L_x_3660:
[----:B------:R-:W2:Y:S01]  /*25b0*/  LDG.E.U16 R4, desc[UR36][R4.64] ;  /* 0x0000002404047981 */ /* 0x000ea2000c1e1500 */
[----:B------:R-:W-:Y:S02]  /*25c0*/  IMAD.MOV.U32 R23, RZ, RZ, RZ ;  /* 0x000000ffff177224 */ /* 0x000fe400078e00ff */
[----:B--2---:R-:W-:Y:S01]  /*25d0*/  HADD2.F32 R22, -RZ, R4.H0_H0 ;  /* 0x20000004ff167230 */ /* 0x004fe20000004100 */
[----:B------:R-:W-:Y:S06]  /*25e0*/  BRA `(.L_x_3656) ;  /* 0x0000000c00347947 */ /* 0x000fec0003800000 */
.L_x_3659:
        /* <DEDUP_REMOVED lines=8> */
.L_x_3662:
[----:B------:R-:W2:Y:S02]  /*2670*/  LDG.E R4, desc[UR36][R4.64] ;  /* 0x0000002404047981 */ /* 0x000ea4000c1e1900 */
[--C-:B--2---:R-:W-:Y:S02]  /*2680*/  HADD2.F32 R22, -RZ, R4.reuse.H0_H0 ;  /* 0x20000004ff167230 */ /* 0x104fe40000004100 */
[----:B------:R-:W-:Y:S01]  /*2690*/  HADD2.F32 R23, -RZ, R4.H1_H1 ;  /* 0x30000004ff177230 */ /* 0x000fe20000004100 */
[----:B------:R-:W-:Y:S06]  /*26a0*/  BRA `(.L_x_3656) ;  /* 0x0000000c00047947 */ /* 0x000fec0003800000 */
.L_x_3661:
        /* <DEDUP_REMOVED lines=12> */
.L_x_3651:
        /* <DEDUP_REMOVED lines=13> */
.L_x_3665:
        /* <DEDUP_REMOVED lines=22> */
.L_x_3664:
        /* <DEDUP_REMOVED lines=26> */
.L_x_3667:
        /* <DEDUP_REMOVED lines=14> */
.L_x_3666:
[----:B------:R-:W2:Y:S01]  /*2c20*/  LDG.E.U16 R4, desc[UR36][R4.64] ;  /* 0x0000002404047981 */ /* 0x000ea2000c1e1500 */
[----:B------:R-:W-:Y:S02]  /*2c30*/  IMAD.MOV.U32 R23, RZ, RZ, RZ ;  /* 0x000000ffff177224 */ /* 0x000fe400078e00ff */
[----:B--2---:R-:W-:Y:S01]  /*2c40*/  IMAD.U32 R22, R4, 0x10000, RZ ;  /* 0x0001000004167824 */ /* 0x004fe200078e00ff */
[----:B------:R-:W-:Y:S06]  /*2c50*/  BRA `(.L_x_3656) ;  /* 0x0000000400987947 */ /* 0x000fec0003800000 */
.L_x_3663:
        /* <DEDUP_REMOVED lines=12> */
.L_x_3670:
        /* <DEDUP_REMOVED lines=20> */
.L_x_3672:
[----:B------:R-:W-:Y:S05]  /*2e60*/  BSYNC.RECONVERGENT B0 ;  /* 0x0000000000007941 */ /* 0x000fea0003800200 */
.L_x_3671:
[----:B------:R-:W-:Y:S01]  /*2e70*/  IMAD.SHL.U32 R0, R0, 0x100000, RZ ;  /* 0x0010000000007824 */ /* 0x000fe200078e00ff */
[----:B------:R-:W-:-:S04]  /*2e80*/  LEA R3, R3, 0x3b800000, 0x17 ;  /* 0x3b80000003037811 */ /* 0x000fc800078eb8ff */
[----:B------:R-:W-:Y:S01]  /*2e90*/  LOP3.LUT R22, R3, R0, R7, 0xfe, !PT ;  /* 0x0000000003167212 */ /* 0x000fe200078efe07 */
[----:B------:R-:W-:Y:S06]  /*2ea0*/  BRA `(.L_x_3656) ;  /* 0x0000000400047947 */ /* 0x000fec0003800000 */
.L_x_3669:
        /* <DEDUP_REMOVED lines=20> */
.L_x_3674:
[----:B------:R-:W-:Y:S05]  /*2ff0*/  BSYNC.RECONVERGENT B0 ;  /* 0x0000000000007941 */ /* 0x000fea0003800200 */
.L_x_3673:
[----:B------:R-:W-:Y:S01]  /*3000*/  IMAD.SHL.U32 R0, R0, 0x200000, RZ ;  /* 0x0020000000007824 */ /* 0x000fe200078e00ff */
[----:B------:R-:W-:-:S04]  /*3010*/  LEA R3, R3, 0x37800000, 0x17 ;  /* 0x3780000003037811 */ /* 0x000fc800078eb8ff */
[----:B------:R-:W-:Y:S01]  /*3020*/  LOP3.LUT R22, R3, R0, R7, 0xfe, !PT ;  /* 0x0000000003167212 */ /* 0x000fe200078efe07 */
[----:B------:R-:W-:Y:S06]  /*3030*/  BRA `(.L_x_3656) ;  /* 0x0000000000a07947 */ /* 0x000fec0003800000 */
.L_x_3668:
        /* <DEDUP_REMOVED lines=15> */
.L_x_3655:
        /* <DEDUP_REMOVED lines=16> */
.L_x_3677:
[----:B------:R-:W-:Y:S01]  /*3230*/  CS2R R22, SRZ ;  /* 0x0000000000167805 */ /* 0x000fe2000001ff00 */
[----:B------:R-:W-:Y:S06]  /*3240*/  BRA `(.L_x_3656) ;  /* 0x00000000001c7947 */ /* 0x000fec0003800000 */
.L_x_3676:
[----:B------:R-:W2:Y:S01]  /*3250*/  LDG.E.64 R4, desc[UR36][R4.64] ;  /* 0x0000002404047981 */ /* 0x000ea2000c1e1b00 */
[----:B------:R-:W-:Y:S01]  /*3260*/  IMAD.MOV.U32 R23, RZ, RZ, RZ ;  /* 0x000000ffff177224 */ /* 0x000fe200078e00ff */
[----:B--2---:R0:W2:Y:S02]  /*3270*/  I2F.U64 R22, R4 ;  /* 0x0000000400167312 */ /* 0x0040a40000301000 */
[----:B0-2---:R-:W-:Y:S05]  /*3280*/  BRA `(.L_x_3656) ;  /* 0x00000000000c7947 */ /* 0x005fea0003800000 */
.L_x_3675:
[----:B------:R-:W2:Y:S01]  /*3290*/  LDG.E R4, desc[UR36][R4.64] ;  /* 0x0000002404047981 */ /* 0x000ea2000c1e1900 */
[----:B------:R-:W-:Y:S01]  /*32a0*/  IMAD.MOV.U32 R23, RZ, RZ, RZ ;  /* 0x000000ffff177224 */ /* 0x000fe200078e00ff */
[----:B--2---:R-:W-:-:S07]  /*32b0*/  I2FP.F32.U32 R22, R4 ;  /* 0x0000000400167245 */ /* 0x004fce0000201000 */
.L_x_3656:
[----:B------:R-:W-:Y:S05]  /*32c0*/  BSYNC.RECONVERGENT B6 ;  /* 0x0000000000067941 */ /* 0x000fea0003800200 */
.L_x_3650:
[----:B------:R-:W-:-:S07]  /*32d0*/  VIADD R29, R29, 0x80 ;  /* 0x000000801d1d7836 */ /* 0x000fce0000000000 */
.L_x_3649:
[----:B------:R-:W-:Y:S05]  /*32e0*/  BSYNC.RECONVERGENT B7 ;  /* 0x0000000000077941 */ /* 0x000fea0003800200 */
.L_x_3648:
[----:B------:R-:W-:Y:S01]  /*32f0*/  ISETP.GE.AND P0, PT, R29, R26, PT ;  /* 0x0000001a1d00720c */ /* 0x000fe20003f06270 */
[----:B------:R-:W-:Y:S01]  /*3300*/  BSSY.RECONVERGENT B6, `(.L_x_3678) ;  /* 0x00000f8000067945 */ /* 0x000fe20003800200 */
[----:B------:R-:W-:-:S11]  /*3310*/  CS2R R18, SRZ ;  /* 0x0000000000127805 */ /* 0x000fd6000001ff00 */
        /* <DEDUP_REMOVED lines=21> */
.L_x_3683:
[----:B------:R-:W2:Y:S02]  /*3470*/  LDG.E.U8 R4, desc[UR36][R4.64] ;  /* 0x0000002404047981 */ /* 0x000ea4000c1e1100 */
[----:B--2---:R-:W-:Y:S01]  /*3480*/  I2FP.F32.U32 R18, R4 ;  /* 0x0000000400127245 */ /* 0x004fe20000201000 */
[----:B------:R-:W-:Y:S06]  /*3490*/  BRA `(.L_x_3679) ;  /* 0x0000000c00787947 */ /* 0x000fec0003800000 */
.L_x_3682:
        /* <DEDUP_REMOVED lines=9> */
.L_x_3686:
[----:B------:R-:W2:Y:S02]  /*3530*/  LDG.E R4, desc[UR36][R4.64] ;  /* 0x0000002404047981 */ /* 0x000ea4000c1e1900 */
[----:B--2---:R-:W-:Y:S01]  /*3540*/  I2FP.F32.S32 R18, R4 ;  /* 0x0000000400127245 */ /* 0x004fe20000201400 */
[----:B------:R-:W-:Y:S06]  /*3550*/  BRA `(.L_x_3679) ;  /* 0x0000000c00487947 */ /* 0x000fec0003800000 */
.L_x_3685:
[----:B------:R-:W2:Y:S02]  /*3560*/  LDG.E.U16 R4, desc[UR36][R4.64] ;  /* 0x0000002404047981 */ /* 0x000ea4000c1e1500 */
[----:B--2---:R0:W2:Y:S01]  /*3570*/  I2F.S16 R18, R4 ;  /* 0x0000000400127306 */ /* 0x0040a20000101400 */
[----:B------:R-:W-:Y:S05]  /*3580*/  BRA `(.L_x_3679) ;  /* 0x0000000c003c7947 */ /* 0x000fea0003800000 */
.L_x_3681:
        /* <DEDUP_REMOVED lines=8> */
.L_x_3688:
[----:B------:R-:W2:Y:S02]  /*3610*/  LDG.E.U16 R4, desc[UR36][R4.64] ;  /* 0x0000002404047981 */ /* 0x000ea4000c1e1500 */
[----:B--2---:R-:W-:Y:S01]  /*3620*/  HADD2.F32 R18, -RZ, R4.H0_H0 ;  /* 0x20000004ff127230 */ /* 0x004fe20000004100 */
[----:B------:R-:W-:Y:S06]  /*3630*/  BRA `(.L_x_3679) ;  /* 0x0000000c00107947 */ /* 0x000fec0003800000 */
.L_x_3687:
        /* <DEDUP_REMOVED lines=8> */
.L_x_3690:
[----:B------:R-:W2:Y:S02]  /*36c0*/  LDG.E R4, desc[UR36][R4.64] ;  /* 0x0000002404047981 */ /* 0x000ea4000c1e1900 */
[--C-:B--2---:R-:W-:Y:S02]  /*36d0*/  HADD2.F32 R18, -RZ, R4.reuse.H0_H0 ;  /* 0x20000004ff127230 */ /* 0x104fe40000004100 */
[----:B------:R-:W-:Y:S01]  /*36e0*/  HADD2.F32 R19, -RZ, R4.H1_H1 ;  /* 0x30000004ff137230 */ /* 0x000fe20000004100 */
[----:B------:R-:W-:Y:S06]  /*36f0*/  BRA `(.L_x_3679) ;  /* 0x0000000800e07947 */ /* 0x000fec0003800000 */
.L_x_3689:
        /* <DEDUP_REMOVED lines=11> */
.L_x_3680:
        /* <DEDUP_REMOVED lines=12> */
.L_x_3693:
        /* <DEDUP_REMOVED lines=22> */
.L_x_3692:
        /* <DEDUP_REMOVED lines=25> */
.L_x_3695:
        /* <DEDUP_REMOVED lines=13> */
.L_x_3694:
[----:B------:R-:W2:Y:S02]  /*3c30*/  LDG.E.U16 R4, desc[UR36][R4.64] ;  /* 0x0000002404047981 */ /* 0x000ea4000c1e1500 */
[----:B--2---:R-:W-:Y:S01]  /*3c40*/  IMAD.U32 R18, R4, 0x10000, RZ ;  /* 0x0001000004127824 */ /* 0x004fe200078e00ff */
[----:B------:R-:W-:Y:S06]  /*3c50*/  BRA `(.L_x_3679) ;  /* 0x0000000400887947 */ /* 0x000fec0003800000 */
.L_x_3691:
        /* <DEDUP_REMOVED lines=11> */
.L_x_3698:
        /* <DEDUP_REMOVED lines=20> */
.L_x_3700:
[----:B------:R-:W-:Y:S05]  /*3e50*/  BSYNC.RECONVERGENT B0 ;  /* 0x0000000000007941 */ /* 0x000fea0003800200 */
.L_x_3699:
[----:B------:R-:W-:Y:S01]  /*3e60*/  IMAD.SHL.U32 R0, R0, 0x100000, RZ ;  /* 0x0010000000007824 */ /* 0x000fe200078e00ff */
[----:B------:R-:W-:-:S04]  /*3e70*/  LEA R3, R3, 0x3b800000, 0x17 ;  /* 0x3b80000003037811 */ /* 0x000fc800078eb8ff */
[----:B------:R-:W-:Y:S01]  /*3e80*/  LOP3.LUT R18, R3, R0, R7, 0xfe, !PT ;  /* 0x0000000003127212 */ /* 0x000fe200078efe07 */
[----:B------:R-:W-:Y:S06]  /*3e90*/  BRA `(.L_x_3679) ;  /* 0x0000000000f87947 */ /* 0x000fec0003800000 */
.L_x_3697:
        /* <DEDUP_REMOVED lines=20> */
.L_x_3702:
[----:B------:R-:W-:Y:S05]  /*3fe0*/  BSYNC.RECONVERGENT B0 ;  /* 0x0000000000007941 */ /* 0x000fea0003800200 */
.L_x_3701:
[----:B------:R-:W-:Y:S01]  /*3ff0*/  IMAD.SHL.U32 R0, R0, 0x200000, RZ ;  /* 0x0020000000007824 */ /* 0x000fe200078e00ff */
[----:B------:R-:W-:-:S04]  /*4000*/  LEA R3, R3, 0x37800000, 0x17 ;  /* 0x3780000003037811 */ /* 0x000fc800078eb8ff */
[----:B------:R-:W-:Y:S01]  /*4010*/  LOP3.LUT R18, R3, R0, R7, 0xfe, !PT ;  /* 0x0000000003127212 */ /* 0x000fe200078efe07 */
[----:B------:R-:W-:Y:S06]  /*4020*/  BRA `(.L_x_3679) ;  /* 0x0000000000947947 */ /* 0x000fec0003800000 */
.L_x_3696:
        /* <DEDUP_REMOVED lines=14> */
.L_x_3684:
        /* <DEDUP_REMOVED lines=16> */
.L_x_3705:
[----:B------:R-:W-:Y:S01]  /*4210*/  IMAD.MOV.U32 R18, RZ, RZ, RZ ;  /* 0x000000ffff127224 */ /* 0x000fe200078e00ff */
[----:B------:R-:W-:Y:S06]  /*4220*/  BRA `(.L_x_3679) ;  /* 0x0000000000147947 */ /* 0x000fec0003800000 */
.L_x_3704:
[----:B------:R-:W2:Y:S02]  /*4230*/  LDG.E.64 R4, desc[UR36][R4.64] ;  /* 0x0000002404047981 */ /* 0x000ea4000c1e1b00 */
[----:B--2---:R0:W2:Y:S02]  /*4240*/  I2F.U64 R18, R4 ;  /* 0x0000000400127312 */ /* 0x0040a40000301000 */
[----:B0-2---:R-:W-:Y:S05]  /*4250*/  BRA `(.L_x_3679) ;  /* 0x0000000000087947 */ /* 0x005fea0003800000 */
.L_x_3703:
[----:B------:R-:W2:Y:S02]  /*4260*/  LDG.E R4, desc[UR36][R4.64] ;  /* 0x0000002404047981 */ /* 0x000ea4000c1e1900 */
[----:B--2---:R-:W-:-:S07]  /*4270*/  I2FP.F32.U32 R18, R4 ;  /* 0x0000000400127245 */ /* 0x004fce0000201000 */
.L_x_3679:
[----:B------:R-:W-:Y:S05]  /*4280*/  BSYNC.RECONVERGENT B6 ;  /* 0x0000000000067941 */ /* 0x000fea0003800200 */
.L_x_3678:
[----:B------:R-:W-:Y:S01]  /*4290*/  ISETP.GE.AND P0, PT, R27, R26, PT ;  /* 0x0000001a1b00720c */ /* 0x000fe20003f06270 */
[----:B------:R-:W-:Y:S01]  /*42a0*/  BSSY.RECONVERGENT B0, `(.L_x_3706) ;  /* 0x000004e000007945 */ /* 0x000fe20003800200 */
[----:B------:R-:W-:-:S11]  /*42b0*/  CS2R R6, SRZ ;  /* 0x0000000000067805 */ /* 0x000fd6000001ff00 */
[----:B------:R-:W-:Y:S05]  /*42c0*/  @P0 BRA `(.L_x_3707) ;  /* 0x00000004002c0947 */ /* 0x000fea0003800000 */
[----:B-1-3-5:R-:W-:-:S04]  /*42d0*/  LOP3.LUT R0, R16, 0x7fffffff, RZ, 0xc0, !PT ;  /* 0x7fffffff10007812 */ /* 0x02afc800078ec0ff */
[----:B------:R-:W-:-:S13]  /*42e0*/  ISETP.GE.U32.AND P1, PT, R0, 0x7f800000, PT ;  /* 0x7f8000000000780c */ /* 0x000fda0003f26070 */
[----:B------:R-:W-:Y:S05]  /*42f0*/  @!P1 BRA `(.L_x_3708) ;  /* 0x0000000000389947 */ /* 0x000fea0003800000 */
[----:B------:R-:W-:-:S13]  /*4300*/  LOP3.LUT P1, RZ, R16, 0x7fffff, RZ, 0xc0, !PT ;  /* 0x007fffff10ff7812 */ /* 0x000fda000782c0ff */
[C---:B------:R-:W-:Y:S01]  /*4310*/  @P1 FMUL.FTZ R0, R17.reuse, R16 ;  /* 0x0000001011001220 */ /* 0x040fe20000410000 */
[----:B------:R-:W-:Y:S01]  /*4320*/  @P1 FSETP.NEU.FTZ.AND P2, PT, R17, RZ, PT ;  /* 0x000000ff1100120b */ /* 0x000fe20003f5d000 */
[----:B------:R-:W-:-:S03]  /*4330*/  @P1 IMAD.MOV.U32 R6, RZ, RZ, R16 ;  /* 0x000000ffff061224 */ /* 0x000fc600078e0010 */
[----:B------:R-:W-:Y:S01]  /*4340*/  @P1 FSEL R7, R17, R0, !P2 ;  /* 0x0000000011071208 */ /* 0x000fe20005000000 */
[----:B------:R-:W-:Y:S08]  /*4350*/  @P1 BRA `(.L_x_3707) ;  /* 0x0000000400081947 */ /* 0x000ff00003800000 */
[----:B------:R-:W-:Y:S01]  /*4360*/  FSETP.NEU.FTZ.AND P1, PT, |R17|, +INF , PT ;  /* 0x7f8000001100780b */ /* 0x000fe20003f3d200 */
[----:B------:R-:W-:-:S12]  /*4370*/  VIADD R6, R16, 0xc0000000 ;  /* 0xc000000010067836 */ /* 0x000fd80000000000 */
[----:B0-2-4-:R-:W-:-:S04]  /*4380*/  @P1 FMUL.RZ R4, R17, 0.15915493667125701904 ;  /* 0x3e22f98311041820 */ /* 0x015fc8000040c000 */
[----:B------:R-:W-:Y:S08]  /*4390*/  @P1 MUFU.SIN R0, R4 ;  /* 0x0000000400001308 */ /* 0x000ff00000000400 */
[----:B------:R-:W0:Y:S02]  /*43a0*/  @P1 MUFU.COS R3, R4 ;  /* 0x0000000400031308 */ /* 0x000e240000000000 */
[----:B0-----:R-:W-:-:S05]  /*43b0*/  @P1 FMUL.FTZ R17, R0, R3 ;  /* 0x0000000300111220 */ /* 0x001fca0000410000 */
[----:B------:R-:W-:Y:S01]  /*43c0*/  LOP3.LUT R7, RZ, 0x80000000, R17, 0xb8, !PT ;  /* 0x80000000ff077812 */ /* 0x000fe200078eb811 */
[----:B------:R-:W-:Y:S06]  /*43d0*/  BRA `(.L_x_3707) ;  /* 0x0000000000e87947 */ /* 0x000fec0003800000 */
.L_x_3708:
        /* <DEDUP_REMOVED lines=8> */
[----:B0-2-4-:R-:W-:Y:S02]  /*4460*/  IMAD.MOV.U32 R5, RZ, RZ, 0x3f800000 ;  /* 0x3f800000ff057424 */ /* 0x015fe400078e00ff */
        /* <DEDUP_REMOVED lines=9> */
.L_x_3709:
[C---:B------:R-:W-:Y:S01]  /*4500*/  FMUL.FTZ R0, |R16|.reuse, 1.4426950216293334961 ;  /* 0x3fb8aa3b10007820 */ /* 0x040fe20000410200 */
[----:B------:R-:W-:Y:S02]  /*4510*/  IMAD.MOV.U32 R3, RZ, RZ, 0x42fc0000 ;  /* 0x42fc0000ff037424 */ /* 0x000fe400078e00ff */
[----:B------:R-:W-:Y:S01]  /*4520*/  FMUL.RZ R17, R17, 0.15915493667125701904 ;  /* 0x3e22f98311117820 */ /* 0x000fe2000040c000 */
[----:B0-2-4-:R-:W-:Y:S02]  /*4530*/  IMAD.MOV.U32 R5, RZ, RZ, 0x363d0ada ;  /* 0x363d0adaff057424 */ /* 0x015fe400078e00ff */
        /* <DEDUP_REMOVED lines=36> */
.L_x_3707:
[----:B------:R-:W-:Y:S05]  /*4780*/  BSYNC.RECONVERGENT B0 ;  /* 0x0000000000007941 */ /* 0x000fea0003800200 */
.L_x_3706:
[----:B------:R-:W-:Y:S01]  /*4790*/  VIADD R29, R27, 0x80 ;  /* 0x000000801b1d7836 */ /* 0x000fe20000000000 */
[----:B------:R-:W-:Y:S01]  /*47a0*/  BSSY.RECONVERGENT B0, `(.L_x_3710) ;  /* 0x0000050000007945 */ /* 0x000fe20003800200 */
[----:B-1-3-5:R-:W-:-:S03]  /*47b0*/  CS2R R16, SRZ ;  /* 0x0000000000107805 */ /* 0x02afc6000001ff00 */
[----:B------:R-:W-:-:S13]  /*47c0*/  ISETP.GE.AND P1, PT, R29, R26, PT ;  /* 0x0000001a1d00720c */ /* 0x000fda0003f26270 */
[----:B------:R-:W-:Y:S05]  /*47d0*/  @P1 BRA `(.L_x_3711) ;  /* 0x0000000400301947 */ /* 0x000fea0003800000 */
[----:B0-2---:R-:W-:-:S04]  /*47e0*/  LOP3.LUT R0, R24, 0x7fffffff, RZ, 0xc0, !PT ;  /* 0x7fffffff18007812 */ /* 0x005fc800078ec0ff */
        /* <DEDUP_REMOVED lines=20> */
[----:B----4-:R-:W-:-:S04]  /*4930*/  FFMA.FTZ R4, R3, -0.69314718246459960938, |R24| ;  /* 0xbf31721803047823 */ /* 0x010fc80000010418 */
[C---:B------:R-:W-:Y:S01]  /*4940*/  FFMA.FTZ R4, R3.reuse, 1.9046542121259335545e-09, R4 ;  /* 0x3102e30803047823 */ /* 0x040fe20000010004 */
[----:B------:R-:W-:-:S03]  /*4950*/  FADD.FTZ R3, R3, 12583037 ;  /* 0x4b40007d03037421 */ /* 0x000fc60000010000 */
[----:B------:R-:W-:Y:S01]  /*4960*/  FMUL.FTZ R4, R4, 1.4426950216293334961 ;  /* 0x3fb8aa3b04047820 */ /* 0x000fe20000410000 */
[----:B------:R-:W-:Y:S02]  /*4970*/  IMAD.SHL.U32 R0, R3, 0x800000, RZ ;  /* 0x0080000003007824 */ /* 0x000fe400078e00ff */
[----:B------:R-:W0:Y:S08]  /*4980*/  MUFU.COS R3, R25 ;  /* 0x0000001900037308 */ /* 0x000e300000000000 */
[----:B------:R-:W1:Y:S04]  /*4990*/  MUFU.EX2 R5, R4 ;  /* 0x0000000400057308 */ /* 0x000e680000000800 */
[----:B0-----:R-:W-:Y:S01]  /*49a0*/  MUFU.RCP R3, R3 ;  /* 0x0000000300037308 */ /* 0x001fe20000001000 */
[----:B-1----:R-:W-:-:S07]  /*49b0*/  FMUL.FTZ R5, R0, R5 ;  /* 0x0000000500057220 */ /* 0x002fce0000410000 */
[----:B------:R-:W0:Y:S08]  /*49c0*/  MUFU.RCP R10, R5 ;  /* 0x00000005000a7308 */ /* 0x000e300000001000 */
[----:B------:R-:W1:Y:S01]  /*49d0*/  MUFU.SIN R0, R25 ;  /* 0x0000001900007308 */ /* 0x000e620000000400 */
        /* <DEDUP_REMOVED lines=16> */
.L_x_3714:
[----:B------:R-:W-:Y:S01]  /*4ae0*/  FMUL.RZ R25, R25, 0.15915493667125701904 ;  /* 0x3e22f98319197820 */ /* 0x000fe2000040c000 */
[----:B------:R-:W-:Y:S01]  /*4af0*/  FMUL.FTZ R0, |R24|, -1.4426950216293334961 ;  /* 0xbfb8aa3b18007820 */ /* 0x000fe20000410200 */
[----:B----4-:R-:W-:Y:S02]  /*4b00*/  IMAD.MOV.U32 R5, RZ, RZ, 0x3f800000 ;  /* 0x3f800000ff057424 */ /* 0x010fe400078e00ff */
        /* <DEDUP_REMOVED lines=9> */
.L_x_3713:
[----:B------:R-:W-:-:S04]  /*4ba0*/  FADD.FTZ R17, R25, -R25 ;  /* 0x8000001919117221 */ /* 0x000fc80000010000 */
[----:B------:R-:W-:Y:S01]  /*4bb0*/  IMAD.MOV.U32 R16, RZ, RZ, R17 ;  /* 0x000000ffff107224 */ /* 0x000fe200078e0011 */
[----:B------:R-:W-:Y:S06]  /*4bc0*/  BRA `(.L_x_3711) ;  /* 0x0000000000347947 */ /* 0x000fec0003800000 */
.L_x_3712:
        /* <DEDUP_REMOVED lines=8> */
[----:B------:R-:W-:-:S04]  /*4c50*/  @P1 FMUL.RZ R0, R25, 0.15915493667125701904 ;  /* 0x3e22f98319001820 */ /* 0x000fc8000040c000 */
[----:B------:R-:W-:Y:S08]  /*4c60*/  @P1 MUFU.SIN R3, R0 ;  /* 0x0000000000031308 */ /* 0x000ff00000000400 */
[----:B----4-:R-:W0:Y:S02]  /*4c70*/  @P1 MUFU.COS R4, R0 ;  /* 0x0000000000041308 */ /* 0x010e240000000000 */
[----:B0-----:R-:W-:-:S05]  /*4c80*/  @P1 FMUL.FTZ R25, R3, R4 ;  /* 0x0000000403191220 */ /* 0x001fca0000410000 */
[----:B------:R-:W-:-:S07]  /*4c90*/  LOP3.LUT R17, RZ, 0x80000000, R25, 0xb8, !PT ;  /* 0x80000000ff117812 */ /* 0x000fce00078eb819 */
.L_x_3711:
[----:B------:R-:W-:Y:S05]  /*4ca0*/  BSYNC.RECONVERGENT B0 ;  /* 0x0000000000007941 */ /* 0x000fea0003800200 */
.L_x_3710:
[----:B------:R-:W-:Y:S01]  /*4cb0*/  VIADD R3, R27, 0x100 ;  /* 0x000001001b037836 */ /* 0x000fe20000000000 */
[----:B------:R-:W-:Y:S01]  /*4cc0*/  BSSY.RECONVERGENT B0, `(.L_x_3715) ;  /* 0x0000050000007945 */ /* 0x000fe20003800200 */
[----:B0-2---:R-:W-:-:S03]  /*4cd0*/  CS2R R24, SRZ ;  /* 0x0000000000187805 */ /* 0x005fc6000001ff00 */
[----:B------:R-:W-:-:S13]  /*4ce0*/  ISETP.GE.AND P1, PT, R3, R26, PT ;  /* 0x0000001a0300720c */ /* 0x000fda0003f26270 */
[----:B------:R-:W-:Y:S05]  /*4cf0*/  @P1 BRA `(.L_x_3716) ;  /* 0x0000000400301947 */ /* 0x000fea0003800000 */
        /* <DEDUP_REMOVED lines=48> */
.L_x_3719:
        /* <DEDUP_REMOVED lines=12> */
.L_x_3718:
[----:B------:R-:W-:-:S04]  /*50c0*/  FADD.FTZ R25, R23, -R23 ;  /* 0x8000001717197221 */ /* 0x000fc80000010000 */
[----:B------:R-:W-:Y:S01]  /*50d0*/  IMAD.MOV.U32 R24, RZ, RZ, R25 ;  /* 0x000000ffff187224 */ /* 0x000fe200078e0019 */
[----:B------:R-:W-:Y:S06]  /*50e0*/  BRA `(.L_x_3716) ;  /* 0x0000000000347947 */ /* 0x000fec0003800000 */
.L_x_3717:
        /* <DEDUP_REMOVED lines=13> */
.L_x_3716:
[----:B------:R-:W-:Y:S05]  /*51c0*/  BSYNC.RECONVERGENT B0 ;  /* 0x0000000000007941 */ /* 0x000fea0003800200 */
.L_x_3715:
[----:B------:R-:W-:Y:S01]  /*51d0*/  VIADD R3, R27, 0x180 ;  /* 0x000001801b037836 */ /* 0x000fe20000000000 */
[----:B------:R-:W-:Y:S01]  /*51e0*/  BSSY.RECONVERGENT B0, `(.L_x_3720) ;  /* 0x0000050000007945 */ /* 0x000fe20003800200 */
[----:B------:R-:W-:-:S03]  /*51f0*/  CS2R R22, SRZ ;  /* 0x0000000000167805 */ /* 0x000fc6000001ff00 */
        /* <DEDUP_REMOVED lines=50> */
.L_x_3724:
        /* <DEDUP_REMOVED lines=12> */
.L_x_3723:
[----:B------:R-:W-:-:S04]  /*55e0*/  FADD.FTZ R23, R19, -R19 ;  /* 0x8000001313177221 */ /* 0x000fc80000010000 */
[----:B------:R-:W-:Y:S01]  /*55f0*/  IMAD.MOV.U32 R22, RZ, RZ, R23 ;  /* 0x000000ffff167224 */ /* 0x000fe200078e0017 */
[----:B------:R-:W-:Y:S06]  /*5600*/  BRA `(.L_x_3721) ;  /* 0x0000000000347947 */ /* 0x000fec0003800000 */
.L_x_3722:
        /* <DEDUP_REMOVED lines=13> */
.L_x_3721:
[----:B------:R-:W-:Y:S05]  /*56e0*/  BSYNC.RECONVERGENT B0 ;  /* 0x0000000000007941 */ /* 0x000fea0003800200 */
.L_x_3720:
[----:B------:R-:W0:Y:S01]  /*56f0*/  LDC.U8 R18, c[0x0][0x3a4] ;  /* 0x0000e900ff127b82 */ /* 0x000e220000000000 */
[----:B------:R-:W-:Y:S04]  /*5700*/  BSSY.RECONVERGENT B6, `(.L_x_3725) ;  /* 0x0000101000067945 */ /* 0x000fe80003800200 */
[----:B------:R-:W-:Y:S05]  /*5710*/  @P0 BRA `(.L_x_3726) ;  /* 0x0000000c00fc0947 */ /* 0x000fea0003800000 */
[----:B------:R-:W1:Y:S01]  /*5720*/  LDCU UR4, c[0x0][0x3a8] ;  /* 0x00007500ff0477ac */ /* 0x000e620008000800 */
[----:B------:R-:W2:Y:S01]  /*5730*/  LDC.64 R8, c[0x0][0x388] ;  /* 0x0000e200ff087b82 */ /* 0x000ea20000000a00 */
[----:B------:R-:W-:Y:S01]  /*5740*/  IMAD R0, R2, 0x200, R27 ;  /* 0x0000020002007824 */ /* 0x000fe200078e021b */
[----:B0---4-:R-:W-:-:S03]  /*5750*/  PRMT R4, R18, 0x9910, RZ ;  /* 0x0000991012047816 */ /* 0x011fc600000000ff */
        /* <DEDUP_REMOVED lines=14> */
[----:B------:R-:W0:Y:S01]  /*5840*/  F2I.FTZ.TRUNC.NTZ R3, R6 ;  /* 0x0000000600037305 */ /* 0x000e22000021f100 */
[----:B------:R-:W-:Y:S01]  /*5850*/  IMAD.MOV.U32 R27, RZ, RZ, R29 ;  /* 0x000000ffff1b7224 */ /* 0x000fe200078e001d */
[----:B0-----:R2:W-:Y:S01]  /*5860*/  STG.E.U8 desc[UR36][R8.64], R3 ;  /* 0x0000000308007986 */ /* 0x0015e2000c101124 */
[----:B------:R-:W-:Y:S05]  /*5870*/  BRA `(.L_x_3726) ;  /* 0x0000000c00a47947 */ /* 0x000fea0003800000 */
.L_x_3730:
[----:B------:R-:W0:Y:S01]  /*5880*/  F2I.S64.TRUNC R6, R6 ;  /* 0x0000000600067311 */ /* 0x000e22000020d900 */
[----:B------:R-:W-:Y:S02]  /*5890*/  IMAD.MOV.U32 R27, RZ, RZ, R29 ;  /* 0x000000ffff1b7224 */ /* 0x000fe400078e001d */
[----:B0-----:R-:W-:-:S05]  /*58a0*/  IMAD.MOV.U32 R3, RZ, RZ, R6 ;  /* 0x000000ffff037224 */ /* 0x001fca00078e0006 */
[----:B------:R1:W-:Y:S01]  /*58b0*/  STG.E.U8 desc[UR36][R8.64], R3 ;  /* 0x0000000308007986 */ /* 0x0003e2000c101124 */
[----:B------:R-:W-:Y:S05]  /*58c0*/  BRA `(.L_x_3726) ;  /* 0x0000000c00907947 */ /* 0x000fea0003800000 */
.L_x_3729:
[----:B------:R-:W-:-:S13]  /*58d0*/  ISETP.NE.AND P0, PT, R0, 0x2, PT ;  /* 0x000000020000780c */ /* 0x000fda0003f05270 */
[----:B------:R-:W-:Y:S05]  /*58e0*/  @!P0 BRA `(.L_x_3732) ;  /* 0x0000000000308947 */ /* 0x000fea0003800000 */
[----:B------:R-:W-:-:S13]  /*58f0*/  ISETP.NE.AND P0, PT, R0, 0x3, PT ;  /* 0x000000030000780c */ /* 0x000fda0003f05270 */
[----:B------:R-:W-:Y:S05]  /*5900*/  @!P0 BRA `(.L_x_3733) ;  /* 0x0000000000188947 */ /* 0x000fea0003800000 */
[----:B------:R-:W-:-:S13]  /*5910*/  ISETP.NE.AND P0, PT, R0, 0x4, PT ;  /* 0x000000040000780c */ /* 0x000fda0003f05270 */
[----:B------:R-:W-:Y:S05]  /*5920*/  @P0 BRA `(.L_x_3731) ;  /* 0x0000000800d40947 */ /* 0x000fea0003800000 */
[----:B------:R-:W0:Y:S01]  /*5930*/  F2I.S64.TRUNC R6, R6 ;  /* 0x0000000600067311 */ /* 0x000e22000020d900 */
[----:B------:R-:W-:Y:S01]  /*5940*/  IMAD.MOV.U32 R27, RZ, RZ, R29 ;  /* 0x000000ffff1b7224 */ /* 0x000fe200078e001d */
[----:B0-----:R0:W-:Y:S01]  /*5950*/  STG.E.64 desc[UR36][R8.64], R6 ;  /* 0x0000000608007986 */ /* 0x0011e2000c101b24 */
[----:B------:R-:W-:Y:S05]  /*5960*/  BRA `(.L_x_3726) ;  /* 0x0000000c00687947 */ /* 0x000fea0003800000 */
.L_x_3733:
[----:B------:R-:W0:Y:S01]  /*5970*/  F2I.FTZ.TRUNC.NTZ R3, R6 ;  /* 0x0000000600037305 */ /* 0x000e22000021f100 */
[----:B------:R-:W-:Y:S01]  /*5980*/  IMAD.MOV.U32 R27, RZ, RZ, R29 ;  /* 0x000000ffff1b7224 */ /* 0x000fe200078e001d */
[----:B0-----:R0:W-:Y:S01]  /*5990*/  STG.E desc[UR36][R8.64], R3 ;  /* 0x0000000308007986 */ /* 0x0011e2000c101924 */
[----:B------:R-:W-:Y:S05]  /*59a0*/  BRA `(.L_x_3726) ;  /* 0x0000000c00587947 */ /* 0x000fea0003800000 */
.L_x_3732:
[----:B------:R-:W0:Y:S01]  /*59b0*/  F2I.FTZ.TRUNC.NTZ R3, R6 ;  /* 0x0000000600037305 */ /* 0x000e22000021f100 */
[----:B------:R-:W-:Y:S01]  /*59c0*/  IMAD.MOV.U32 R27, RZ, RZ, R29 ;  /* 0x000000ffff1b7224 */ /* 0x000fe200078e001d */
[----:B0-----:R3:W-:Y:S01]  /*59d0*/  STG.E.U16 desc[UR36][R8.64], R3 ;  /* 0x0000000308007986 */ /* 0x0017e2000c101524 */
[----:B------:R-:W-:Y:S05]  /*59e0*/  BRA `(.L_x_3726) ;  /* 0x0000000c00487947 */ /* 0x000fea0003800000 */
.L_x_3728:
[----:B------:R-:W-:-:S13]  /*59f0*/  ISETP.GT.AND P0, PT, R0, 0x6, PT ;  /* 0x000000060000780c */ /* 0x000fda0003f04270 */
[----:B------:R-:W-:Y:S05]  /*5a00*/  @P0 BRA `(.L_x_3734) ;  /* 0x00000000002c0947 */ /* 0x000fea0003800000 */
[----:B------:R-:W-:-:S13]  /*5a10*/  ISETP.NE.AND P0, PT, R0, 0x5, PT ;  /* 0x000000050000780c */ /* 0x000fda0003f05270 */
[----:B------:R-:W-:Y:S05]  /*5a20*/  @!P0 BRA `(.L_x_3735) ;  /* 0x0000000000148947 */ /* 0x000fea0003800000 */
[----:B------:R-:W-:-:S13]  /*5a30*/  ISETP.NE.AND P0, PT, R0, 0x6, PT ;  /* 0x000000060000780c */ /* 0x000fda0003f05270 */
[----:B------:R-:W-:Y:S05]  /*5a40*/  @P0 BRA `(.L_x_3731) ;  /* 0x00000008008c0947 */ /* 0x000fea0003800000 */
[----:B------:R0:W-:Y:S01]  /*5a50*/  STG.E desc[UR36][R8.64], R6 ;  /* 0x0000000608007986 */ /* 0x0001e2000c101924 */
[----:B------:R-:W-:Y:S01]  /*5a60*/  IMAD.MOV.U32 R27, RZ, RZ, R29 ;  /* 0x000000ffff1b7224 */ /* 0x000fe200078e001d */
[----:B------:R-:W-:Y:S06]  /*5a70*/  BRA `(.L_x_3726) ;  /* 0x0000000c00247947 */ /* 0x000fec0003800000 */
.L_x_3735:
[----:B------:R-:W-:Y:S01]  /*5a80*/  F2FP.F16.F32.PACK_AB R6, RZ, R6 ;  /* 0x00000006ff06723e */ /* 0x000fe200000000ff */
[----:B------:R-:W-:-:S04]  /*5a90*/  IMAD.MOV.U32 R27, RZ, RZ, R29 ;  /* 0x000000ffff1b7224 */ /* 0x000fc800078e001d */
[----:B------:R0:W-:Y:S01]  /*5aa0*/  STG.E.U16 desc[UR36][R8.64], R6 ;  /* 0x0000000608007986 */ /* 0x0001e2000c101524 */
[----:B------:R-:W-:Y:S05]  /*5ab0*/  BRA `(.L_x_3726) ;  /* 0x0000000c00147947 */ /* 0x000fea0003800000 */
.L_x_3734:
[----:B------:R-:W-:-:S13]  /*5ac0*/  ISETP.NE.AND P0, PT, R0, 0x7, PT ;  /* 0x000000070000780c */ /* 0x000fda0003f05270 */
[----:B------:R-:W-:Y:S05]  /*5ad0*/  @!P0 BRA `(.L_x_3736) ;  /* 0x00000000002c8947 */ /* 0x000fea0003800000 */
[----:B------:R-:W-:-:S13]  /*5ae0*/  ISETP.NE.AND P0, PT, R0, 0x8, PT ;  /* 0x000000080000780c */ /* 0x000fda0003f05270 */
[----:B------:R-:W-:Y:S05]  /*5af0*/  @!P0 BRA `(.L_x_3737) ;  /* 0x0000000000148947 */ /* 0x000fea0003800000 */
[----:B------:R-:W-:-:S13]  /*5b00*/  ISETP.NE.AND P0, PT, R0, 0x9, PT ;  /* 0x000000090000780c */ /* 0x000fda0003f05270 */
[----:B------:R-:W-:Y:S05]  /*5b10*/  @P0 BRA `(.L_x_3731) ;  /* 0x0000000800580947 */ /* 0x000fea0003800000 */
[----:B------:R0:W-:Y:S01]  /*5b20*/  STG.E.64 desc[UR36][R8.64], R6 ;  /* 0x0000000608007986 */ /* 0x0001e2000c101b24 */
[----:B------:R-:W-:Y:S01]  /*5b30*/  IMAD.MOV.U32 R27, RZ, RZ, R29 ;  /* 0x000000ffff1b7224 */ /* 0x000fe200078e001d */
[----:B------:R-:W-:Y:S06]  /*5b40*/  BRA `(.L_x_3726) ;  /* 0x0000000800f07947 */ /* 0x000fec0003800000 */
.L_x_3737:
[----:B------:R-:W-:Y:S01]  /*5b50*/  F2FP.F16.F32.PACK_AB R3, R7, R6 ;  /* 0x000000060703723e */ /* 0x000fe200000000ff */
[----:B------:R-:W-:-:S04]  /*5b60*/  IMAD.MOV.U32 R27, RZ, RZ, R29 ;  /* 0x000000ffff1b7224 */ /* 0x000fc800078e001d */
[----:B------:R0:W-:Y:S01]  /*5b70*/  STG.E desc[UR36][R8.64], R3 ;  /* 0x0000000308007986 */ /* 0x0001e2000c101924 */
[----:B------:R-:W-:Y:S05]  /*5b80*/  BRA `(.L_x_3726) ;  /* 0x0000000800e07947 */ /* 0x000fea0003800000 */
.L_x_3736:
[----:B------:R-:W-:Y:S01]  /*5b90*/  FMUL.FTZ R4, R6, 1 ;  /* 0x3f80000006047820 */ /* 0x000fe20000410000 */
[----:B------:R-:W-:-:S05]  /*5ba0*/  IMAD.MOV.U32 R27, RZ, RZ, R29 ;  /* 0x000000ffff1b7224 */ /* 0x000fca00078e001d */
[----:B------:R-:W0:Y:S02]  /*5bb0*/  F2F.F64.F32 R4, R4 ;  /* 0x0000000400047310 */ /* 0x000e240000201800 */
[----:B0-----:R0:W-:Y:S01]  /*5bc0*/  STG.E.64 desc[UR36][R8.64], R4 ;  /* 0x0000000408007986 */ /* 0x0011e2000c101b24 */
[----:B------:R-:W-:Y:S05]  /*5bd0*/  BRA `(.L_x_3726) ;  /* 0x0000000800cc7947 */ /* 0x000fea0003800000 */
.L_x_3727:
        /* <DEDUP_REMOVED lines=8> */
[----:B------:R-:W-:Y:S01]  /*5c60*/  FSETP.NEU.FTZ.AND P0, PT, R6, RZ, PT ;  /* 0x000000ff0600720b */ /* 0x000fe20003f1d000 */
[----:B------:R-:W-:Y:S01]  /*5c70*/  IMAD.MOV.U32 R27, RZ, RZ, R29 ;  /* 0x000000ffff1b7224 */ /* 0x000fe200078e001d */
[----:B------:R-:W-:-:S04]  /*5c80*/  FSETP.NEU.FTZ.AND P1, PT, R7, RZ, PT ;  /* 0x000000ff0700720b */ /* 0x000fc80003f3d000 */
[----:B------:R-:W-:-:S04]  /*5c90*/  PLOP3.LUT P0, PT, P0, P1, PT, 0xf8, 0x8f ;  /* 0x00000000008f781c */ /* 0x000fc80000703f70 */
[----:B------:R-:W-:-:S05]  /*5ca0*/  SEL R3, RZ, 0x1, !P0 ;  /* 0x00000001ff037807 */ /* 0x000fca0004000000 */
[----:B------:R0:W-:Y:S01]  /*5cb0*/  STG.E.U8 desc[UR36][R8.64], R3 ;  /* 0x0000000308007986 */ /* 0x0001e2000c101124 */
[----:B------:R-:W-:Y:S05]  /*5cc0*/  BRA `(.L_x_3726) ;  /* 0x0000000800907947 */ /* 0x000fea0003800000 */
.L_x_3740:
[----:B------:R-:W-:Y:S01]  /*5cd0*/  FMUL.FTZ R4, R6, 1 ;  /* 0x3f80000006047820 */ /* 0x000fe20000410000 */
[----:B------:R-:W-:Y:S01]  /*5ce0*/  FMUL.FTZ R7, R7, 1 ;  /* 0x3f80000007077820 */ /* 0x000fe20000410000 */
[----:B------:R-:W-:-:S04]  /*5cf0*/  IMAD.MOV.U32 R27, RZ, RZ, R29 ;  /* 0x000000ffff1b7224 */ /* 0x000fc800078e001d */
        /* <DEDUP_REMOVED lines=8> */
.L_x_3739:
        /* <DEDUP_REMOVED lines=18> */
.L_x_3744:
[----:B------:R-:W-:Y:S05]  /*5ea0*/  BSYNC.RECONVERGENT B0 ;  /* 0x0000000000007941 */ /* 0x000fea0003800200 */
.L_x_3743:
[----:B------:R-:W-:Y:S01]  /*5eb0*/  LOP3.LUT R5, R0, 0x80, R5, 0xf8, !PT ;  /* 0x0000008000057812 */ /* 0x000fe200078ef805 */
[----:B------:R-:W-:-:S04]  /*5ec0*/  IMAD.MOV.U32 R27, RZ, RZ, R29 ;  /* 0x000000ffff1b7224 */ /* 0x000fc800078e001d */
[----:B------:R0:W-:Y:S01]  /*5ed0*/  STG.E.U8 desc[UR36][R8.64], R5 ;  /* 0x0000000508007986 */ /* 0x0001e2000c101124 */
[----:B------:R-:W-:Y:S05]  /*5ee0*/  BRA `(.L_x_3726) ;  /* 0x0000000800087947 */ /* 0x000fea0003800000 */
.L_x_3742:
        /* <DEDUP_REMOVED lines=14> */
.L_x_3746:
[----:B------:R-:W-:Y:S05]  /*5fd0*/  BSYNC.RECONVERGENT B0 ;  /* 0x0000000000007941 */ /* 0x000fea0003800200 */
.L_x_3745:
[----:B------:R-:W-:Y:S01]  /*5fe0*/  LOP3.LUT R3, R0, 0x80, R5, 0xf8, !PT ;  /* 0x0000008000037812 */ /* 0x000fe200078ef805 */
[----:B------:R-:W-:-:S04]  /*5ff0*/  IMAD.MOV.U32 R27, RZ, RZ, R29 ;  /* 0x000000ffff1b7224 */ /* 0x000fc800078e001d */
[----:B------:R0:W-:Y:S01]  /*6000*/  STG.E.U8 desc[UR36][R8.64], R3 ;  /* 0x0000000308007986 */ /* 0x0001e2000c101124 */
[----:B------:R-:W-:Y:S05]  /*6010*/  BRA `(.L_x_3726) ;  /* 0x0000000400bc7947 */ /* 0x000fea0003800000 */
.L_x_3741:
[----:B------:R-:W-:Y:S01]  /*6020*/  F2FP.BF16.F32.PACK_AB R6, RZ, R6 ;  /* 0x00000006ff06723e */ /* 0x000fe200000010ff */
[----:B------:R-:W-:-:S04]  /*6030*/  IMAD.MOV.U32 R27, RZ, RZ, R29 ;  /* 0x000000ffff1b7224 */ /* 0x000fc800078e001d */
[----:B------:R0:W-:Y:S01]  /*6040*/  STG.E.U16 desc[UR36][R8.64], R6 ;  /* 0x0000000608007986 */ /* 0x0001e2000c101524 */
[----:B------:R-:W-:Y:S05]  /*6050*/  BRA `(.L_x_3726) ;  /* 0x0000000400ac7947 */ /* 0x000fea0003800000 */
.L_x_3738:
        /* <DEDUP_REMOVED lines=8> */
[----:B------:R-:W0:Y:S01]  /*60e0*/  F2I.FTZ.U32.TRUNC.NTZ R3, R6 ;  /* 0x0000000600037305 */ /* 0x000e22000021f000 */
[----:B------:R-:W-:Y:S01]  /*60f0*/  IMAD.MOV.U32 R27, RZ, RZ, R29 ;  /* 0x000000ffff1b7224 */ /* 0x000fe200078e001d */
[----:B0-----:R0:W-:Y:S01]  /*6100*/  STG.E.U16 desc[UR36][R8.64], R3 ;  /* 0x0000000308007986 */ /* 0x0011e2000c101524 */
[----:B------:R-:W-:Y:S05]  /*6110*/  BRA `(.L_x_3726) ;  /* 0x00000004007c7947 */ /* 0x000fea0003800000 */
.L_x_3749:
[----:B------:R-:W-:Y:S01]  /*6120*/  LOP3.LUT R0, R6, 0x7fffffff, RZ, 0xc0, !PT ;  /* 0x7fffffff06007812 */ /* 0x000fe200078ec0ff */
[----:B------:R-:W-:Y:S01]  /*6130*/  BSSY.RECONVERGENT B0, `(.L_x_3750) ;  /* 0x0000013000007945 */ /* 0x000fe20003800200 */
[----:B------:R-:W-:Y:S02]  /*6140*/  IMAD.MOV.U32 R4, RZ, RZ, 0x80 ;  /* 0x00000080ff047424 */ /* 0x000fe400078e00ff */
        /* <DEDUP_REMOVED lines=9> */
.L_x_3752:
[----:B------:R-:W-:-:S04]  /*61e0*/  SHF.R.U32.HI R0, RZ, 0x14, R6 ;  /* 0x00000014ff007819 */ /* 0x000fc80000011606 */
[----:B------:R-:W-:-:S04]  /*61f0*/  LOP3.LUT R3, R0, 0x1, RZ, 0xc0, !PT ;  /* 0x0000000100037812 */ /* 0x000fc800078ec0ff */
[----:B------:R-:W-:-:S04]  /*6200*/  IADD3 R0, PT, PT, R6, 0x487ffff, R3 ;  /* 0x0487ffff06007810 */ /* 0x000fc80007ffe003 */
[----:B------:R-:W-:-:S04]  /*6210*/  SHF.R.U32.HI R0, RZ, 0x14, R0 ;  /* 0x00000014ff007819 */ /* 0x000fc80000011600 */
[----:B------:R-:W-:-:S07]  /*6220*/  LOP3.LUT R0, R0, 0xff, RZ, 0xc0, !PT ;  /* 0x000000ff00007812 */ /* 0x000fce00078ec0ff */
.L_x_3753:
[----:B------:R-:W-:-:S04]  /*6230*/  SHF.R.U32.HI R3, RZ, 0x18, R6 ;  /* 0x00000018ff037819 */ /* 0x000fc80000011606 */
[----:B------:R-:W-:-:S04]  /*6240*/  LOP3.LUT R0, R0, 0x80, R3, 0xf8, !PT ;  /* 0x0000008000007812 */ /* 0x000fc800078ef803 */
[----:B------:R-:W-:-:S07]  /*6250*/  PRMT R4, R0, 0x7610, R4 ;  /* 0x0000761000047816 */ /* 0x000fce0000000004 */
.L_x_3751:
[----:B------:R-:W-:Y:S05]  /*6260*/  BSYNC.RECONVERGENT B0 ;  /* 0x0000000000007941 */ /* 0x000fea0003800200 */
.L_x_3750:
[----:B------:R0:W-:Y:S01]  /*6270*/  STG.E.U8 desc[UR36][R8.64], R4 ;  /* 0x0000000408007986 */ /* 0x0001e2000c101124 */
[----:B------:R-:W-:Y:S01]  /*6280*/  IMAD.MOV.U32 R27, RZ, RZ, R29 ;  /* 0x000000ffff1b7224 */ /* 0x000fe200078e001d */
[----:B------:R-:W-:Y:S06]  /*6290*/  BRA `(.L_x_3726) ;  /* 0x00000004001c7947 */ /* 0x000fec0003800000 */
.L_x_3748:
        /* <DEDUP_REMOVED lines=12> */
.L_x_3756:
[----:B------:R-:W-:-:S04]  /*6360*/  SHF.R.U32.HI R0, RZ, 0x15, R6 ;  /* 0x00000015ff007819 */ /* 0x000fc80000011606 */
[----:B------:R-:W-:-:S04]  /*6370*/  LOP3.LUT R3, R0, 0x1, RZ, 0xc0, !PT ;  /* 0x0000000100037812 */ /* 0x000fc800078ec0ff */
[----:B------:R-:W-:-:S04]  /*6380*/  IADD3 R0, PT, PT, R6, 0x88fffff, R3 ;  /* 0x088fffff06007810 */ /* 0x000fc80007ffe003 */
[----:B------:R-:W-:-:S04]  /*6390*/  SHF.R.U32.HI R0, RZ, 0x15, R0 ;  /* 0x00000015ff007819 */ /* 0x000fc80000011600 */
[----:B------:R-:W-:-:S07]  /*63a0*/  LOP3.LUT R0, R0, 0xff, RZ, 0xc0, !PT ;  /* 0x000000ff00007812 */ /* 0x000fce00078ec0ff */
.L_x_3757:
[----:B------:R-:W-:-:S04]  /*63b0*/  SHF.R.U32.HI R3, RZ, 0x18, R6 ;  /* 0x00000018ff037819 */ /* 0x000fc80000011606 */
[----:B------:R-:W-:-:S04]  /*63c0*/  LOP3.LUT R0, R0, 0x80, R3, 0xf8, !PT ;  /* 0x0000008000007812 */ /* 0x000fc800078ef803 */
[----:B------:R-:W-:-:S07]  /*63d0*/  PRMT R4, R0, 0x7610, R4 ;  /* 0x0000761000047816 */ /* 0x000fce0000000004 */
.L_x_3755:
[----:B------:R-:W-:Y:S05]  /*63e0*/  BSYNC.RECONVERGENT B0 ;  /* 0x0000000000007941 */ /* 0x000fea0003800200 */
.L_x_3754:
[----:B------:R0:W-:Y:S01]  /*63f0*/  STG.E.U8 desc[UR36][R8.64], R4 ;  /* 0x0000000408007986 */ /* 0x0001e2000c101124 */
[----:B------:R-:W-:Y:S01]  /*6400*/  IMAD.MOV.U32 R27, RZ, RZ, R29 ;  /* 0x000000ffff1b7224 */ /* 0x000fe200078e001d */
[----:B------:R-:W-:Y:S06]  /*6410*/  BRA `(.L_x_3726) ;  /* 0x0000000000bc7947 */ /* 0x000fec0003800000 */
.L_x_3747:
[----:B------:R-:W-:-:S13]  /*6420*/  ISETP.NE.AND P0, PT, R0, 0x1c, PT ;  /* 0x0000001c0000780c */ /* 0x000fda0003f05270 */
[----:B------:R-:W-:Y:S05]  /*6430*/  @!P0 BRA `(.L_x_3758) ;  /* 0x0000000000a88947 */ /* 0x000fea0003800000 */
[----:B------:R-:W-:-:S13]  /*6440*/  ISETP.NE.AND P0, PT, R0, 0x1d, PT ;  /* 0x0000001d0000780c */ /* 0x000fda0003f05270 */
[----:B------:R-:W-:Y:S05]  /*6450*/  @!P0 BRA `(.L_x_3759) ;  /* 0x0000000000908947 */ /* 0x000fea0003800000 */
[----:B------:R-:W-:-:S13]  /*6460*/  ISETP.NE.AND P0, PT, R0, 0x2c, PT ;  /* 0x0000002c0000780c */ /* 0x000fda0003f05270 */
[----:B------:R-:W-:Y:S05]  /*6470*/  @!P0 BRA `(.L_x_3760) ;  /* 0x0000000000488947 */ /* 0x000fea0003800000 */
.L_x_3731:
        /* <DEDUP_REMOVED lines=16> */
.L_x_3761:
[----:B------:R-:W-:Y:S01]  /*6580*/  IMAD.MOV.U32 R27, RZ, RZ, R29 ;  /* 0x000000ffff1b7224 */ /* 0x000fe200078e001d */
[----:B------:R-:W-:Y:S06]  /*6590*/  BRA `(.L_x_3726) ;  /* 0x00000000005c7947 */ /* 0x000fec0003800000 */
.L_x_3760:
[----:B------:R-:W-:Y:S01]  /*65a0*/  SHF.R.U32.HI R4, RZ, 0x17, R6 ;  /* 0x00000017ff047819 */ /* 0x000fe20000011606 */
[----:B------:R-:W-:-:S03]  /*65b0*/  IMAD.MOV.U32 R27, RZ, RZ, R29 ;  /* 0x000000ffff1b7224 */ /* 0x000fc600078e001d */
        /* <DEDUP_REMOVED lines=14> */
.L_x_3759:
[----:B------:R-:W0:Y:S01]  /*66a0*/  F2I.U64.TRUNC R6, R6 ;  /* 0x0000000600067311 */ /* 0x000e22000020d800 */
[----:B------:R-:W-:Y:S01]  /*66b0*/  IMAD.MOV.U32 R27, RZ, RZ, R29 ;  /* 0x000000ffff1b7224 */ /* 0x000fe200078e001d */
[----:B0-----:R0:W-:Y:S01]  /*66c0*/  STG.E.64 desc[UR36][R8.64], R6 ;  /* 0x0000000608007986 */ /* 0x0011e2000c101b24 */
[----:B------:R-:W-:Y:S05]  /*66d0*/  BRA `(.L_x_3726) ;  /* 0x00000000000c7947 */ /* 0x000fea0003800000 */
.L_x_3758:
[----:B------:R-:W0:Y:S01]  /*66e0*/  F2I.FTZ.U32.TRUNC.NTZ R3, R6 ;  /* 0x0000000600037305 */ /* 0x000e22000021f000 */
[----:B------:R-:W-:Y:S01]  /*66f0*/  IMAD.MOV.U32 R27, RZ, RZ, R29 ;  /* 0x000000ffff1b7224 */ /* 0x000fe200078e001d */
[----:B0-----:R0:W-:Y:S06]  /*6700*/  STG.E desc[UR36][R8.64], R3 ;  /* 0x0000000308007986 */ /* 0x0011ec000c101924 */
.L_x_3726:
[----:B------:R-:W-:Y:S05]  /*6710*/  BSYNC.RECONVERGENT B6 ;  /* 0x0000000000067941 */ /* 0x000fea0003800200 */
.L_x_3725:
[----:B------:R-:W-:Y:S01]  /*6720*/  ISETP.GE.AND P0, PT, R27, R26, PT ;  /* 0x0000001a1b00720c */ /* 0x000fe20003f06270 */
[----:B------:R-:W-:-:S12]  /*6730*/  BSSY.RECONVERGENT B6, `(.L_x_3762) ;  /* 0x00001d6000067945 */ /* 0x000fd80003800200 */
[----:B------:R-:W-:Y:S05]  /*6740*/  @P0 BRA `(.L_x_3763) ;  /* 0x0000001c00500947 */ /* 0x000fea0003800000 */
[----:B------:R-:W5:Y:S01]  /*6750*/  LDCU UR4, c[0x0][0x3a8] ;  /* 0x00007500ff0477ac */ /* 0x000f620008000800 */
[----:B0123--:R-:W0:Y:S01]  /*6760*/  LDC.64 R8, c[0x0][0x388] ;  /* 0x0000e200ff087b82 */ /* 0x00fe220000000a00 */
[----:B------:R-:W-:Y:S01]  /*6770*/  IMAD R0, R2, 0x200, R27 ;  /* 0x0000020002007824 */ /* 0x000fe200078e021b */
[----:B----4-:R-:W-:-:S03]  /*6780*/  PRMT R4, R18, 0x9910, RZ ;  /* 0x0000991012047816 */ /* 0x010fc600000000ff */
        /* <DEDUP_REMOVED lines=17> */
.L_x_3767:
[----:B------:R-:W0:Y:S02]  /*68a0*/  F2I.S64.TRUNC R16, R16 ;  /* 0x0000001000107311 */ /* 0x000e24000020d900 */
[----:B0-----:R-:W-:-:S05]  /*68b0*/  IMAD.MOV.U32 R3, RZ, RZ, R16 ;  /* 0x000000ffff037224 */ /* 0x001fca00078e0010 */
[----:B------:R0:W-:Y:S01]  /*68c0*/  STG.E.U8 desc[UR36][R8.64], R3 ;  /* 0x0000000308007986 */ /* 0x0001e2000c101124 */
[----:B------:R-:W-:Y:S05]  /*68d0*/  BRA `(.L_x_3769) ;  /* 0x0000000c003c7947 */ /* 0x000fea0003800000 */
.L_x_3766:
        /* <DEDUP_REMOVED lines=9> */
.L_x_3771:
[----:B------:R-:W0:Y:S02]  /*6970*/  F2I.FTZ.TRUNC.NTZ R3, R16 ;  /* 0x0000001000037305 */ /* 0x000e24000021f100 */
[----:B0-----:R0:W-:Y:S01]  /*6980*/  STG.E desc[UR36][R8.64], R3 ;  /* 0x0000000308007986 */ /* 0x0011e2000c101924 */
[----:B------:R-:W-:Y:S05]  /*6990*/  BRA `(.L_x_3769) ;  /* 0x0000000c000c7947 */ /* 0x000fea0003800000 */
.L_x_3770:
[----:B------:R-:W0:Y:S02]  /*69a0*/  F2I.FTZ.TRUNC.NTZ R3, R16 ;  /* 0x0000001000037305 */ /* 0x000e24000021f100 */
[----:B0-----:R0:W-:Y:S01]  /*69b0*/  STG.E.U16 desc[UR36][R8.64], R3 ;  /* 0x0000000308007986 */ /* 0x0011e2000c101524 */
[----:B------:R-:W-:Y:S05]  /*69c0*/  BRA `(.L_x_3769) ;  /* 0x0000000c00007947 */ /* 0x000fea0003800000 */
.L_x_3765:
        /* <DEDUP_REMOVED lines=8> */
.L_x_3773:
[----:B------:R-:W-:-:S05]  /*6a50*/  F2FP.F16.F32.PACK_AB R16, RZ, R16 ;  /* 0x00000010ff10723e */ /* 0x000fca00000000ff */
[----:B------:R0:W-:Y:S01]  /*6a60*/  STG.E.U16 desc[UR36][R8.64], R16 ;  /* 0x0000001008007986 */ /* 0x0001e2000c101524 */
[----:B------:R-:W-:Y:S05]  /*6a70*/  BRA `(.L_x_3769) ;  /* 0x0000000800d47947 */ /* 0x000fea0003800000 */
.L_x_3772:
[----:B------:R-:W-:-:S13]  /*6a80*/  ISETP.NE.AND P0, PT, R0, 0x7, PT ;  /* 0x000000070000780c */ /* 0x000fda0003f05270 */
[----:B------:R-:W-:Y:S05]  /*6a90*/  @!P0 BRA `(.L_x_3774) ;  /* 0x0000000000248947 */ /* 0x000fea0003800000 */
[----:B------:R-:W-:-:S13]  /*6aa0*/  ISETP.NE.AND P0, PT, R0, 0x8, PT ;  /* 0x000000080000780c */ /* 0x000fda0003f05270 */
[----:B------:R-:W-:Y:S05]  /*6ab0*/  @!P0 BRA `(.L_x_3775) ;  /* 0x0000000000108947 */ /* 0x000fea0003800000 */
[----:B------:R-:W-:-:S13]  /*6ac0*/  ISETP.NE.AND P0, PT, R0, 0x9, PT ;  /* 0x000000090000780c */ /* 0x000fda0003f05270 */
[----:B------:R-:W-:Y:S05]  /*6ad0*/  @P0 BRA `(.L_x_3768) ;  /* 0x0000000400e40947 */ /* 0x000fea0003800000 */
[----:B------:R0:W-:Y:S01]  /*6ae0*/  STG.E.64 desc[UR36][R8.64], R16 ;  /* 0x0000001008007986 */ /* 0x0001e2000c101b24 */
[----:B------:R-:W-:Y:S05]  /*6af0*/  BRA `(.L_x_3769) ;  /* 0x0000000800b47947 */ /* 0x000fea0003800000 */
.L_x_3775:
[----:B------:R-:W-:-:S05]  /*6b00*/  F2FP.F16.F32.PACK_AB R3, R17, R16 ;  /* 0x000000101103723e */ /* 0x000fca00000000ff */
[----:B------:R0:W-:Y:S01]  /*6b10*/  STG.E desc[UR36][R8.64], R3 ;  /* 0x0000000308007986 */ /* 0x0001e2000c101924 */
[----:B------:R-:W-:Y:S05]  /*6b20*/  BRA `(.L_x_3769) ;  /* 0x0000000800a87947 */ /* 0x000fea0003800000 */
.L_x_3774:
[----:B------:R-:W-:-:S06]  /*6b30*/  FMUL.FTZ R4, R16, 1 ;  /* 0x3f80000010047820 */ /* 0x000fcc0000410000 */
[----:B------:R-:W0:Y:S02]  /*6b40*/  F2F.F64.F32 R4, R4 ;  /* 0x0000000400047310 */ /* 0x000e240000201800 */
[----:B0-----:R0:W-:Y:S01]  /*6b50*/  STG.E.64 desc[UR36][R8.64], R4 ;  /* 0x0000000408007986 */ /* 0x0011e2000c101b24 */
[----:B------:R-:W-:Y:S05]  /*6b60*/  BRA `(.L_x_3769) ;  /* 0x0000000800987947 */ /* 0x000fea0003800000 */
.L_x_3764:
        /* <DEDUP_REMOVED lines=13> */
.L_x_3779:
        /* <DEDUP_REMOVED lines=16> */
.L_x_3782:
[----:B------:R-:W-:-:S04]  /*6d40*/  SHF.R.U32.HI R16, RZ, 0x18, R16 ;  /* 0x00000018ff107819 */ /* 0x000fc80000011610 */
[----:B------:R-:W-:-:S04]  /*6d50*/  LOP3.LUT R3, R3, 0x80, R16, 0xf8, !PT ;  /* 0x0000008003037812 */ /* 0x000fc800078ef810 */
[----:B------:R-:W-:-:S07]  /*6d60*/  PRMT R4, R3, 0x7610, R4 ;  /* 0x0000761003047816 */ /* 0x000fce0000000004 */
.L_x_3781:
[----:B------:R-:W-:Y:S05]  /*6d70*/  BSYNC.RECONVERGENT B0 ;  /* 0x0000000000007941 */ /* 0x000fea0003800200 */
.L_x_3780:
[----:B------:R0:W-:Y:S01]  /*6d80*/  STG.E.U8 desc[UR36][R8.64], R4 ;  /* 0x0000000408007986 */ /* 0x0001e2000c101124 */
[----:B------:R-:W-:Y:S05]  /*6d90*/  BRA `(.L_x_3769) ;  /* 0x00000008000c7947 */ /* 0x000fea0003800000 */
.L_x_3778:
        /* <DEDUP_REMOVED lines=16> */
.L_x_3785:
[----:B------:R-:W-:-:S04]  /*6ea0*/  SHF.R.U32.HI R16, RZ, 0x18, R16 ;  /* 0x00000018ff107819 */ /* 0x000fc80000011610 */
[----:B------:R-:W-:-:S04]  /*6eb0*/  LOP3.LUT R3, R3, 0x80, R16, 0xf8, !PT ;  /* 0x0000008003037812 */ /* 0x000fc800078ef810 */
[----:B------:R-:W-:-:S07]  /*6ec0*/  PRMT R4, R3, 0x7610, R4 ;  /* 0x0000761003047816 */ /* 0x000fce0000000004 */
.L_x_3784:
[----:B------:R-:W-:Y:S05]  /*6ed0*/  BSYNC.RECONVERGENT B0 ;  /* 0x0000000000007941 */ /* 0x000fea0003800200 */
.L_x_3783:
[----:B------:R0:W-:Y:S01]  /*6ee0*/  STG.E.U8 desc[UR36][R8.64], R4 ;  /* 0x0000000408007986 */ /* 0x0001e2000c101124 */
[----:B------:R-:W-:Y:S05]  /*6ef0*/  BRA `(.L_x_3769) ;  /* 0x0000000400b47947 */ /* 0x000fea0003800000 */
.L_x_3777:
        /* <DEDUP_REMOVED lines=21> */
.L_x_3787:
[----:B------:R-:W0:Y:S02]  /*7050*/  F2I.U64.TRUNC R16, R16 ;  /* 0x0000001000107311 */ /* 0x000e24000020d800 */
[----:B0-----:R0:W-:Y:S01]  /*7060*/  STG.E.64 desc[UR36][R8.64], R16 ;  /* 0x0000001008007986 */ /* 0x0011e2000c101b24 */
[----:B------:R-:W-:Y:S05]  /*7070*/  BRA `(.L_x_3769) ;  /* 0x0000000400547947 */ /* 0x000fea0003800000 */
.L_x_3786:
[----:B------:R-:W0:Y:S02]  /*7080*/  F2I.FTZ.U32.TRUNC.NTZ R3, R16 ;  /* 0x0000001000037305 */ /* 0x000e24000021f000 */
[----:B0-----:R0:W-:Y:S01]  /*7090*/  STG.E desc[UR36][R8.64], R3 ;  /* 0x0000000308007986 */ /* 0x0011e2000c101924 */
[----:B------:R-:W-:Y:S05]  /*70a0*/  BRA `(.L_x_3769) ;  /* 0x0000000400487947 */ /* 0x000fea0003800000 */
.L_x_3776:
[----:B------:R-:W-:-:S13]  /*70b0*/  ISETP.GT.AND P0, PT, R0, 0xe, PT ;  /* 0x0000000e0000780c */ /* 0x000fda0003f04270 */
[----:B------:R-:W-:Y:S05]  /*70c0*/  @P0 BRA `(.L_x_3788) ;  /* 0x0000000000500947 */ /* 0x000fea0003800000 */
[----:B------:R-:W-:-:S13]  /*70d0*/  ISETP.NE.AND P0, PT, R0, 0xa, PT ;  /* 0x0000000a0000780c */ /* 0x000fda0003f05270 */
[----:B------:R-:W-:Y:S05]  /*70e0*/  @!P0 BRA `(.L_x_3789) ;  /* 0x0000000000208947 */ /* 0x000fea0003800000 */
[----:B------:R-:W-:-:S13]  /*70f0*/  ISETP.NE.AND P0, PT, R0, 0xb, PT ;  /* 0x0000000b0000780c */ /* 0x000fda0003f05270 */
[----:B------:R-:W-:Y:S05]  /*7100*/  @P0 BRA `(.L_x_3768) ;  /* 0x0000000000580947 */ /* 0x000fea0003800000 */
[----:B------:R-:W-:Y:S02]  /*7110*/  FSETP.NEU.FTZ.AND P0, PT, R16, RZ, PT ;  /* 0x000000ff1000720b */ /* 0x000fe40003f1d000 */
[----:B------:R-:W-:-:S04]  /*7120*/  FSETP.NEU.FTZ.AND P1, PT, R17, RZ, PT ;  /* 0x000000ff1100720b */ /* 0x000fc80003f3d000 */
[----:B------:R-:W-:-:S04]  /*7130*/  PLOP3.LUT P0, PT, P0, P1, PT, 0xf8, 0x8f ;  /* 0x00000000008f781c */ /* 0x000fc80000703f70 */
[----:B------:R-:W-:-:S05]  /*7140*/  SEL R3, RZ, 0x1, !P0 ;  /* 0x00000001ff037807 */ /* 0x000fca0004000000 */
[----:B------:R1:W-:Y:S01]  /*7150*/  STG.E.U8 desc[UR36][R8.64], R3 ;  /* 0x0000000308007986 */ /* 0x0003e2000c101124 */
[----:B------:R-:W-:Y:S05]  /*7160*/  BRA `(.L_x_3769) ;  /* 0x0000000400187947 */ /* 0x000fea0003800000 */
.L_x_3789:
        /* <DEDUP_REMOVED lines=10> */
.L_x_3788:
[----:B------:R-:W-:-:S13]  /*7210*/  ISETP.NE.AND P0, PT, R0, 0xf, PT ;  /* 0x0000000f0000780c */ /* 0x000fda0003f05270 */
[----:B------:R-:W-:Y:S05]  /*7220*/  @!P0 BRA `(.L_x_3790) ;  /* 0x0000000000e08947 */ /* 0x000fea0003800000 */
[----:B------:R-:W-:-:S13]  /*7230*/  ISETP.NE.AND P0, PT, R0, 0x17, PT ;  /* 0x000000170000780c */ /* 0x000fda0003f05270 */
[----:B------:R-:W-:Y:S05]  /*7240*/  @!P0 BRA `(.L_x_3791) ;  /* 0x00000000008c8947 */ /* 0x000fea0003800000 */
[----:B------:R-:W-:-:S13]  /*7250*/  ISETP.NE.AND P0, PT, R0, 0x18, PT ;  /* 0x000000180000780c */ /* 0x000fda0003f05270 */
[----:B------:R-:W-:Y:S05]  /*7260*/  @!P0 BRA `(.L_x_3792) ;  /* 0x0000000000448947 */ /* 0x000fea0003800000 */
.L_x_3768:
        /* <DEDUP_REMOVED lines=16> */
.L_x_3793:
[----:B------:R-:W-:Y:S05]  /*7370*/  BRA `(.L_x_3769) ;  /* 0x0000000000947947 */ /* 0x000fea0003800000 */
.L_x_3792:
        /* <DEDUP_REMOVED lines=12> */
.L_x_3795:
[----:B------:R-:W-:Y:S05]  /*7440*/  BSYNC.RECONVERGENT B0 ;  /* 0x0000000000007941 */ /* 0x000fea0003800200 */
.L_x_3794:
[----:B------:R-:W-:-:S05]  /*7450*/  LOP3.LUT R3, R0, 0x80, R5, 0xf8, !PT ;  /* 0x0000008000037812 */ /* 0x000fca00078ef805 */
[----:B------:R3:W-:Y:S01]  /*7460*/  STG.E.U8 desc[UR36][R8.64], R3 ;  /* 0x0000000308007986 */ /* 0x0007e2000c101124 */
[----:B------:R-:W-:Y:S05]  /*7470*/  BRA `(.L_x_3769) ;  /* 0x0000000000547947 */ /* 0x000fea0003800000 */
.L_x_3791:
        /* <DEDUP_REMOVED lines=11> */
.L_x_3797:
[----:B------:R-:W-:Y:S01]  /*7530*/  IMAD.MOV.U32 R0, RZ, RZ, 0x7f ;  /* 0x0000007fff007424 */ /* 0x000fe200078e00ff */
[----:B------:R-:W-:-:S04]  /*7540*/  ISETP.GT.U32.AND P0, PT, R4, 0x7f800000, PT ;  /* 0x7f8000000400780c */ /* 0x000fc80003f04070 */
[----:B------:R-:W-:-:S09]  /*7550*/  SEL R0, R0, 0x7c, P0 ;  /* 0x0000007c00007807 */ /* 0x000fd20000000000 */
.L_x_3798:
[----:B------:R-:W-:Y:S05]  /*7560*/  BSYNC.RECONVERGENT B0 ;  /* 0x0000000000007941 */ /* 0x000fea0003800200 */
.L_x_3796:
[----:B------:R-:W-:-:S04]  /*7570*/  SHF.R.U32.HI R3, RZ, 0x18, R16 ;  /* 0x00000018ff037819 */ /* 0x000fc80000011610 */
[----:B------:R-:W-:-:S05]  /*7580*/  LOP3.LUT R3, R0, 0x80, R3, 0xf8, !PT ;  /* 0x0000008000037812 */ /* 0x000fca00078ef803 */
[----:B------:R2:W-:Y:S01]  /*7590*/  STG.E.U8 desc[UR36][R8.64], R3 ;  /* 0x0000000308007986 */ /* 0x0005e2000c101124 */
[----:B------:R-:W-:Y:S05]  /*75a0*/  BRA `(.L_x_3769) ;  /* 0x0000000000087947 */ /* 0x000fea0003800000 */
.L_x_3790:
[----:B------:R-:W-:-:S05]  /*75b0*/  F2FP.BF16.F32.PACK_AB R16, RZ, R16 ;  /* 0x00000010ff10723e */ /* 0x000fca00000010ff */
[----:B------:R4:W-:Y:S02]  /*75c0*/  STG.E.U16 desc[UR36][R8.64], R16 ;  /* 0x0000001008007986 */ /* 0x0009e4000c101524 */
.L_x_3769:
        /* <DEDUP_REMOVED lines=24> */
.L_x_3802:
[----:B------:R-:W0:Y:S02]  /*7750*/  F2I.S64.TRUNC R24, R24 ;  /* 0x0000001800187311 */ /* 0x000e24000020d900 */
[----:B0-----:R-:W-:-:S05]  /*7760*/  IMAD.MOV.U32 R3, RZ, RZ, R24 ;  /* 0x000000ffff037224 */ /* 0x001fca00078e0018 */
[----:B------:R4:W-:Y:S01]  /*7770*/  STG.E.U8 desc[UR36][R8.64], R3 ;  /* 0x0000000308007986 */ /* 0x0009e2000c101124 */
[----:B------:R-:W-:Y:S05]  /*7780*/  BRA `(.L_x_3804) ;  /* 0x0000000c003c7947 */ /* 0x000fea0003800000 */
.L_x_3801:
        /* <DEDUP_REMOVED lines=9> */
.L_x_3806:
[----:B------:R-:W0:Y:S02]  /*7820*/  F2I.FTZ.TRUNC.NTZ R3, R24 ;  /* 0x0000001800037305 */ /* 0x000e24000021f100 */
[----:B0-----:R2:W-:Y:S01]  /*7830*/  STG.E desc[UR36][R8.64], R3 ;  /* 0x0000000308007986 */ /* 0x0015e2000c101924 */
[----:B------:R-:W-:Y:S05]  /*7840*/  BRA `(.L_x_3804) ;  /* 0x0000000c000c7947 */ /* 0x000fea0003800000 */
.L_x_3805:
[----:B------:R-:W0:Y:S02]  /*7850*/  F2I.FTZ.TRUNC.NTZ R3, R24 ;  /* 0x0000001800037305 */ /* 0x000e24000021f100 */
[----:B0-----:R0:W-:Y:S01]  /*7860*/  STG.E.U16 desc[UR36][R8.64], R3 ;  /* 0x0000000308007986 */ /* 0x0011e2000c101524 */
[----:B------:R-:W-:Y:S05]  /*7870*/  BRA `(.L_x_3804) ;  /* 0x0000000c00007947 */ /* 0x000fea0003800000 */
.L_x_3800:
        /* <DEDUP_REMOVED lines=8> */
.L_x_3808:
[----:B------:R-:W-:-:S05]  /*7900*/  F2FP.F16.F32.PACK_AB R24, RZ, R24 ;  /* 0x00000018ff18723e */ /* 0x000fca00000000ff */
[----:B------:R0:W-:Y:S01]  /*7910*/  STG.E.U16 desc[UR36][R8.64], R24 ;  /* 0x0000001808007986 */ /* 0x0001e2000c101524 */
[----:B------:R-:W-:Y:S05]  /*7920*/  BRA `(.L_x_3804) ;  /* 0x0000000800d47947 */ /* 0x000fea0003800000 */
.L_x_3807:
        /* <DEDUP_REMOVED lines=8> */
.L_x_3810:
[----:B------:R-:W-:-:S05]  /*79b0*/  F2FP.F16.F32.PACK_AB R3, R25, R24 ;  /* 0x000000181903723e */ /* 0x000fca00000000ff */
[----:B------:R0:W-:Y:S01]  /*79c0*/  STG.E desc[UR36][R8.64], R3 ;  /* 0x0000000308007986 */ /* 0x0001e2000c101924 */
[----:B------:R-:W-:Y:S05]  /*79d0*/  BRA `(.L_x_3804) ;  /* 0x0000000800a87947 */ /* 0x000fea0003800000 */
.L_x_3809:
[----:B------:R-:W-:-:S06]  /*79e0*/  FMUL.FTZ R4, R24, 1 ;  /* 0x3f80000018047820 */ /* 0x000fcc0000410000 */
[----:B------:R-:W0:Y:S02]  /*79f0*/  F2F.F64.F32 R4, R4 ;  /* 0x0000000400047310 */ /* 0x000e240000201800 */
[----:B0-----:R0:W-:Y:S01]  /*7a00*/  STG.E.64 desc[UR36][R8.64], R4 ;  /* 0x0000000408007986 */ /* 0x0011e2000c101b24 */
[----:B------:R-:W-:Y:S05]  /*7a10*/  BRA `(.L_x_3804) ;  /* 0x0000000800987947 */ /* 0x000fea0003800000 */
.L_x_3799:
        /* <DEDUP_REMOVED lines=13> */
.L_x_3814:
        /* <DEDUP_REMOVED lines=16> */
.L_x_3817:
[----:B------:R-:W-:-:S04]  /*7bf0*/  SHF.R.U32.HI R24, RZ, 0x18, R24 ;  /* 0x00000018ff187819 */ /* 0x000fc80000011618 */
[----:B------:R-:W-:-:S04]  /*7c00*/  LOP3.LUT R3, R3, 0x80, R24, 0xf8, !PT ;  /* 0x0000008003037812 */ /* 0x000fc800078ef818 */
[----:B------:R-:W-:-:S07]  /*7c10*/  PRMT R4, R3, 0x7610, R4 ;  /* 0x0000761003047816 */ /* 0x000fce0000000004 */
.L_x_3816:
[----:B------:R-:W-:Y:S05]  /*7c20*/  BSYNC.RECONVERGENT B0 ;  /* 0x0000000000007941 */ /* 0x000fea0003800200 */
.L_x_3815:
[----:B------:R0:W-:Y:S01]  /*7c30*/  STG.E.U8 desc[UR36][R8.64], R4 ;  /* 0x0000000408007986 */ /* 0x0001e2000c101124 */
[----:B------:R-:W-:Y:S05]  /*7c40*/  BRA `(.L_x_3804) ;  /* 0x00000008000c7947 */ /* 0x000fea0003800000 */
.L_x_3813:
        /* <DEDUP_REMOVED lines=16> */
.L_x_3820:
[----:B------:R-:W-:-:S04]  /*7d50*/  SHF.R.U32.HI R24, RZ, 0x18, R24 ;  /* 0x00000018ff187819 */ /* 0x000fc80000011618 */
[----:B------:R-:W-:-:S04]  /*7d60*/  LOP3.LUT R3, R3, 0x80, R24, 0xf8, !PT ;  /* 0x0000008003037812 */ /* 0x000fc800078ef818 */
[----:B------:R-:W-:-:S07]  /*7d70*/  PRMT R4, R3, 0x7610, R4 ;  /* 0x0000761003047816 */ /* 0x000fce0000000004 */
.L_x_3819:
[----:B------:R-:W-:Y:S05]  /*7d80*/  BSYNC.RECONVERGENT B0 ;  /* 0x0000000000007941 */ /* 0x000fea0003800200 */
.L_x_3818:
[----:B------:R0:W-:Y:S01]  /*7d90*/  STG.E.U8 desc[UR36][R8.64], R4 ;  /* 0x0000000408007986 */ /* 0x0001e2000c101124 */
[----:B------:R-:W-:Y:S05]  /*7da0*/  BRA `(.L_x_3804) ;  /* 0x0000000400b47947 */ /* 0x000fea0003800000 */
.L_x_3812:
        /* <DEDUP_REMOVED lines=21> */
.L_x_3822:
[----:B------:R-:W0:Y:S02]  /*7f00*/  F2I.U64.TRUNC R24, R24 ;  /* 0x0000001800187311 */ /* 0x000e24000020d800 */
[----:B0-----:R0:W-:Y:S01]  /*7f10*/  STG.E.64 desc[UR36][R8.64], R24 ;  /* 0x0000001808007986 */ /* 0x0011e2000c101b24 */
[----:B------:R-:W-:Y:S05]  /*7f20*/  BRA `(.L_x_3804) ;  /* 0x0000000400547947 */ /* 0x000fea0003800000 */
.L_x_3821:
[----:B------:R-:W0:Y:S02]  /*7f30*/  F2I.FTZ.U32.TRUNC.NTZ R3, R24 ;  /* 0x0000001800037305 */ /* 0x000e24000021f000 */
[----:B0-----:R0:W-:Y:S01]  /*7f40*/  STG.E desc[UR36][R8.64], R3 ;  /* 0x0000000308007986 */ /* 0x0011e2000c101924 */
[----:B------:R-:W-:Y:S05]  /*7f50*/  BRA `(.L_x_3804) ;  /* 0x0000000400487947 */ /* 0x000fea0003800000 */
.L_x_3811:
        /* <DEDUP_REMOVED lines=12> */
.L_x_3824:
        /* <DEDUP_REMOVED lines=10> */
.L_x_3823:
[----:B------:R-:W-:-:S13]  /*80c0*/  ISETP.NE.AND P0, PT, R0, 0xf, PT ;  /* 0x0000000f0000780c */ /* 0x000fda0003f05270 */
[----:B------:R-:W-:Y:S05]  /*80d0*/  @!P0 BRA `(.L_x_3825) ;  /* 0x0000000000e08947 */ /* 0x000fea0003800000 */
[----:B------:R-:W-:-:S13]  /*80e0*/  ISETP.NE.AND P0, PT, R0, 0x17, PT ;  /* 0x000000170000780c */ /* 0x000fda0003f05270 */
[----:B------:R-:W-:Y:S05]  /*80f0*/  @!P0 BRA `(.L_x_3826) ;  /* 0x00000000008c8947 */ /* 0x000fea0003800000 */
[----:B------:R-:W-:-:S13]  /*8100*/  ISETP.NE.AND P0, PT, R0, 0x18, PT ;  /* 0x000000180000780c */ /* 0x000fda0003f05270 */
[----:B------:R-:W-:Y:S05]  /*8110*/  @!P0 BRA `(.L_x_3827) ;  /* 0x0000000000448947 */ /* 0x000fea0003800000 */
.L_x_3803:
        /* <DEDUP_REMOVED lines=16> */
.L_x_3828:
[----:B------:R-:W-:Y:S05]  /*8220*/  BRA `(.L_x_3804) ;  /* 0x0000000000947947 */ /* 0x000fea0003800000 */
.L_x_3827:
        /* <DEDUP_REMOVED lines=12> */
.L_x_3830:
[----:B------:R-:W-:Y:S05]  /*82f0*/  BSYNC.RECONVERGENT B0 ;  /* 0x0000000000007941 */ /* 0x000fea0003800200 */
.L_x_3829:
[----:B------:R-:W-:-:S05]  /*8300*/  LOP3.LUT R3, R0, 0x80, R5, 0xf8, !PT ;  /* 0x0000008000037812 */ /* 0x000fca00078ef805 */
[----:B------:R0:W-:Y:S01]  /*8310*/  STG.E.U8 desc[UR36][R8.64], R3 ;  /* 0x0000000308007986 */ /* 0x0001e2000c101124 */
[----:B------:R-:W-:Y:S05]  /*8320*/  BRA `(.L_x_3804) ;  /* 0x0000000000547947 */ /* 0x000fea0003800000 */
.L_x_3826:
        /* <DEDUP_REMOVED lines=11> */
.L_x_3832:
[----:B------:R-:W-:Y:S01]  /*83e0*/  IMAD.MOV.U32 R0, RZ, RZ, 0x7f ;  /* 0x0000007fff007424 */ /* 0x000fe200078e00ff */
[----:B------:R-:W-:-:S04]  /*83f0*/  ISETP.GT.U32.AND P0, PT, R4, 0x7f800000, PT ;  /* 0x7f8000000400780c */ /* 0x000fc80003f04070 */
[----:B------:R-:W-:-:S09]  /*8400*/  SEL R0, R0, 0x7c, P0 ;  /* 0x0000007c00007807 */ /* 0x000fd20000000000 */
.L_x_3833:
[----:B------:R-:W-:Y:S05]  /*8410*/  BSYNC.RECONVERGENT B0 ;  /* 0x0000000000007941 */ /* 0x000fea0003800200 */
.L_x_3831:
[----:B------:R-:W-:-:S04]  /*8420*/  SHF.R.U32.HI R3, RZ, 0x18, R24 ;  /* 0x00000018ff037819 */ /* 0x000fc80000011618 */
[----:B------:R-:W-:-:S05]  /*8430*/  LOP3.LUT R3, R0, 0x80, R3, 0xf8, !PT ;  /* 0x0000008000037812 */ /* 0x000fca00078ef803 */
[----:B------:R0:W-:Y:S01]  /*8440*/  STG.E.U8 desc[UR36][R8.64], R3 ;  /* 0x0000000308007986 */ /* 0x0001e2000c101124 */
[----:B------:R-:W-:Y:S05]  /*8450*/  BRA `(.L_x_3804) ;  /* 0x0000000000087947 */ /* 0x000fea0003800000 */
.L_x_3825:
[----:B------:R-:W-:-:S05]  /*8460*/  F2FP.BF16.F32.PACK_AB R24, RZ, R24 ;  /* 0x00000018ff18723e */ /* 0x000fca00000010ff */
[----:B------:R0:W-:Y:S02]  /*8470*/  STG.E.U16 desc[UR36][R8.64], R24 ;  /* 0x0000001808007986 */ /* 0x0001e4000c101524 */
.L_x_3804:
[----:B------:R-:W-:-:S07]  /*8480*/  VIADD R27, R27, 0x80 ;  /* 0x000000801b1b7836 */ /* 0x000fce0000000000 */
.L_x_3763:
[----:B------:R-:W-:Y:S05]  /*8490*/  BSYNC.RECONVERGENT B6 ;  /* 0x0000000000067941 */ /* 0x000fea0003800200 */
.L_x_3762:
[----:B------:R-:W-:-:S13]  /*84a0*/  ISETP.GE.AND P0, PT, R27, R26, PT ;  /* 0x0000001a1b00720c */ /* 0x000fda0003f06270 */
[----:B------:R-:W-:Y:S05]  /*84b0*/  @P0 EXIT ;  /* 0x000000000000094d */ /* 0x000fea0003800000 */
[----:B0---4-:R-:W0:Y:S01]  /*84c0*/  LDC.64 R4, c[0x0][0x388] ;  /* 0x0000e200ff047b82 */ /* 0x011e220000000a00 */
[----:B------:R-:W1:Y:S01]  /*84d0*/  LDCU UR4, c[0x0][0x3a8] ;  /* 0x00007500ff0477ac */ /* 0x000e620008000800 */
[----:B------:R-:W-:Y:S01]  /*84e0*/  PRMT R0, R18, 0x9910, RZ ;  /* 0x0000991012007816 */ /* 0x000fe200000000ff */
[----:B------:R-:W-:-:S03]  /*84f0*/  IMAD R2, R2, 0x200, R27 ;  /* 0x0000020002027824 */ /* 0x000fc600078e021b */
[----:B------:R-:W-:Y:S01]  /*8500*/  ISETP.GT.AND P1, PT, R0, 0x9, PT ;  /* 0x000000090000780c */ /* 0x000fe20003f24270 */
[----:B-123--:R-:W-:-:S05]  /*8510*/  IMAD R3, R2, UR4, RZ ;  /* 0x0000000402037c24 */ /* 0x00efca000f8e02ff */
        /* <DEDUP_REMOVED lines=12> */
[----:B0-----:R-:W-:Y:S01]  /*85e0*/  STG.E.U8 desc[UR36][R2.64], R5 ;  /* 0x0000000502007986 */ /* 0x001fe2000c101124 */
[----:B------:R-:W-:Y:S05]  /*85f0*/  EXIT ;  /* 0x000000000000794d */ /* 0x000fea0003800000 */
.L_x_3837:
[----:B------:R-:W0:Y:S02]  /*8600*/  F2I.S64.TRUNC R22, R22 ;  /* 0x0000001600167311 */ /* 0x000e24000020d900 */
[----:B0-----:R-:W-:-:S05]  /*8610*/  IMAD.MOV.U32 R5, RZ, RZ, R22 ;  /* 0x000000ffff057224 */ /* 0x001fca00078e0016 */
[----:B------:R-:W-:Y:S01]  /*8620*/  STG.E.U8 desc[UR36][R2.64], R5 ;  /* 0x0000000502007986 */ /* 0x000fe2000c101124 */
[----:B------:R-:W-:Y:S05]  /*8630*/  EXIT ;  /* 0x000000000000794d */ /* 0x000fea0003800000 */
.L_x_3836:
[----:B------:R-:W-:-:S13]  /*8640*/  ISETP.NE.AND P0, PT, R0, 0x2, PT ;  /* 0x000000020000780c */ /* 0x000fda0003f05270 */
[----:B------:R-:W-:Y:S05]  /*8650*/  @!P0 BRA `(.L_x_3839) ;  /* 0x0000000000288947 */ /* 0x000fea0003800000 */
[----:B------:R-:W-:-:S13]  /*8660*/  ISETP.NE.AND P0, PT, R0, 0x3, PT ;  /* 0x000000030000780c */ /* 0x000fda0003f05270 */
[----:B------:R-:W-:Y:S05]  /*8670*/  @!P0 BRA `(.L_x_3840) ;  /* 0x0000000000148947 */ /* 0x000fea0003800000 */
[----:B------:R-:W-:-:S13]  /*8680*/  ISETP.NE.AND P0, PT, R0, 0x4, PT ;  /* 0x000000040000780c */ /* 0x000fda0003f05270 */
[----:B------:R-:W-:Y:S05]  /*8690*/  @P0 BRA `(.L_x_3838) ;  /* 0x00000008004c0947 */ /* 0x000fea0003800000 */
[----:B------:R-:W0:Y:S02]  /*86a0*/  F2I.S64.TRUNC R22, R22 ;  /* 0x0000001600167311 */ /* 0x000e24000020d900 */
[----:B0-----:R-:W-:Y:S01]  /*86b0*/  STG.E.64 desc[UR36][R2.64], R22 ;  /* 0x0000001602007986 */ /* 0x001fe2000c101b24 */
[----:B------:R-:W-:Y:S05]  /*86c0*/  EXIT ;  /* 0x000000000000794d */ /* 0x000fea0003800000 */
.L_x_3840:
[----:B------:R-:W0:Y:S02]  /*86d0*/  F2I.FTZ.TRUNC.NTZ R5, R22 ;  /* 0x0000001600057305 */ /* 0x000e24000021f100 */
[----:B0-----:R-:W-:Y:S01]  /*86e0*/  STG.E desc[UR36][R2.64], R5 ;  /* 0x0000000502007986 */ /* 0x001fe2000c101924 */
[----:B------:R-:W-:Y:S05]  /*86f0*/  EXIT ;  /* 0x000000000000794d */ /* 0x000fea0003800000 */
.L_x_3839:
[----:B------:R-:W0:Y:S02]  /*8700*/  F2I.FTZ.TRUNC.NTZ R5, R22 ;  /* 0x0000001600057305 */ /* 0x000e24000021f100 */
[----:B0-----:R-:W-:Y:S01]  /*8710*/  STG.E.U16 desc[UR36][R2.64], R5 ;  /* 0x0000000502007986 */ /* 0x001fe2000c101524 */
[----:B------:R-:W-:Y:S05]  /*8720*/  EXIT ;  /* 0x000000000000794d */ /* 0x000fea0003800000 */
.L_x_3835:
[----:B------:R-:W-:-:S13]  /*8730*/  ISETP.GT.AND P0, PT, R0, 0x6, PT ;  /* 0x000000060000780c */ /* 0x000fda0003f04270 */
[----:B------:R-:W-:Y:S05]  /*8740*/  @P0 BRA `(.L_x_3841) ;  /* 0x0000000000240947 */ /* 0x000fea0003800000 */
[----:B------:R-:W-:-:S13]  /*8750*/  ISETP.NE.AND P0, PT, R0, 0x5, PT ;  /* 0x000000050000780c */ /* 0x000fda0003f05270 */
[----:B------:R-:W-:Y:S05]  /*8760*/  @!P0 BRA `(.L_x_3842) ;  /* 0x0000000000108947 */ /* 0x000fea0003800000 */
[----:B------:R-:W-:-:S13]  /*8770*/  ISETP.NE.AND P0, PT, R0, 0x6, PT ;  /* 0x000000060000780c */ /* 0x000fda0003f05270 */
[----:B------:R-:W-:Y:S05]  /*8780*/  @P0 BRA `(.L_x_3838) ;  /* 0x0000000800100947 */ /* 0x000fea0003800000 */
[----:B------:R-:W-:Y:S01]  /*8790*/  STG.E desc[UR36][R2.64], R22 ;  /* 0x0000001602007986 */ /* 0x000fe2000c101924 */
[----:B------:R-:W-:Y:S05]  /*87a0*/  EXIT ;  /* 0x000000000000794d */ /* 0x000fea0003800000 */
.L_x_3842:
[----:B------:R-:W-:-:S05]  /*87b0*/  F2FP.F16.F32.PACK_AB R22, RZ, R22 ;  /* 0x00000016ff16723e */ /* 0x000fca00000000ff */
[----:B------:R-:W-:Y:S01]  /*87c0*/  STG.E.U16 desc[UR36][R2.64], R22 ;  /* 0x0000001602007986 */ /* 0x000fe2000c101524 */
[----:B------:R-:W-:Y:S05]  /*87d0*/  EXIT ;  /* 0x000000000000794d */ /* 0x000fea0003800000 */
.L_x_3841:
[----:B------:R-:W-:-:S13]  /*87e0*/  ISETP.NE.AND P0, PT, R0, 0x7, PT ;  /* 0x000000070000780c */ /* 0x000fda0003f05270 */
[----:B------:R-:W-:Y:S05]  /*87f0*/  @!P0 BRA `(.L_x_3843) ;  /* 0x0000000000248947 */ /* 0x000fea0003800000 */
[----:B------:R-:W-:-:S13]  /*8800*/  ISETP.NE.AND P0, PT, R0, 0x8, PT ;  /* 0x000000080000780c */ /* 0x000fda0003f05270 */
[----:B------:R-:W-:Y:S05]  /*8810*/  @!P0 BRA `(.L_x_3844) ;  /* 0x0000000000108947 */ /* 0x000fea0003800000 */
[----:B------:R-:W-:-:S13]  /*8820*/  ISETP.NE.AND P0, PT, R0, 0x9, PT ;  /* 0x000000090000780c */ /* 0x000fda0003f05270 */
[----:B------:R-:W-:Y:S05]  /*8830*/  @P0 BRA `(.L_x_3838) ;  /* 0x0000000400e40947 */ /* 0x000fea0003800000 */
[----:B------:R-:W-:Y:S01]  /*8840*/  STG.E.64 desc[UR36][R2.64], R22 ;  /* 0x0000001602007986 */ /* 0x000fe2000c101b24 */
[----:B------:R-:W-:Y:S05]  /*8850*/  EXIT ;  /* 0x000000000000794d */ /* 0x000fea0003800000 */
.L_x_3844:
[----:B------:R-:W-:-:S05]  /*8860*/  F2FP.F16.F32.PACK_AB R5, R23, R22 ;  /* 0x000000161705723e */ /* 0x000fca00000000ff */
[----:B------:R-:W-:Y:S01]  /*8870*/  STG.E desc[UR36][R2.64], R5 ;  /* 0x0000000502007986 */ /* 0x000fe2000c101924 */
[----:B------:R-:W-:Y:S05]  /*8880*/  EXIT ;  /* 0x000000000000794d */ /* 0x000fea0003800000 */
.L_x_3843:
[----:B------:R-:W-:-:S06]  /*8890*/  FMUL.FTZ R4, R22, 1 ;  /* 0x3f80000016047820 */ /* 0x000fcc0000410000 */
[----:B------:R-:W0:Y:S02]  /*88a0*/  F2F.F64.F32 R4, R4 ;  /* 0x0000000400047310 */ /* 0x000e240000201800 */
[----:B0-----:R-:W-:Y:S01]  /*88b0*/  STG.E.64 desc[UR36][R2.64], R4 ;  /* 0x0000000402007986 */ /* 0x001fe2000c101b24 */
[----:B------:R-:W-:Y:S05]  /*88c0*/  EXIT ;  /* 0x000000000000794d */ /* 0x000fea0003800000 */
.L_x_3834:
        /* <DEDUP_REMOVED lines=11> */
[----:B0-----:R-:W-:Y:S01]  /*8980*/  STG.E.U16 desc[UR36][R2.64], R5 ;  /* 0x0000000502007986 */ /* 0x001fe2000c101524 */
[----:B------:R-:W-:Y:S05]  /*8990*/  EXIT ;  /* 0x000000000000794d */ /* 0x000fea0003800000 */
.L_x_3848:
        /* <DEDUP_REMOVED lines=16> */
.L_x_3851:
[----:B------:R-:W-:-:S04]  /*8aa0*/  SHF.R.U32.HI R22, RZ, 0x18, R22 ;  /* 0x00000018ff167819 */ /* 0x000fc80000011616 */
[----:B------:R-:W-:-:S04]  /*8ab0*/  LOP3.LUT R5, R5, 0x80, R22, 0xf8, !PT ;  /* 0x0000008005057812 */ /* 0x000fc800078ef816 */
[----:B------:R-:W-:-:S07]  /*8ac0*/  PRMT R0, R5, 0x7610, R0 ;  /* 0x0000761005007816 */ /* 0x000fce0000000000 */
.L_x_3850:
[----:B------:R-:W-:Y:S05]  /*8ad0*/  BSYNC.RECONVERGENT B0 ;  /* 0x0000000000007941 */ /* 0x000fea0003800200 */
.L_x_3849:
[----:B------:R-:W-:Y:S01]  /*8ae0*/  STG.E.U8 desc[UR36][R2.64], R0 ;  /* 0x0000000002007986 */ /* 0x000fe2000c101124 */
[----:B------:R-:W-:Y:S05]  /*8af0*/  EXIT ;  /* 0x000000000000794d */ /* 0x000fea0003800000 */
.L_x_3847:
        /* <DEDUP_REMOVED lines=16> */
.L_x_3854:
[----:B------:R-:W-:-:S04]  /*8c00*/  SHF.R.U32.HI R22, RZ, 0x18, R22 ;  /* 0x00000018ff167819 */ /* 0x000fc80000011616 */
[----:B------:R-:W-:-:S04]  /*8c10*/  LOP3.LUT R5, R5, 0x80, R22, 0xf8, !PT ;  /* 0x0000008005057812 */ /* 0x000fc800078ef816 */
[----:B------:R-:W-:-:S07]  /*8c20*/  PRMT R0, R5, 0x7610, R0 ;  /* 0x0000761005007816 */ /* 0x000fce0000000000 */
.L_x_3853:
[----:B------:R-:W-:Y:S05]  /*8c30*/  BSYNC.RECONVERGENT B0 ;  /* 0x0000000000007941 */ /* 0x000fea0003800200 */
.L_x_3852:
[----:B------:R-:W-:Y:S01]  /*8c40*/  STG.E.U8 desc[UR36][R2.64], R0 ;  /* 0x0000000002007986 */ /* 0x000fe2000c101124 */
[----:B------:R-:W-:Y:S05]  /*8c50*/  EXIT ;  /* 0x000000000000794d */ /* 0x000fea0003800000 */
.L_x_3846:
        /* <DEDUP_REMOVED lines=21> */
.L_x_3856:
[----:B------:R-:W0:Y:S02]  /*8db0*/  F2I.U64.TRUNC R22, R22 ;  /* 0x0000001600167311 */ /* 0x000e24000020d800 */
[----:B0-----:R-:W-:Y:S01]  /*8dc0*/  STG.E.64 desc[UR36][R2.64], R22 ;  /* 0x0000001602007986 */ /* 0x001fe2000c101b24 */
[----:B------:R-:W-:Y:S05]  /*8dd0*/  EXIT ;  /* 0x000000000000794d */ /* 0x000fea0003800000 */
.L_x_3855:
[----:B------:R-:W0:Y:S02]  /*8de0*/  F2I.FTZ.U32.TRUNC.NTZ R5, R22 ;  /* 0x0000001600057305 */ /* 0x000e24000021f000 */
[----:B0-----:R-:W-:Y:S01]  /*8df0*/  STG.E desc[UR36][R2.64], R5 ;  /* 0x0000000502007986 */ /* 0x001fe2000c101924 */
[----:B------:R-:W-:Y:S05]  /*8e00*/  EXIT ;  /* 0x000000000000794d */ /* 0x000fea0003800000 */
.L_x_3845:
        /* <DEDUP_REMOVED lines=10> */
[----:B------:R-:W-:Y:S01]  /*8eb0*/  STG.E.U8 desc[UR36][R2.64], R5 ;  /* 0x0000000502007986 */ /* 0x000fe2000c101124 */
[----:B------:R-:W-:Y:S05]  /*8ec0*/  EXIT ;  /* 0x000000000000794d */ /* 0x000fea0003800000 */
.L_x_3858:
        /* <DEDUP_REMOVED lines=10> */
.L_x_3857:
[----:B------:R-:W-:-:S13]  /*8f70*/  ISETP.NE.AND P0, PT, R0, 0xf, PT ;  /* 0x0000000f0000780c */ /* 0x000fda0003f05270 */
[----:B------:R-:W-:Y:S05]  /*8f80*/  @!P0 BRA `(.L_x_3859) ;  /* 0x0000000000e08947 */ /* 0x000fea0003800000 */
[----:B------:R-:W-:-:S13]  /*8f90*/  ISETP.NE.AND P0, PT, R0, 0x17, PT ;  /* 0x000000170000780c */ /* 0x000fda0003f05270 */
[----:B------:R-:W-:Y:S05]  /*8fa0*/  @!P0 BRA `(.L_x_3860) ;  /* 0x00000000008c8947 */ /* 0x000fea0003800000 */
[----:B------:R-:W-:-:S13]  /*8fb0*/  ISETP.NE.AND P0, PT, R0, 0x18, PT ;  /* 0x000000180000780c */ /* 0x000fda0003f05270 */
[----:B------:R-:W-:Y:S05]  /*8fc0*/  @!P0 BRA `(.L_x_3861) ;  /* 0x0000000000448947 */ /* 0x000fea0003800000 */
.L_x_3838:
        /* <DEDUP_REMOVED lines=16> */
.L_x_3862:
[----:B------:R-:W-:Y:S05]  /*90d0*/  EXIT ;  /* 0x000000000000794d */ /* 0x000fea0003800000 */
.L_x_3861:
        /* <DEDUP_REMOVED lines=12> */
.L_x_3864:
[----:B------:R-:W-:Y:S05]  /*91a0*/  BSYNC.RECONVERGENT B0 ;  /* 0x0000000000007941 */ /* 0x000fea0003800200 */
.L_x_3863:
[----:B------:R-:W-:-:S05]  /*91b0*/  LOP3.LUT R5, R0, 0x80, R7, 0xf8, !PT ;  /* 0x0000008000057812 */ /* 0x000fca00078ef807 */
[----:B------:R-:W-:Y:S01]  /*91c0*/  STG.E.U8 desc[UR36][R2.64], R5 ;  /* 0x0000000502007986 */ /* 0x000fe2000c101124 */
[----:B------:R-:W-:Y:S05]  /*91d0*/  EXIT ;  /* 0x000000000000794d */ /* 0x000fea0003800000 */
.L_x_3860:
        /* <DEDUP_REMOVED lines=11> */
.L_x_3866:
[----:B------:R-:W-:Y:S01]  /*9290*/  IMAD.MOV.U32 R0, RZ, RZ, 0x7f ;  /* 0x0000007fff007424 */ /* 0x000fe200078e00ff */
[----:B------:R-:W-:-:S04]  /*92a0*/  ISETP.GT.U32.AND P0, PT, R4, 0x7f800000, PT ;  /* 0x7f8000000400780c */ /* 0x000fc80003f04070 */
[----:B------:R-:W-:-:S09]  /*92b0*/  SEL R0, R0, 0x7c, P0 ;  /* 0x0000007c00007807 */ /* 0x000fd20000000000 */
.L_x_3867:
[----:B------:R-:W-:Y:S05]  /*92c0*/  BSYNC.RECONVERGENT B0 ;  /* 0x0000000000007941 */ /* 0x000fea0003800200 */
.L_x_3865:
[----:B------:R-:W-:-:S04]  /*92d0*/  SHF.R.U32.HI R5, RZ, 0x18, R22 ;  /* 0x00000018ff057819 */ /* 0x000fc80000011616 */
[----:B------:R-:W-:-:S05]  /*92e0*/  LOP3.LUT R5, R0, 0x80, R5, 0xf8, !PT ;  /* 0x0000008000057812 */ /* 0x000fca00078ef805 */
[----:B------:R-:W-:Y:S01]  /*92f0*/  STG.E.U8 desc[UR36][R2.64], R5 ;  /* 0x0000000502007986 */ /* 0x000fe2000c101124 */
[----:B------:R-:W-:Y:S05]  /*9300*/  EXIT ;  /* 0x000000000000794d */ /* 0x000fea0003800000 */
.L_x_3859:
[----:B------:R-:W-:-:S05]  /*9310*/  F2FP.BF16.F32.PACK_AB R22, RZ, R22 ;  /* 0x00000016ff16723e */ /* 0x000fca00000010ff */
[----:B------:R-:W-:Y:S01]  /*9320*/  STG.E.U16 desc[UR36][R2.64], R22 ;  /* 0x0000001602007986 */ /* 0x000fe2000c101524 */
[----:B------:R-:W-:Y:S05]  /*9330*/  EXIT ;  /* 0x000000000000794d */ /* 0x000fea0003800000 */
.L_x_3868:
        /* <DEDUP_REMOVED lines=12> */
.L_x_6256:


//--------------------- .text._ZN2at6native18elementwise_kernelILi128ELi2EZNS0_22gpu_kernel_impl_nocastIZZZNS0_16tanh_kernel_cudaERNS_18TensorIteratorBaseEENKUlvE_clEvENKUlvE0_clEvEUlN3c107complexIfEEE_EEvS4_RKT_EUliE_EEviT1_ --------------------------
	.section	.text._ZN2at6native18elementwise_kernelILi128ELi2EZNS0_22gpu_kernel_impl_nocastIZZZNS0_16tanh_kernel_cudaERNS_18TensorIteratorBaseEENKUlvE_clEvENKUlvE0_clEvEUlN3c107complexIfEEE_EEvS4_RKT_EUliE_EEviT1_,"ax",@progbits
	.align	128
        .global         _ZN2at6native18elementwise_kernelILi128ELi2EZNS0_22gpu_kernel_impl_nocastIZZZNS0_16tanh_kernel_cudaERNS_18TensorIteratorBaseEENKUlvE_clEvENKUlvE0_clEvEUlN3c107complexIfEEE_EEvS4_RKT_EUliE_EEviT1_
        .type           _ZN2at6native18elementwise_kernelILi128ELi2EZNS0_22gpu_kernel_impl_nocastIZZZNS0_16tanh_kernel_cudaERNS_18TensorIteratorBaseEENKUlvE_clEvENKUlvE0_clEvEUlN3c107complexIfEEE_EEvS4_RKT_EUliE_EEviT1_,@function
        .size           _ZN2at6native18elementwise_kernelILi128ELi2EZNS0_22gpu_kernel_impl_nocastIZZZNS0_16tanh_kernel_cudaERNS_18TensorIteratorBaseEENKUlvE_clEvENKUlvE0_clEvEUlN3c107complexIfEEE_EEvS4_RKT_EUliE_EEviT1_,(.L_x_6257 - _ZN2at6native18elementwise_kernelILi128ELi2EZNS0_22gpu_kernel_impl_nocastIZZZNS0_16tanh_kernel_cudaERNS_18TensorIteratorBaseEENKUlvE_clEvENKUlvE0_clEvEUlN3c107complexIfEEE_EEvS4_RKT_EUliE_EEviT1_)
        .other          _ZN2at6native18elementwise_kernelILi128ELi2EZNS0_22gpu_kernel_impl_nocastIZZZNS0_16tanh_kernel_cudaERNS_18TensorIteratorBaseEENKUlvE_clEvENKUlvE0_clEvEUlN3c107complexIfEEE_EEvS4_RKT_EUliE_EEviT1_,@"STO_CUDA_ENTRY STV_DEFAULT"
_ZN2at6native18elementwise_kernelILi128ELi2EZNS0_22gpu_kernel_impl_nocastIZZZNS0_16tanh_kernel_cudaERNS_18TensorIteratorBaseEENKUlvE_clEvENKUlvE0_clEvEUlN3c107complexIfEEE_EEvS4_RKT_EUliE_EEviT1_:
.text._ZN2at6native18elementwise_kernelILi128ELi2EZNS0_22gpu_kernel_impl_nocastIZZZNS0_16tanh_kernel_cudaERNS_18TensorIteratorBaseEENKUlvE_clEvENKUlvE0_clEvEUlN3c107complexIfEEE_EEvS4_RKT_EUliE_EEviT1_:
        /* <DEDUP_REMOVED lines=14> */
[----:B0-----:R-:W2:Y:S02]  /*00e0*/  LDG.E.64 R6, desc[UR6][R6.64] ;  /* 0x0000000606067981 */ /* 0x001ea4000c1e1b00 */
[----:B--2---:R-:W-:Y:S02]  /*00f0*/  LOP3.LUT R0, R6, 0x7fffffff, RZ, 0xc0, !PT ;  /* 0x7fffffff06007812 */ /* 0x004fe400078ec0ff */
        /* <DEDUP_REMOVED lines=31> */
[----:B-1----:R-:W-:Y:S01]  /*02f0*/  FMUL.FTZ R6, R9, -0.125 ;  /* 0xbe00000009067820 */ /* 0x002fe20000410000 */
[----:B------:R-:W-:-:S03]  /*0300*/  FFMA.FTZ R9, R8, R7, 0.0083333496004343032837 ;  /* 0x3c08889a08097423 */ /* 0x000fc60000010007 */
[----:B------:R-:W-:Y:S01]  /*0310*/  FFMA.FTZ R7, R5, 2, R6 ;  /* 0x4000000005077823 */ /* 0x000fe20000010006 */
[----:B------:R-:W-:-:S04]  /*0320*/  FFMA.FTZ R9, R8, R9, 0.16666667163372039795 ;  /* 0x3e2aaaab08097423 */ /* 0x000fc80000010009 */
[----:B------:R-:W-:Y:S01]  /*0330*/  FMUL.FTZ R9, R8, R9 ;  /* 0x0000000908097220 */ /* 0x000fe20000410000 */
[----:B------:R-:W-:-:S03]  /*0340*/  LOP3.LUT R7, R7, 0x80000000, R4, 0xb8, !PT ;  /* 0x8000000007077812 */ /* 0x000fc600078eb804 */
        /* <DEDUP_REMOVED lines=11> */
.L_x_3874:
        /* <DEDUP_REMOVED lines=12> */
.L_x_3873:
[----:B------:R-:W-:-:S05]  /*04c0*/  FADD.FTZ R4, R7, -R7 ;  /* 0x8000000707047221 */ /* 0x000fca0000010000 */
[----:B------:R-:W-:Y:S01]  /*04d0*/  MOV R5, R4 ;  /* 0x0000000400057202 */ /* 0x000fe20000000f00 */
[----:B------:R-:W-:Y:S06]  /*04e0*/  BRA `(.L_x_3875) ;  /* 0x0000000000307947 */ /* 0x000fec0003800000 */
.L_x_3872:
        /* <DEDUP_REMOVED lines=12> */
.L_x_3875:
[----:B------:R-:W0:Y:S01]  /*05b0*/  LDC.64 R6, c[0x0][0x580] ;  /* 0x00016000ff067b82 */ /* 0x000e220000000a00 */
[----:B------:R-:W-:Y:S01]  /*05c0*/  IADD3 R3, PT, PT, R3, 0x80, RZ ;  /* 0x0000008003037810 */ /* 0x000fe20007ffe0ff */
[----:B0-----:R0:W-:Y:S06]  /*05d0*/  STG.E.64 desc[UR6][R6.64], R4 ;  /* 0x0000000406007986 */ /* 0x0011ec000c101b06 */
.L_x_3871:
[----:B------:R-:W-:Y:S05]  /*05e0*/  BSYNC.RECONVERGENT B0 ;  /* 0x0000000000007941 */ /* 0x000fea0003800200 */
.L_x_3870:
[----:B------:R-:W-:-:S13]  /*05f0*/  ISETP.GE.AND P0, PT, R3, UR4, PT ;  /* 0x0000000403007c0c */ /* 0x000fda000bf06270 */
[----:B------:R-:W-:Y:S05]  /*0600*/  @P0 EXIT ;  /* 0x000000000000094d */ /* 0x000fea0003800000 */
[----:B------:R-:W1:Y:S02]  /*0610*/  LDC.64 R2, c[0x0][0x588] ;  /* 0x00016200ff027b82 */ /* 0x000e640000000a00 */
[----:B-1----:R-:W2:Y:S02]  /*0620*/  LDG.E.64 R2, desc[UR6][R2.64] ;  /* 0x0000000602027981 */ /* 0x002ea4000c1e1b00 */
[----:B--2---:R-:W-:-:S04]  /*0630*/  LOP3.LUT R0, R2, 0x7fffffff, RZ, 0xc0, !PT ;  /* 0x7fffffff02007812 */ /* 0x004fc800078ec0ff */
[----:B------:R-:W-:-:S13]  /*0640*/  ISETP.GT.U32.AND P0, PT, R0, 0x7f7fffff, PT ;  /* 0x7f7fffff0000780c */ /* 0x000fda0003f04070 */
[----:B------:R-:W-:Y:S05]  /*0650*/  @P0 BRA `(.L_x_3876) ;  /* 0x0000000400080947 */ /* 0x000fea0003800000 */
[----:B------:R-:W-:-:S13]  /*0660*/  FSETP.NE.FTZ.AND P0, PT, |R3|, +INF , PT ;  /* 0x7f8000000300780b */ /* 0x000fda0003f15200 */
[----:B------:R-:W-:Y:S05]  /*0670*/  @!P0 BRA `(.L_x_3877) ;  /* 0x0000000000ec8947 */ /* 0x000fea0003800000 */
[----:B------:R-:W-:-:S13]  /*0680*/  ISETP.GT.U32.AND P0, PT, R0, 0x412fffff, PT ;  /* 0x412fffff0000780c */ /* 0x000fda0003f04070 */
[----:B------:R-:W-:Y:S05]  /*0690*/  @P0 BRA `(.L_x_3878) ;  /* 0x0000000000ac0947 */ /* 0x000fea0003800000 */
[C---:B------:R-:W-:Y:S01]  /*06a0*/  FMUL.FTZ R0, |R2|.reuse, 1.4426950216293334961 ;  /* 0x3fb8aa3b02007820 */ /* 0x040fe20000410200 */
[----:B0-----:R-:W-:Y:S02]  /*06b0*/  HFMA2 R5, -RZ, RZ, 3.4921875, 0 ;  /* 0x42fc0000ff057431 */ /* 0x001fe400000001ff */
        /* <DEDUP_REMOVED lines=32> */
[----:B------:R-:W0:Y:S01]  /*08c0*/  MUFU.SQRT R5, R5 ;  /* 0x0000000500057308 */ /* 0x000e220000002000 */
[----:B------:R-:W1:Y:S07]  /*08d0*/  LDC.64 R2, c[0x0][0x580] ;  /* 0x00016000ff027b82 */ /* 0x000e6e0000000a00 */
[----:B------:R-:W2:Y:S01]  /*08e0*/  MUFU.RCP R11, R6 ;  /* 0x00000006000b7308 */ /* 0x000ea20000001000 */
[----:B0-----:R-:W-:-:S04]  /*08f0*/  FMUL.FTZ R4, R4, R5 ;  /* 0x0000000504047220 */ /* 0x001fc80000410000 */
[----:B------:R-:W-:Y:S01]  /*0900*/  FMUL.FTZ R4, R7, R4 ;  /* 0x0000000407047220 */ /* 0x000fe20000410000 */
[----:B--2---:R-:W-:-:S03]  /*0910*/  FMUL.FTZ R9, R0, R11 ;  /* 0x0000000b00097220 */ /* 0x004fc60000410000 */
[----:B------:R-:W-:-:S05]  /*0920*/  FMUL.FTZ R8, R4, R11 ;  /* 0x0000000b04087220 */ /* 0x000fca0000410000 */
[----:B-1----:R-:W-:Y:S01]  /*0930*/  STG.E.64 desc[UR6][R2.64], R8 ;  /* 0x0000000802007986 */ /* 0x002fe2000c101b06 */
[----:B------:R-:W-:Y:S05]  /*0940*/  EXIT ;  /* 0x000000000000794d */ /* 0x000fea0003800000 */
.L_x_3878:
[----:B0-----:R-:W-:Y:S01]  /*0950*/  FMUL.RZ R6, R3, 0.15915493667125701904 ;  /* 0x3e22f98303067820 */ /* 0x001fe2000040c000 */
[----:B------:R-:W-:Y:S01]  /*0960*/  FMUL.FTZ R0, |R2|, -1.4426950216293334961 ;  /* 0xbfb8aa3b02007820 */ /* 0x000fe20000410200 */
[----:B------:R-:W0:Y:S01]  /*0970*/  LDC.64 R4, c[0x0][0x580] ;  /* 0x00016000ff047b82 */ /* 0x000e220000000a00 */
[----:B------:R-:W-:Y:S01]  /*0980*/  HFMA2 R7, -RZ, RZ, 1.875, 0 ;  /* 0x3f800000ff077431 */ /* 0x000fe200000001ff */
[----:B------:R-:W1:Y:S04]  /*0990*/  MUFU.SIN R3, R6 ;  /* 0x0000000600037308 */ /* 0x000e680000000400 */
[----:B------:R-:W-:-:S04]  /*09a0*/  LOP3.LUT R2, R7, 0x80000000, R2, 0xb8, !PT ;  /* 0x8000000007027812 */ /* 0x000fc800078eb802 */
[----:B------:R-:W2:Y:S08]  /*09b0*/  MUFU.COS R8, R6 ;  /* 0x0000000600087308 */ /* 0x000eb00000000000 */
[----:B------:R-:W3:Y:S01]  /*09c0*/  MUFU.EX2 R0, R0 ;  /* 0x0000000000007308 */ /* 0x000ee20000000800 */
[----:B-1----:R-:W-:-:S04]  /*09d0*/  FMUL.FTZ R3, R3, 4 ;  /* 0x4080000003037820 */ /* 0x002fc80000410000 */
[----:B--2---:R-:W-:-:S04]  /*09e0*/  FMUL.FTZ R3, R8, R3 ;  /* 0x0000000308037220 */ /* 0x004fc80000410000 */
[----:B---3--:R-:W-:-:S04]  /*09f0*/  FMUL.FTZ R3, R0, R3 ;  /* 0x0000000300037220 */ /* 0x008fc80000410000 */
[----:B------:R-:W-:-:S05]  /*0a00*/  FMUL.FTZ R3, R0, R3 ;  /* 0x0000000300037220 */ /* 0x000fca0000410000 */
[----:B0-----:R-:W-:Y:S01]  /*0a10*/  STG.E.64 desc[UR6][R4.64], R2 ;  /* 0x0000000204007986 */ /* 0x001fe2000c101b06 */
[----:B------:R-:W-:Y:S05]  /*0a20*/  EXIT ;  /* 0x000000000000794d */ /* 0x000fea0003800000 */
.L_x_3877:
[----:B0-----:R-:W0:Y:S01]  /*0a30*/  LDC.64 R4, c[0x0][0x580] ;  /* 0x00016000ff047b82 */ /* 0x001e220000000a00 */
[----:B------:R-:W-:-:S05]  /*0a40*/  FADD.FTZ R2, R3, -R3 ;  /* 0x8000000303027221 */ /* 0x000fca0000010000 */
[----:B------:R-:W-:-:S05]  /*0a50*/  MOV R3, R2 ;  /* 0x0000000200037202 */ /* 0x000fca0000000f00 */
[----:B0-----:R-:W-:Y:S01]  /*0a60*/  STG.E.64 desc[UR6][R4.64], R2 ;  /* 0x0000000204007986 */ /* 0x001fe2000c101b06 */
[----:B------:R-:W-:Y:S05]  /*0a70*/  EXIT ;  /* 0x000000000000794d */ /* 0x000fea0003800000 */
.L_x_3876:
[----:B------:R-:W-:Y:S02]  /*0a80*/  LOP3.LUT P0, RZ, R2, 0x7fffff, RZ, 0xc0, !PT ;  /* 0x007fffff02ff7812 */ /* 0x000fe4000780c0ff */
[----:B0-----:R-:W-:-:S11]  /*0a90*/  MOV R6, R2 ;  /* 0x0000000200067202 */ /* 0x001fd60000000f00 */
[----:B------:R-:W0:Y:S01]  /*0aa0*/  @P0 LDC.64 R4, c[0x0][0x580] ;  /* 0x00016000ff040b82 */ /* 0x000e220000000a00 */
[----:B------:R-:W-:Y:S01]  /*0ab0*/  @P0 FMUL.FTZ R0, R2, R3 ;  /* 0x0000000302000220 */ /* 0x000fe20000410000 */
[----:B------:R-:W-:-:S04]  /*0ac0*/  @P0 FSETP.NEU.FTZ.AND P1, PT, R3, RZ, PT ;  /* 0x000000ff0300020b */ /* 0x000fc80003f3d000 */
[----:B------:R-:W-:-:S05]  /*0ad0*/  @P0 FSEL R7, R3, R0, !P1 ;  /* 0x0000000003070208 */ /* 0x000fca0004800000 */
[----:B0-----:R0:W-:Y:S01]  /*0ae0*/  @P0 STG.E.64 desc[UR6][R4.64], R6 ;  /* 0x0000000604000986 */ /* 0x0011e2000c101b06 */
[----:B------:R-:W-:Y:S05]  /*0af0*/  @P0 EXIT ;  /* 0x000000000000094d */ /* 0x000fea0003800000 */
[----:B------:R-:W-:Y:S01]  /*0b00*/  FSETP.NEU.FTZ.AND P0, PT, |R3|, +INF , PT ;  /* 0x7f8000000300780b */ /* 0x000fe20003f1d200 */
[----:B0-----:R-:W0:Y:S01]  /*0b10*/  LDC.64 R4, c[0x0][0x580] ;  /* 0x00016000ff047b82 */ /* 0x001e220000000a00 */
[----:B------:R-:W-:-:S11]  /*0b20*/  IADD3 R2, PT, PT, R2, -0x40000000, RZ ;  /* 0xc000000002027810 */ /* 0x000fd60007ffe0ff */
[----:B------:R-:W-:-:S04]  /*0b30*/  @P0 FMUL.RZ R0, R3, 0.15915493667125701904 ;  /* 0x3e22f98303000820 */ /* 0x000fc8000040c000 */
[----:B------:R-:W-:Y:S08]  /*0b40*/  @P0 MUFU.SIN R6, R0 ;  /* 0x0000000000060308 */ /* 0x000ff00000000400 */
[----:B------:R-:W1:Y:S02]  /*0b50*/  @P0 MUFU.COS R7, R0 ;  /* 0x0000000000070308 */ /* 0x000e640000000000 */
[----:B-1----:R-:W-:-:S05]  /*0b60*/  @P0 FMUL.FTZ R3, R6, R7 ;  /* 0x0000000706030220 */ /* 0x002fca0000410000 */
[----:B------:R-:W-:-:S05]  /*0b70*/  LOP3.LUT R3, RZ, 0x80000000, R3, 0xb8, !PT ;  /* 0x80000000ff037812 */ /* 0x000fca00078eb803 */
[----:B0-----:R-:W-:Y:S01]  /*0b80*/  STG.E.64 desc[UR6][R4.64], R2 ;  /* 0x0000000204007986 */ /* 0x001fe2000c101b06 */
[----:B------:R-:W-:Y:S05]  /*0b90*/  EXIT ;  /* 0x000000000000794d */ /* 0x000fea0003800000 */
.L_x_3869:
        /* <DEDUP_REMOVED lines=305> */
.L_x_3881:
[----:B------:R-:W0:Y:S02]  /*1eb0*/  LDCU.64 UR8, c[0x0][0x588] ;  /* 0x0000b100ff0877ac */ /* 0x000e240008000a00 */
[----:B0-----:R-:W-:-:S04]  /*1ec0*/  IADD3 R8, P0, PT, R4, UR8, RZ ;  /* 0x0000000804087c10 */ /* 0x001fc8000ff1e0ff */
[----:B------:R-:W-:-:S06]  /*1ed0*/  IADD3.X R9, PT, PT, RZ, UR9, RZ, P0, !PT ;  /* 0x00000009ff097c10 */ /* 0x000fcc00087fe4ff */
[----:B------:R-:W2:Y:S01]  /*1ee0*/  LDG.E.64 R8, desc[UR6][R8.64] ;  /* 0x0000000608087981 */ /* 0x000ea2000c1e1b00 */
[----:B------:R-:W-:Y:S01]  /*1ef0*/  BSSY.RECONVERGENT B1, `(.L_x_3882) ;  /* 0x000004c000017945 */ /* 0x000fe20003800200 */
[----:B--2---:R-:W-:Y:S02]  /*1f00*/  LOP3.LUT R4, R8, 0x7fffffff, RZ, 0xc0, !PT ;  /* 0x7fffffff08047812 */ /* 0x004fe400078ec0ff */
        /* <DEDUP_REMOVED lines=16> */
.L_x_3883:
        /* <DEDUP_REMOVED lines=18> */
.L_x_3885:
        /* <DEDUP_REMOVED lines=40> */
.L_x_3884:
[----:B------:R-:W-:Y:S05]  /*23b0*/  BSYNC.RECONVERGENT B1 ;  /* 0x0000000000017941 */ /* 0x000fea0003800200 */
.L_x_3882:
[----:B------:R-:W0:Y:S01]  /*23c0*/  LDCU.64 UR8, c[0x0][0x580] ;  /* 0x0000b000ff0877ac */ /* 0x000e220008000a00 */
[----:B------:R-:W-:Y:S02]  /*23d0*/  IADD3 R3, PT, PT, R3, 0x80, RZ ;  /* 0x0000008003037810 */ /* 0x000fe40007ffe0ff */
[----:B0-----:R-:W-:-:S04]  /*23e0*/  IADD3 R4, P0, PT, R5, UR8, RZ ;  /* 0x0000000805047c10 */ /* 0x001fc8000ff1e0ff */
[----:B------:R-:W-:-:S05]  /*23f0*/  IADD3.X R5, PT, PT, RZ, UR9, RZ, P0, !PT ;  /* 0x00000009ff057c10 */ /* 0x000fca00087fe4ff */
[----:B------:R0:W-:Y:S04]  /*2400*/  STG.E.64 desc[UR6][R4.64], R6 ;  /* 0x0000000604007986 */ /* 0x0001e8000c101b06 */
.L_x_3880:
[----:B------:R-:W-:Y:S05]  /*2410*/  BSYNC.RECONVERGENT B0 ;  /* 0x0000000000007941 */ /* 0x000fea0003800200 */
.L_x_3879:
[----:B------:R-:W-:-:S13]  /*2420*/  ISETP.GE.AND P0, PT, R3, UR4, PT ;  /* 0x0000000403007c0c */ /* 0x000fda000bf06270 */
[----:B------:R-:W-:Y:S05]  /*2430*/  @P0 EXIT ;  /* 0x000000000000094d */ /* 0x000fea0003800000 */
        /* <DEDUP_REMOVED lines=298> */
.L_x_3886:
[----:B------:R-:W0:Y:S02]  /*36e0*/  LDCU.128 UR8, c[0x0][0x580] ;  /* 0x0000b000ff0877ac */ /* 0x000e240008000c00 */
[----:B0-----:R-:W-:-:S04]  /*36f0*/  IADD3 R6, P0, PT, R2, UR10, RZ ;  /* 0x0000000a02067c10 */ /* 0x001fc8000ff1e0ff */
[----:B------:R-:W-:-:S06]  /*3700*/  IADD3.X R7, PT, PT, RZ, UR11, RZ, P0, !PT ;  /* 0x0000000bff077c10 */ /* 0x000fcc00087fe4ff */
[----:B------:R-:W2:Y:S01]  /*3710*/  LDG.E.64 R6, desc[UR6][R6.64] ;  /* 0x0000000606067981 */ /* 0x000ea2000c1e1b00 */
[----:B------:R-:W-:Y:S01]  /*3720*/  IADD3 R2, P1, PT, R3, UR8, RZ ;  /* 0x0000000803027c10 */ /* 0x000fe2000ff3e0ff */
[----:B------:R-:W-:Y:S03]  /*3730*/  BSSY.RECONVERGENT B0, `(.L_x_3887) ;  /* 0x000004e000007945 */ /* 0x000fe60003800200 */
[----:B------:R-:W-:Y:S02]  /*3740*/  IADD3.X R3, PT, PT, RZ, UR9, RZ, P1, !PT ;  /* 0x00000009ff037c10 */ /* 0x000fe40008ffe4ff */
        /* <DEDUP_REMOVED lines=49> */
.L_x_3890:
        /* <DEDUP_REMOVED lines=12> */
.L_x_3889:
[----:B------:R-:W-:-:S05]  /*3b20*/  FADD.FTZ R4, R7, -R7 ;  /* 0x8000000707047221 */ /* 0x000fca0000010000 */
[----:B------:R-:W-:Y:S01]  /*3b30*/  MOV R5, R4 ;  /* 0x0000000400057202 */ /* 0x000fe20000000f00 */
[----:B------:R-:W-:Y:S06]  /*3b40*/  BRA `(.L_x_3891) ;  /* 0x0000000000307947 */ /* 0x000fec0003800000 */
.L_x_3888:
        /* <DEDUP_REMOVED lines=12> */
.L_x_3891:
[----:B------:R-:W-:Y:S05]  /*3c10*/  BSYNC.RECONVERGENT B0 ;  /* 0x0000000000007941 */ /* 0x000fea0003800200 */
.L_x_3887:
[----:B------:R-:W-:Y:S01]  /*3c20*/  STG.E.64 desc[UR6][R2.64], R4 ;  /* 0x0000000402007986 */ /* 0x000fe2000c101b06 */
[----:B------:R-:W-:Y:S05]  /*3c30*/  EXIT ;  /* 0x000000000000794d */ /* 0x000fea0003800000 */
.L_x_3892:
        /* <DEDUP_REMOVED lines=12> */
.L_x_6257:


//--------------------- .text._ZN2at6native27unrolled_elementwise_kernelIZZZNS0_16tanh_kernel_cudaERNS_18TensorIteratorBaseEENKUlvE_clEvENKUlvE0_clEvEUlN3c107complexIfEEE_St5arrayIPcLm2EELi4E23TrivialOffsetCalculatorILi1EjESE_NS0_6memory15LoadWithoutCastENSF_16StoreWithoutCastEEEviT_T0_T2_T3_T4_T5_ --------------------------
	.section	.text._ZN2at6native27unrolled_elementwise_kernelIZZZNS0_16tanh_kernel_cudaERNS_18TensorIteratorBaseEENKUlvE_clEvENKUlvE0_clEvEUlN3c107complexIfEEE_St5arrayIPcLm2EELi4E23TrivialOffsetCalculatorILi1EjESE_NS0_6memory15LoadWithoutCastENSF_16StoreWithoutCastEEEviT_T0_T2_T3_T4_T5_,"ax",@progbits
	.align	128
        .global         _ZN2at6native27unrolled_elementwise_kernelIZZZNS0_16tanh_kernel_cudaERNS_18TensorIteratorBaseEENKUlvE_clEvENKUlvE0_clEvEUlN3c107complexIfEEE_St5arrayIPcLm2EELi4E23TrivialOffsetCalculatorILi1EjESE_NS0_6memory15LoadWithoutCastENSF_16StoreWithoutCastEEEviT_T0_T2_T3_T4_T5_
        .type           _ZN2at6native27unrolled_elementwise_kernelIZZZNS0_16tanh_kernel_cudaERNS_18TensorIteratorBaseEENKUlvE_clEvENKUlvE0_clEvEUlN3c107complexIfEEE_St5arrayIPcLm2EELi4E23TrivialOffsetCalculatorILi1EjESE_NS0_6memory15LoadWithoutCastENSF_16StoreWithoutCastEEEviT_T0_T2_T3_T4_T5_,@function
        .size           _ZN2at6native27unrolled_elementwise_kernelIZZZNS0_16tanh_kernel_cudaERNS_18TensorIteratorBaseEENKUlvE_clEvENKUlvE0_clEvEUlN3c107complexIfEEE_St5arrayIPcLm2EELi4E23TrivialOffsetCalculatorILi1EjESE_NS0_6memory15LoadWithoutCastENSF_16StoreWithoutCastEEEviT_T0_T2_T3_T4_T5_,(.L_x_6258 - _ZN2at6native27unrolled_elementwise_kernelIZZZNS0_16tanh_kernel_cudaERNS_18TensorIteratorBaseEENKUlvE_clEvENKUlvE0_clEvEUlN3c107complexIfEEE_St5arrayIPcLm2EELi4E23TrivialOffsetCalculatorILi1EjESE_NS0_6memory15LoadWithoutCastENSF_16StoreWithoutCastEEEviT_T0_T2_T3_T4_T5_)
        .other          _ZN2at6native27unrolled_elementwise_kernelIZZZNS0_16tanh_kernel_cudaERNS_18TensorIteratorBaseEENKUlvE_clEvENKUlvE0_clEvEUlN3c107complexIfEEE_St5arrayIPcLm2EELi4E23TrivialOffsetCalculatorILi1EjESE_NS0_6memory15LoadWithoutCastENSF_16StoreWithoutCastEEEviT_T0_T2_T3_T4_T5_,@"STO_CUDA_ENTRY STV_DEFAULT"
_ZN2at6native27unrolled_elementwise_kernelIZZZNS0_16tanh_kernel_cudaERNS_18TensorIteratorBaseEENKUlvE_clEvENKUlvE0_clEvEUlN3c107complexIfEEE_St5arrayIPcLm2EELi4E23TrivialOffsetCalculatorILi1EjESE_NS0_6memory15LoadWithoutCastENSF_16StoreWithoutCastEEEviT_T0_T2_T3_T4_T5_:
.text._ZN2at6native27unrolled_elementwise_kernelIZZZNS0_16tanh_kernel_cudaERNS_18TensorIteratorBaseEENKUlvE_clEvENKUlvE0_clEvEUlN3c107complexIfEEE_St5arrayIPcLm2EELi4E23TrivialOffsetCalculatorILi1EjESE_NS0_6memory15LoadWithoutCastENSF_16StoreWithoutCastEEEviT_T0_T2_T3_T4_T5_:
        /* <DEDUP_REMOVED lines=9> */
[----:B------:R-:W0:Y:S01]  /*0090*/  @!P0 LDC.64 R8, c[0x0][0x390] ;  /* 0x0000e400ff088b82 */ /* 0x000e220000000a00 */
[----:B------:R-:W-:Y:S02]  /*00a0*/  @!P0 LEA R13, R0, R5, 0x9 ;  /* 0x00000005000d8211 */ /* 0x000fe400078e48ff */
[----:B------:R-:W-:-:S13]  /*00b0*/  ISETP.GE.AND P1, PT, R11, R4, PT ;  /* 0x000000040b00720c */ /* 0x000fda0003f26270 */
[----:B------:R-:W-:Y:S01]  /*00c0*/  @!P1 LEA R15, R0, R11, 0x9 ;  /* 0x0000000b000f9211 */ /* 0x000fe200078e48ff */
[----:B------:R-:W2:Y:S01]  /*00d0*/  @!P1 LDC.64 R16, c[0x0][0x390] ;  /* 0x0000e400ff109b82 */ /* 0x000ea20000000a00 */
[----:B------:R-:W-:-:S04]  /*00e0*/  @!P1 IADD3 R11, PT, PT, R11, 0x80, RZ ;  /* 0x000000800b0b9810 */ /* 0x000fc80007ffe0ff */
[----:B------:R-:W-:Y:S01]  /*00f0*/  ISETP.GE.AND P3, PT, R11, R4, PT ;  /* 0x000000040b00720c */ /* 0x000fe20003f66270 */
[----:B0-----:R-:W-:-:S12]  /*0100*/  @!P0 IMAD.WIDE.U32 R8, R13, 0x8, R8 ;  /* 0x000000080d088825 */ /* 0x001fd800078e0008 */
[----:B------:R-:W-:Y:S01]  /*0110*/  @!P3 LEA R21, R0, R11, 0x9 ;  /* 0x0000000b0015b211 */ /* 0x000fe200078e48ff */
[----:B------:R-:W0:Y:S01]  /*0120*/  @!P3 LDC.64 R6, c[0x0][0x390] ;  /* 0x0000e400ff06bb82 */ /* 0x000e220000000a00 */
[----:B------:R-:W-:-:S04]  /*0130*/  @!P3 IADD3 R11, PT, PT, R11, 0x80, RZ ;  /* 0x000000800b0bb810 */ /* 0x000fc80007ffe0ff */
[----:B------:R-:W-:Y:S01]  /*0140*/  ISETP.GE.AND P2, PT, R11, R4, PT ;  /* 0x000000040b00720c */ /* 0x000fe20003f46270 */
[----:B--2---:R-:W-:Y:S01]  /*0150*/  @!P1 IMAD.WIDE.U32 R16, R15, 0x8, R16 ;  /* 0x000000080f109825 */ /* 0x004fe200078e0010 */
[----:B------:R-:W-:-:S06]  /*0160*/  CS2R R14, SRZ ;  /* 0x00000000000e7805 */ /* 0x000fcc000001ff00 */
[----:B-1----:R1:W5:Y:S05]  /*0170*/  @!P0 LDG.E.64 R14, desc[UR4][R8.64] ;  /* 0x00000004080e8981 */ /* 0x00236a000c1e1b00 */
[----:B------:R-:W2:Y:S01]  /*0180*/  @!P2 LDC.64 R2, c[0x0][0x390] ;  /* 0x0000e400ff02ab82 */ /* 0x000ea20000000a00 */
[----:B------:R-:W-:Y:S02]  /*0190*/  @!P2 LEA R19, R0, R11, 0x9 ;  /* 0x0000000b0013a211 */ /* 0x000fe400078e48ff */
        /* <DEDUP_REMOVED lines=9> */
[----:B------:R-:W-:Y:S01]  /*0230*/  BSSY.RECONVERGENT B0, `(.L_x_3893) ;  /* 0x000004e000007945 */ /* 0x000fe20003800200 */
[----:B------:R-:W-:-:S11]  /*0240*/  CS2R R12, SRZ ;  /* 0x00000000000c7805 */ /* 0x000fd6000001ff00 */
[----:B-1----:R-:W-:Y:S05]  /*0250*/  @P0 BRA `(.L_x_3894) ;  /* 0x00000004002c0947 */ /* 0x002fea0003800000 */
[----:B-----5:R-:W-:-:S04]  /*0260*/  LOP3.LUT R8, R14, 0x7fffffff, RZ, 0xc0, !PT ;  /* 0x7fffffff0e087812 */ /* 0x020fc800078ec0ff */
[----:B------:R-:W-:-:S13]  /*0270*/  ISETP.GE.U32.AND P1, PT, R8, 0x7f800000, PT ;  /* 0x7f8000000800780c */ /* 0x000fda0003f26070 */
[----:B------:R-:W-:Y:S05]  /*0280*/  @!P1 BRA `(.L_x_3895) ;  /* 0x0000000000389947 */ /* 0x000fea0003800000 */
[----:B------:R-:W-:-:S13]  /*0290*/  LOP3.LUT P1, RZ, R14, 0x7fffff, RZ, 0xc0, !PT ;  /* 0x007fffff0eff7812 */ /* 0x000fda000782c0ff */
[CC--:B------:R-:W-:Y:S01]  /*02a0*/  @P1 FMUL.FTZ R8, R15.reuse, R14.reuse ;  /* 0x0000000e0f081220 */ /* 0x0c0fe20000410000 */
[C---:B------:R-:W-:Y:S02]  /*02b0*/  @P1 FSETP.NEU.FTZ.AND P2, PT, R15.reuse, RZ, PT ;  /* 0x000000ff0f00120b */ /* 0x040fe40003f5d000 */
[----:B------:R-:W-:Y:S02]  /*02c0*/  @P1 MOV R12, R14 ;  /* 0x0000000e000c1202 */ /* 0x000fe40000000f00 */
        /* <DEDUP_REMOVED lines=10> */
.L_x_3895:
        /* <DEDUP_REMOVED lines=9> */
[----:B------:R-:W0:Y:S08]  /*0400*/  MUFU.SIN R9, R15 ;  /* 0x0000000f00097308 */ /* 0x000e300000000400 */
[----:B------:R-:W1:Y:S08]  /*0410*/  MUFU.COS R12, R15 ;  /* 0x0000000f000c7308 */ /* 0x000e700000000000 */
[----:B------:R-:W2:Y:S01]  /*0420*/  MUFU.EX2 R8, R8 ;  /* 0x0000000800087308 */ /* 0x000ea20000000800 */
[----:B0-----:R-:W-:-:S04]  /*0430*/  FMUL.FTZ R9, R9, 4 ;  /* 0x4080000009097820 */ /* 0x001fc80000410000 */
[----:B-1----:R-:W-:Y:S01]  /*0440*/  FMUL.FTZ R9, R12, R9 ;  /* 0x000000090c097220 */ /* 0x002fe20000410000 */
[----:B------:R-:W-:-:S03]  /*0450*/  LOP3.LUT R12, R13, 0x80000000, R14, 0xb8, !PT ;  /* 0x800000000d0c7812 */ /* 0x000fc600078eb80e */
[----:B--2---:R-:W-:-:S04]  /*0460*/  FMUL.FTZ R9, R8, R9 ;  /* 0x0000000908097220 */ /* 0x004fc80000410000 */
[----:B------:R-:W-:Y:S01]  /*0470*/  FMUL.FTZ R13, R8, R9 ;  /* 0x00000009080d7220 */ /* 0x000fe20000410000 */
[----:B------:R-:W-:Y:S06]  /*0480*/  BRA `(.L_x_3894) ;  /* 0x0000000000a07947 */ /* 0x000fec0003800000 */
.L_x_3896:
[C---:B------:R-:W-:Y:S01]  /*0490*/  FMUL.FTZ R8, |R14|.reuse, 1.4426950216293334961 ;  /* 0x3fb8aa3b0e087820 */ /* 0x040fe20000410200 */
[----:B------:R-:W-:Y:S01]  /*04a0*/  MOV R9, 0x42fc0000 ;  /* 0x42fc000000097802 */ /* 0x000fe20000000f00 */
[----:B------:R-:W-:Y:S01]  /*04b0*/  FMUL.RZ R17, R15, 0.15915493667125701904 ;  /* 0x3e22f9830f117820 */ /* 0x000fe2000040c000 */
[----:B------:R-:W-:Y:S02]  /*04c0*/  HFMA2 R18, -RZ, RZ, 0.389892578125, 0.0002090930938720703125 ;  /* 0x363d0adaff127431 */ /* 0x000fe400000001ff */
[----:B------:R-:W-:Y:S01]  /*04d0*/  FMUL.FTZ R15, R14, R14 ;  /* 0x0000000e0e0f7220 */ /* 0x000fe20000410000 */
        /* <DEDUP_REMOVED lines=14> */
[----:B0-----:R-:W-:Y:S01]  /*05c0*/  FMUL.FTZ R9, R9, R12 ;  /* 0x0000000c09097220 */ /* 0x001fe20000410000 */
[----:B------:R-:W-:-:S03]  /*05d0*/  FFMA.FTZ R12, R15, R18, 0.00019836159481201320887 ;  /* 0x394fff490f0c7423 */ /* 0x000fc60000010012 */
[----:B------:R-:W0:Y:S01]  /*05e0*/  MUFU.RCP R8, R9 ;  /* 0x0000000900087308 */ /* 0x000e220000001000 */
[----:B------:R-:W-:-:S04]  /*05f0*/  FFMA.FTZ R12, R15, R12, 0.0083333496004343032837 ;  /* 0x3c08889a0f0c7423 */ /* 0x000fc8000001000c */
[----:B------:R-:W-:-:S04]  /*0600*/  FFMA.FTZ R12, R15, R12, 0.16666667163372039795 ;  /* 0x3e2aaaab0f0c7423 */ /* 0x000fc8000001000c */
[----:B------:R-:W-:Y:S01]  /*0610*/  FMUL.FTZ R15, R15, R12 ;  /* 0x0000000c0f0f7220 */ /* 0x000fe20000410000 */
[----:B0-----:R-:W-:-:S04]  /*0620*/  FMUL.FTZ R8, R8, -0.125 ;  /* 0xbe00000008087820 */ /* 0x001fc80000410000 */
[----:B------:R-:W-:-:S05]  /*0630*/  FFMA.FTZ R13, R9, 2, R8 ;  /* 0x40000000090d7823 */ /* 0x000fca0000010008 */
[--C-:B------:R-:W-:Y:S01]  /*0640*/  LOP3.LUT R9, R13, 0x80000000, R14.reuse, 0xb8, !PT ;  /* 0x800000000d097812 */ /* 0x100fe200078eb80e */
[----:B------:R-:W-:Y:S01]  /*0650*/  FMUL.FTZ R13, R19, R16 ;  /* 0x00000010130d7220 */ /* 0x000fe20000410000 */
[----:B------:R-:W-:-:S03]  /*0660*/  @!P1 FFMA.FTZ R9, R15, R14, R14 ;  /* 0x0000000e0f099223 */ /* 0x000fc6000001000e */
[----:B------:R-:W-:Y:S01]  /*0670*/  FFMA.FTZ R8, R13, R13, 1 ;  /* 0x3f8000000d087423 */ /* 0x000fe2000001000d */
[----:B------:R-:W-:-:S03]  /*0680*/  FFMA.FTZ R14, R9, R9, 1 ;  /* 0x3f800000090e7423 */ /* 0x000fc60000010009 */
[----:B------:R-:W-:Y:S01]  /*0690*/  FMUL.FTZ R12, R8, R9 ;  /* 0x00000009080c7220 */ /* 0x000fe20000410000 */
[----:B------:R-:W0:Y:S03]  /*06a0*/  MUFU.SQRT R15, R14 ;  /* 0x0000000e000f7308 */ /* 0x000e260000002000 */
[----:B------:R-:W-:-:S06]  /*06b0*/  FFMA.FTZ R16, R9, R12, 1 ;  /* 0x3f80000009107423 */ /* 0x000fcc000001000c */
[----:B------:R-:W1:Y:S01]  /*06c0*/  MUFU.RCP R16, R16 ;  /* 0x0000001000107308 */ /* 0x000e620000001000 */
[----:B0-----:R-:W-:-:S04]  /*06d0*/  FMUL.FTZ R8, R8, R15 ;  /* 0x0000000f08087220 */ /* 0x001fc80000410000 */
[----:B------:R-:W-:Y:S01]  /*06e0*/  FMUL.FTZ R8, R9, R8 ;  /* 0x0000000809087220 */ /* 0x000fe20000410000 */
[----:B-1----:R-:W-:-:S03]  /*06f0*/  FMUL.FTZ R13, R13, R16 ;  /* 0x000000100d0d7220 */ /* 0x002fc60000410000 */
[----:B------:R-:W-:-:S07]  /*0700*/  FMUL.FTZ R12, R8, R16 ;  /* 0x00000010080c7220 */ /* 0x000fce0000410000 */
.L_x_3894:
[----:B------:R-:W-:Y:S05]  /*0710*/  BSYNC.RECONVERGENT B0 ;  /* 0x0000000000007941 */ /* 0x000fea0003800200 */
.L_x_3893:
[----:B-----5:R-:W-:Y:S01]  /*0720*/  IADD3 R15, PT, PT, R5, 0x80, RZ ;  /* 0x00000080050f7810 */ /* 0x020fe20007ffe0ff */
[----:B------:R-:W-:Y:S01]  /*0730*/  BSSY.RECONVERGENT B0, `(.L_x_3897) ;  /* 0x0000050000007945 */ /* 0x000fe20003800200 */
[----:B------:R-:W-:Y:S02]  /*0740*/  CS2R R8, SRZ ;  /* 0x0000000000087805 */ /* 0x000fe4000001ff00 */
        /* <DEDUP_REMOVED lines=50> */
.L_x_3901:
[----:B------:R-:W-:Y:S01]  /*0a70*/  FMUL.RZ R16, R11, 0.15915493667125701904 ;  /* 0x3e22f9830b107820 */ /* 0x000fe2000040c000 */
[----:B------:R-:W-:-:S03]  /*0a80*/  FMUL.FTZ R11, |R10|, -1.4426950216293334961 ;  /* 0xbfb8aa3b0a0b7820 */ /* 0x000fc60000410200 */
[----:B------:R-:W0:Y:S08]  /*0a90*/  MUFU.SIN R8, R16 ;  /* 0x0000001000087308 */ /* 0x000e300000000400 */
[----:B------:R-:W1:Y:S08]  /*0aa0*/  MUFU.COS R9, R16 ;  /* 0x0000001000097308 */ /* 0x000e700000000000 */
[----:B------:R-:W2:Y:S01]  /*0ab0*/  MUFU.EX2 R11, R11 ;  /* 0x0000000b000b7308 */ /* 0x000ea20000000800 */
[----:B0-----:R-:W-:-:S04]  /*0ac0*/  FMUL.FTZ R8, R8, 4 ;  /* 0x4080000008087820 */ /* 0x001fc80000410000 */
[----:B-1----:R-:W-:Y:S01]  /*0ad0*/  FMUL.FTZ R8, R9, R8 ;  /* 0x0000000809087220 */ /* 0x002fe20000410000 */
[----:B------:R-:W-:-:S03]  /*0ae0*/  MOV R9, 0x3f800000 ;  /* 0x3f80000000097802 */ /* 0x000fc60000000f00 */
[----:B--2---:R-:W-:Y:S01]  /*0af0*/  FMUL.FTZ R14, R11, R8 ;  /* 0x000000080b0e7220 */ /* 0x004fe20000410000 */
[----:B------:R-:W-:-:S03]  /*0b00*/  LOP3.LUT R8, R9, 0x80000000, R10, 0xb8, !PT ;  /* 0x8000000009087812 */ /* 0x000fc600078eb80a */
[----:B------:R-:W-:Y:S01]  /*0b10*/  FMUL.FTZ R9, R11, R14 ;  /* 0x0000000e0b097220 */ /* 0x000fe20000410000 */
[----:B------:R-:W-:Y:S06]  /*0b20*/  BRA `(.L_x_3898) ;  /* 0x0000000000407947 */ /* 0x000fec0003800000 */
.L_x_3900:
[----:B------:R-:W-:-:S05]  /*0b30*/  FADD.FTZ R9, R11, -R11 ;  /* 0x8000000b0b097221 */ /* 0x000fca0000010000 */
[----:B------:R-:W-:Y:S01]  /*0b40*/  MOV R8, R9 ;  /* 0x0000000900087202 */ /* 0x000fe20000000f00 */
[----:B------:R-:W-:Y:S06]  /*0b50*/  BRA `(.L_x_3898) ;  /* 0x0000000000347947 */ /* 0x000fec0003800000 */
.L_x_3899:
[----:B------:R-:W-:-:S13]  /*0b60*/  LOP3.LUT P1, RZ, R10, 0x7fffff, RZ, 0xc0, !PT ;  /* 0x007fffff0aff7812 */ /* 0x000fda000782c0ff */
[CC--:B------:R-:W-:Y:S01]  /*0b70*/  @P1 FMUL.FTZ R14, R11.reuse, R10.reuse ;  /* 0x0000000a0b0e1220 */ /* 0x0c0fe20000410000 */
[C---:B------:R-:W-:Y:S02]  /*0b80*/  @P1 FSETP.NEU.FTZ.AND P2, PT, R11.reuse, RZ, PT ;  /* 0x000000ff0b00120b */ /* 0x040fe40003f5d000 */
[----:B------:R-:W-:Y:S02]  /*0b90*/  @P1 MOV R8, R10 ;  /* 0x0000000a00081202 */ /* 0x000fe40000000f00 */
        /* <DEDUP_REMOVED lines=9> */
.L_x_3898:
[----:B------:R-:W-:Y:S05]  /*0c30*/  BSYNC.RECONVERGENT B0 ;  /* 0x0000000000007941 */ /* 0x000fea0003800200 */
.L_x_3897:
[----:B------:R-:W-:Y:S01]  /*0c40*/  IADD3 R11, PT, PT, R5, 0x100, RZ ;  /* 0x00000100050b7810 */ /* 0x000fe20007ffe0ff */
[----:B------:R-:W-:Y:S03]  /*0c50*/  BSSY.RECONVERGENT B0, `(.L_x_3902) ;  /* 0x0000050000007945 */ /* 0x000fe60003800200 */
[----:B------:R-:W-:Y:S02]  /*0c60*/  ISETP.GE.AND P1, PT, R11, R4, PT ;  /* 0x000000040b00720c */ /* 0x000fe40003f26270 */
[----:B------:R-:W-:-:S11]  /*0c70*/  CS2R R10, SRZ ;  /* 0x00000000000a7805 */ /* 0x000fd6000001ff00 */
        /* <DEDUP_REMOVED lines=49> */
.L_x_3906:
        /* <DEDUP_REMOVED lines=12> */
.L_x_3905:
[----:B------:R-:W-:-:S05]  /*1050*/  FADD.FTZ R11, R7, -R7 ;  /* 0x80000007070b7221 */ /* 0x000fca0000010000 */
[----:B------:R-:W-:Y:S01]  /*1060*/  MOV R10, R11 ;  /* 0x0000000b000a7202 */ /* 0x000fe20000000f00 */
[----:B------:R-:W-:Y:S06]  /*1070*/  BRA `(.L_x_3903) ;  /* 0x0000000000347947 */ /* 0x000fec0003800000 */
.L_x_3904:
        /* <DEDUP_REMOVED lines=13> */
.L_x_3903:
[----:B------:R-:W-:Y:S05]  /*1150*/  BSYNC.RECONVERGENT B0 ;  /* 0x0000000000007941 */ /* 0x000fea0003800200 */
.L_x_3902:
        /* <DEDUP_REMOVED lines=53> */
.L_x_3911:
        /* <DEDUP_REMOVED lines=12> */
.L_x_3910:
[----:B------:R-:W-:-:S05]  /*1570*/  FADD.FTZ R7, R3, -R3 ;  /* 0x8000000303077221 */ /* 0x000fca0000010000 */
[----:B------:R-:W-:Y:S01]  /*1580*/  MOV R6, R7 ;  /* 0x0000000700067202 */ /* 0x000fe20000000f00 */
[----:B------:R-:W-:Y:S06]  /*1590*/  BRA `(.L_x_3908) ;  /* 0x0000000000347947 */ /* 0x000fec0003800000 */
.L_x_3909:
        /* <DEDUP_REMOVED lines=13> */
.L_x_3908:
[----:B------:R-:W-:Y:S05]  /*1670*/  BSYNC.RECONVERGENT B0 ;  /* 0x0000000000007941 */ /* 0x000fea0003800200 */
.L_x_3907:
[----:B------:R-:W0:Y:S01]  /*1680*/  @!P0 LDC.64 R2, c[0x0][0x388] ;  /* 0x0000e200ff028b82 */ /* 0x000e220000000a00 */
[----:B------:R-:W-:Y:S01]  /*1690*/  @!P0 LEA R17, R0, R5, 0x9 ;  /* 0x0000000500118211 */ /* 0x000fe200078e48ff */
[----:B------:R-:W-:Y:S01]  /*16a0*/  BSSY.RECONVERGENT B0, `(.L_x_3912) ;  /* 0x0000010000007945 */ /* 0x000fe20003800200 */
[----:B------:R-:W-:-:S04]  /*16b0*/  @!P0 MOV R5, R15 ;  /* 0x0000000f00058202 */ /* 0x000fc80000000f00 */
[----:B------:R-:W-:Y:S01]  /*16c0*/  ISETP.GE.AND P1, PT, R5, R4, PT ;  /* 0x000000040500720c */ /* 0x000fe20003f26270 */
[----:B0-----:R-:W-:-:S05]  /*16d0*/  @!P0 IMAD.WIDE.U32 R2, R17, 0x8, R2 ;  /* 0x0000000811028825 */ /* 0x001fca00078e0002 */
[----:B------:R0:W-:Y:S07]  /*16e0*/  @!P0 STG.E.64 desc[UR4][R2.64], R12 ;  /* 0x0000000c02008986 */ /* 0x0001ee000c101b04 */
[----:B------:R-:W-:Y:S05]  /*16f0*/  @P1 BRA `(.L_x_3913) ;  /* 0x0000000000281947 */ /* 0x000fea0003800000 */
[----:B0-----:R-:W0:Y:S01]  /*1700*/  LDC.64 R2, c[0x0][0x388] ;  /* 0x0000e200ff027b82 */ /* 0x001e220000000a00 */
[----:B------:R-:W-:Y:S02]  /*1710*/  LEA R13, R0, R5, 0x9 ;  /* 0x00000005000d7211 */ /* 0x000fe400078e48ff */
[----:B------:R-:W-:-:S04]  /*1720*/  IADD3 R5, PT, PT, R5, 0x80, RZ ;  /* 0x0000008005057810 */ /* 0x000fc80007ffe0ff */
[----:B------:R-:W-:-:S13]  /*1730*/  ISETP.GE.AND P0, PT, R5, R4, PT ;  /* 0x000000040500720c */ /* 0x000fda0003f06270 */
[----:B------:R-:W-:Y:S02]  /*1740*/  @!P0 LEA R15, R0, R5, 0x9 ;  /* 0x00000005000f8211 */ /* 0x000fe400078e48ff */
[----:B------:R-:W-:Y:S01]  /*1750*/  @!P0 IADD3 R5, PT, PT, R5, 0x80, RZ ;  /* 0x0000008005058810 */ /* 0x000fe20007ffe0ff */
[----:B0-----:R-:W-:-:S04]  /*1760*/  IMAD.WIDE.U32 R12, R13, 0x8, R2 ;  /* 0x000000080d0c7825 */ /* 0x001fc800078e0002 */
[----:B------:R-:W-:Y:S01]  /*1770*/  @!P0 IMAD.WIDE.U32 R2, R15, 0x8, R2 ;  /* 0x000000080f028825 */ /* 0x000fe200078e0002 */
[----:B------:R1:W-:Y:S04]  /*1780*/  STG.E.64 desc[UR4][R12.64], R8 ;  /* 0x000000080c007986 */ /* 0x0003e8000c101b04 */
[----:B------:R1:W-:Y:S02]  /*1790*/  @!P0 STG.E.64 desc[UR4][R2.64], R10 ;  /* 0x0000000a02008986 */ /* 0x0003e4000c101b04 */
.L_x_3913:
[----:B------:R-:W-:Y:S05]  /*17a0*/  BSYNC.RECONVERGENT B0 ;  /* 0x0000000000007941 */ /* 0x000fea0003800200 */
.L_x_3912:
[----:B------:R-:W-:-:S13]  /*17b0*/  ISETP.GE.AND P0, PT, R5, R4, PT ;  /* 0x000000040500720c */ /* 0x000fda0003f06270 */
[----:B------:R-:W-:Y:S05]  /*17c0*/  @P0 EXIT ;  /* 0x000000000000094d */ /* 0x000fea0003800000 */
[----:B01----:R-:W0:Y:S01]  /*17d0*/  LDC.64 R2, c[0x0][0x388] ;  /* 0x0000e200ff027b82 */ /* 0x003e220000000a00 */
[----:B------:R-:W-:-:S05]  /*17e0*/  LEA R5, R0, R5, 0x9 ;  /* 0x0000000500057211 */ /* 0x000fca00078e48ff */
[----:B0-----:R-:W-:-:S05]  /*17f0*/  IMAD.WIDE.U32 R2, R5, 0x8, R2 ;  /* 0x0000000805027825 */ /* 0x001fca00078e0002 */
[----:B------:R-:W-:Y:S01]  /*1800*/  STG.E.64 desc[UR4][R2.64], R6 ;  /* 0x0000000602007986 */ /* 0x000fe2000c101b04 */
[----:B------:R-:W-:Y:S05]  /*1810*/  EXIT ;  /* 0x000000000000794d */ /* 0x000fea0003800000 */
.L_x_3914:
        /* <DEDUP_REMOVED lines=14> */
.L_x_6258:


//--------------------- .text._ZN2at6native29vectorized_elementwise_kernelILi2EZZZNS0_16tanh_kernel_cudaERNS_18TensorIteratorBaseEENKUlvE_clEvENKUlvE0_clEvEUlN3c107complexIfEEE_St5arrayIPcLm2EEEEviT0_T1_ --------------------------
	.section	.text._ZN2at6native29vectorized_elementwise_kernelILi2EZZZNS0_16tanh_kernel_cudaERNS_18TensorIteratorBaseEENKUlvE_clEvENKUlvE0_clEvEUlN3c107complexIfEEE_St5arrayIPcLm2EEEEviT0_T1_,"ax",@progbits
	.align	128
        .global         _ZN2at6native29vectorized_elementwise_kernelILi2EZZZNS0_16tanh_kernel_cudaERNS_18TensorIteratorBaseEENKUlvE_clEvENKUlvE0_clEvEUlN3c107complexIfEEE_St5arrayIPcLm2EEEEviT0_T1_
        .type           _ZN2at6native29vectorized_elementwise_kernelILi2EZZZNS0_16tanh_kernel_cudaERNS_18TensorIteratorBaseEENKUlvE_clEvENKUlvE0_clEvEUlN3c107complexIfEEE_St5arrayIPcLm2EEEEviT0_T1_,@function
        .size           _ZN2at6native29vectorized_elementwise_kernelILi2EZZZNS0_16tanh_kernel_cudaERNS_18TensorIteratorBaseEENKUlvE_clEvENKUlvE0_clEvEUlN3c107complexIfEEE_St5arrayIPcLm2EEEEviT0_T1_,(.L_x_6259 - _ZN2at6native29vectorized_elementwise_kernelILi2EZZZNS0_16tanh_kernel_cudaERNS_18TensorIteratorBaseEENKUlvE_clEvENKUlvE0_clEvEUlN3c107complexIfEEE_St5arrayIPcLm2EEEEviT0_T1_)
        .other          _ZN2at6native29vectorized_elementwise_kernelILi2EZZZNS0_16tanh_kernel_cudaERNS_18TensorIteratorBaseEENKUlvE_clEvENKUlvE0_clEvEUlN3c107complexIfEEE_St5arrayIPcLm2EEEEviT0_T1_,@"STO_CUDA_ENTRY STV_DEFAULT"
_ZN2at6native29vectorized_elementwise_kernelILi2EZZZNS0_16tanh_kernel_cudaERNS_18TensorIteratorBaseEENKUlvE_clEvENKUlvE0_clEvEUlN3c107complexIfEEE_St5arrayIPcLm2EEEEviT0_T1_:
.text._ZN2at6native29vectorized_elementwise_kernelILi2EZZZNS0_16tanh_kernel_cudaERNS_18TensorIteratorBaseEENKUlvE_clEvENKUlvE0_clEvEUlN3c107complexIfEEE_St5arrayIPcLm2EEEEviT0_T1_:
        /* <DEDUP_REMOVED lines=9> */
[----:B------:R-:W-:Y:S02]  /*0090*/  CS2R R6, SRZ ;  /* 0x0000000000067805 */ /* 0x000fe4000001ff00 */
[----:B0-----:R-:W-:Y:S02]  /*00a0*/  ISETP.GE.U32.AND P6, PT, R27, R0, PT ;  /* 0x000000001b00720c */ /* 0x001fe40003fc6070 */
[----:B------:R-:W-:-:S11]  /*00b0*/  MOV R22, R27 ;  /* 0x0000001b00167202 */ /* 0x000fd60000000f00 */
[----:B------:R-:W-:Y:S01]  /*00c0*/  @!P6 IADD3 R27, PT, PT, R22, 0x80, RZ ;  /* 0x00000080161be810 */ /* 0x000fe20007ffe0ff */
[----:B------:R-:W0:Y:S01]  /*00d0*/  @!P6 LDC.64 R10, c[0x0][0x390] ;  /* 0x0000e400ff0aeb82 */ /* 0x000e220000000a00 */
[----:B------:R-:W-:Y:S02]  /*00e0*/  @!P6 IADD3 R5, PT, PT, R25, R22, RZ ;  /* 0x000000161905e210 */ /* 0x000fe40007ffe0ff */
[----:B------:R-:W-:-:S13]  /*00f0*/  ISETP.GE.U32.AND P5, PT, R27, R0, PT ;  /* 0x000000001b00720c */ /* 0x000fda0003fa6070 */
[----:B------:R-:W-:Y:S01]  /*0100*/  @!P5 IADD3 R15, PT, PT, R25, R27, RZ ;  /* 0x0000001b190fd210 */ /* 0x000fe20007ffe0ff */
[----:B------:R-:W1:Y:S01]  /*0110*/  @!P5 LDC.64 R8, c[0x0][0x390] ;  /* 0x0000e400ff08db82 */ /* 0x000e620000000a00 */
[----:B------:R-:W-:-:S04]  /*0120*/  @!P5 IADD3 R27, PT, PT, R27, 0x80, RZ ;  /* 0x000000801b1bd810 */ /* 0x000fc80007ffe0ff */
[----:B------:R-:W-:Y:S01]  /*0130*/  ISETP.GE.U32.AND P4, PT, R27, R0, PT ;  /* 0x000000001b00720c */ /* 0x000fe20003f86070 */
[----:B0-----:R-:W-:-:S05]  /*0140*/  @!P6 IMAD.WIDE.U32 R10, R5, 0x8, R10 ;  /* 0x00000008050ae825 */ /* 0x001fca00078e000a */
[----:B------:R0:W5:Y:S07]  /*0150*/  @!P6 LDG.E.64 R6, desc[UR4][R10.64] ;  /* 0x000000040a06e981 */ /* 0x00016e000c1e1b00 */
[----:B------:R-:W-:Y:S01]  /*0160*/  @!P4 IADD3 R2, PT, PT, R25, R27, RZ ;  /* 0x0000001b1902c210 */ /* 0x000fe20007ffe0ff */
[----:B------:R-:W2:Y:S01]  /*0170*/  @!P4 LDC.64 R20, c[0x0][0x390] ;  /* 0x0000e400ff14cb82 */ /* 0x000ea20000000a00 */
[----:B------:R-:W-:-:S04]  /*0180*/  @!P4 IADD3 R27, PT, PT, R27, 0x80, RZ ;  /* 0x000000801b1bc810 */ /* 0x000fc80007ffe0ff */
[----:B------:R-:W-:-:S13]  /*0190*/  ISETP.GE.U32.AND P3, PT, R27, R0, PT ;  /* 0x000000001b00720c */ /* 0x000fda0003f66070 */
[----:B------:R-:W-:Y:S01]  /*01a0*/  @!P3 IADD3 R3, PT, PT, R25, R27, RZ ;  /* 0x0000001b1903b210 */ /* 0x000fe20007ffe0ff */
[----:B------:R-:W3:Y:S01]  /*01b0*/  @!P3 LDC.64 R12, c[0x0][0x390] ;  /* 0x0000e400ff0cbb82 */ /* 0x000ee20000000a00 */
        /* <DEDUP_REMOVED lines=8> */
[----:B------:R-:W-:Y:S01]  /*0240*/  ISETP.GE.U32.AND P0, PT, R27, R0, PT ;  /* 0x000000001b00720c */ /* 0x000fe20003f06070 */
[----:B-1----:R-:W-:Y:S02]  /*0250*/  @!P5 IMAD.WIDE.U32 R8, R15, 0x8, R8 ;  /* 0x000000080f08d825 */ /* 0x002fe400078e0008 */
[----:B------:R-:W1:Y:S10]  /*0260*/  @!P2 LDC.64 R14, c[0x0][0x390] ;  /* 0x0000e400ff0eab82 */ /* 0x000e740000000a00 */
[----:B------:R-:W-:-:S02]  /*0270*/  @!P0 IADD3 R23, PT, PT, R25, R27, RZ ;  /* 0x0000001b19178210 */ /* 0x000fc40007ffe0ff */
[----:B------:R-:W-:-:S04]  /*0280*/  @!P0 IADD3 R27, PT, PT, R27, 0x80, RZ ;  /* 0x000000801b1b8810 */ /* 0x000fc80007ffe0ff */
[----:B------:R-:W-:-:S13]  /*0290*/  ISETP.GE.U32.AND P6, PT, R27, R0, PT ;  /* 0x000000001b00720c */ /* 0x000fda0003fc6070 */
[----:B0-----:R-:W0:Y:S01]  /*02a0*/  @!P6 LDC.64 R10, c[0x0][0x390] ;  /* 0x0000e400ff0aeb82 */ /* 0x001e220000000a00 */
[----:B--2---:R-:W-:-:S04]  /*02b0*/  @!P4 IMAD.WIDE.U32 R20, R2, 0x8, R20 ;  /* 0x000000080214c825 */ /* 0x004fc800078e0014 */
[----:B---3--:R-:W-:Y:S01]  /*02c0*/  @!P3 IMAD.WIDE.U32 R12, R3, 0x8, R12 ;  /* 0x00000008030cb825 */ /* 0x008fe200078e000c */
[----:B------:R-:W-:-:S03]  /*02d0*/  CS2R R2, SRZ ;  /* 0x0000000000027805 */ /* 0x000fc6000001ff00 */
[----:B----4-:R-:W-:Y:S01]  /*02e0*/  @!P1 IMAD.WIDE.U32 R16, R19, 0x8, R16 ;  /* 0x0000000813109825 */ /* 0x010fe200078e0010 */
[----:B------:R-:W-:Y:S02]  /*02f0*/  CS2R R18, SRZ ;  /* 0x0000000000127805 */ /* 0x000fe4000001ff00 */
[----:B------:R2:W5:Y:S01]  /*0300*/  @!P4 LDG.E.64 R2, desc[UR4][R20.64] ;  /* 0x000000041402c981 */ /* 0x000562000c1e1b00 */
[----:B-1----:R-:W-:Y:S01]  /*0310*/  @!P2 IMAD.WIDE.U32 R14, R29, 0x8, R14 ;  /* 0x000000081d0ea825 */ /* 0x002fe200078e000e */
[----:B------:R-:W-:Y:S02]  /*0320*/  @!P6 IADD3 R29, PT, PT, R25, R27, RZ ;  /* 0x0000001b191de210 */ /* 0x000fe40007ffe0ff */
[----:B------:R1:W5:Y:S01]  /*0330*/  @!P3 LDG.E.64 R18, desc[UR4][R12.64] ;  /* 0x000000040c12b981 */ /* 0x000362000c1e1b00 */
[----:B--2---:R-:W-:Y:S02]  /*0340*/  CS2R R20, SRZ ;  /* 0x0000000000147805 */ /* 0x004fe4000001ff00 */
[----:B0-----:R-:W-:Y:S01]  /*0350*/  @!P6 IMAD.WIDE.U32 R10, R29, 0x8, R10 ;  /* 0x000000081d0ae825 */ /* 0x001fe200078e000a */
[----:B-1----:R-:W-:-:S04]  /*0360*/  CS2R R12, SRZ ;  /* 0x00000000000c7805 */ /* 0x002fc8000001ff00 */
[----:B------:R-:W5:Y:S04]  /*0370*/  @!P6 LDG.E.64 R20, desc[UR4][R10.64] ;  /* 0x000000040a14e981 */ /* 0x000f68000c1e1b00 */
[----:B------:R-:W5:Y:S01]  /*0380*/  @!P1 LDG.E.64 R12, desc[UR4][R16.64] ;  /* 0x00000004100c9981 */ /* 0x000f62000c1e1b00 */
[----:B------:R-:W-:-:S06]  /*0390*/  CS2R R4, SRZ ;  /* 0x0000000000047805 */ /* 0x000fcc000001ff00 */
[----:B------:R0:W5:Y:S02]  /*03a0*/  @!P5 LDG.E.64 R4, desc[UR4][R8.64] ;  /* 0x000000040804d981 */ /* 0x000164000c1e1b00 */
[----:B0-----:R-:W0:Y:S01]  /*03b0*/  @!P0 LDC.64 R8, c[0x0][0x390] ;  /* 0x0000e400ff088b82 */ /* 0x001e220000000a00 */
[----:B------:R-:W-:Y:S02]  /*03c0*/  CS2R R28, SRZ ;  /* 0x00000000001c7805 */ /* 0x000fe4000001ff00 */
[----:B------:R-:W-:Y:S01]  /*03d0*/  CS2R R26, SRZ ;  /* 0x00000000001a7805 */ /* 0x000fe2000001ff00 */
[----:B------:R-:W-:Y:S05]  /*03e0*/  BSSY.RECONVERGENT B0, `(.L_x_3916) ;  /* 0x0000052000007945 */ /* 0x000fea0003800200 */
[----:B------:R1:W5:Y:S01]  /*03f0*/  @!P2 LDG.E.64 R26, desc[UR4][R14.64] ;  /* 0x000000040e1aa981 */ /* 0x000362000c1e1b00 */
[----:B0-----:R-:W-:-:S05]  /*0400*/  @!P0 IMAD.WIDE.U32 R8, R23, 0x8, R8 ;  /* 0x0000000817088825 */ /* 0x001fca00078e0008 */
[----:B------:R0:W5:Y:S01]  /*0410*/  @!P0 LDG.E.64 R28, desc[UR4][R8.64] ;  /* 0x00000004081c8981 */ /* 0x000162000c1e1b00 */
[----:B------:R-:W-:Y:S02]  /*0420*/  ISETP.GE.U32.AND P0, PT, R22, R0, PT ;  /* 0x000000001600720c */ /* 0x000fe40003f06070 */
[----:B-1----:R-:W-:-:S11]  /*0430*/  CS2R R14, SRZ ;  /* 0x00000000000e7805 */ /* 0x002fd6000001ff00 */
[----:B0-----:R-:W-:Y:S05]  /*0440*/  @P0 BRA `(.L_x_3917) ;  /* 0x00000004002c0947 */ /* 0x001fea0003800000 */
        /* <DEDUP_REMOVED lines=17> */
.L_x_3918:
        /* <DEDUP_REMOVED lines=18> */
.L_x_3919:
[----:B------:R-:W-:Y:S01]  /*0680*/  FMUL.FTZ R8, |R6|, 1.4426950216293334961 ;  /* 0x3fb8aa3b06087820 */ /* 0x000fe20000410200 */
[----:B------:R-:W-:Y:S01]  /*0690*/  MOV R9, 0x42fc0000 ;  /* 0x42fc000000097802 */ /* 0x000fe20000000f00 */
[----:B------:R-:W-:Y:S01]  /*06a0*/  FMUL.RZ R16, R7, 0.15915493667125701904 ;  /* 0x3e22f98307107820 */ /* 0x000fe2000040c000 */
[----:B------:R-:W-:-:S03]  /*06b0*/  HFMA2 R15, -RZ, RZ, 0.389892578125, 0.0002090930938720703125 ;  /* 0x363d0adaff0f7431 */ /* 0x000fc600000001ff */
        /* <DEDUP_REMOVED lines=36> */
.L_x_3917:
[----:B------:R-:W-:Y:S05]  /*0900*/  BSYNC.RECONVERGENT B0 ;  /* 0x0000000000007941 */ /* 0x000fea0003800200 */
.L_x_3916:
[----:B------:R-:W-:Y:S01]  /*0910*/  IADD3 R9, PT, PT, R22, 0x80, RZ ;  /* 0x0000008016097810 */ /* 0x000fe20007ffe0ff */
[----:B------:R-:W-:Y:S01]  /*0920*/  BSSY.RECONVERGENT B0, `(.L_x_3920) ;  /* 0x0000050000007945 */ /* 0x000fe20003800200 */
[----:B-----5:R-:W-:Y:S02]  /*0930*/  CS2R R6, SRZ ;  /* 0x0000000000067805 */ /* 0x020fe4000001ff00 */
[----:B------:R-:W-:-:S13]  /*0940*/  ISETP.GE.U32.AND P1, PT, R9, R0, PT ;  /* 0x000000000900720c */ /* 0x000fda0003f26070 */
        /* <DEDUP_REMOVED lines=9> */
[----:B------:R-:W-:Y:S01]  /*09e0*/  MOV R7, 0x42fc0000 ;  /* 0x42fc000000077802 */ /* 0x000fe20000000f00 */
[----:B------:R-:W-:Y:S01]  /*09f0*/  FMUL.RZ R23, R5, 0.15915493667125701904 ;  /* 0x3e22f98305177820 */ /* 0x000fe2000040c000 */
[----:B------:R-:W-:-:S03]  /*0a00*/  HFMA2 R11, -RZ, RZ, 0.389892578125, 0.0002090930938720703125 ;  /* 0x363d0adaff0b7431 */ /* 0x000fc600000001ff */
[----:B------:R-:W0:Y:S08]  /*0a10*/  FRND.TRUNC R6, R6 ;  /* 0x0000000600067307 */ /* 0x000e30000020d000 */
[----:B------:R-:W-:Y:S01]  /*0a20*/  MUFU.SIN R5, R23 ;  /* 0x0000001700057308 */ /* 0x000fe20000000400 */
[----:B0-----:R-:W-:Y:S02]  /*0a30*/  FSETP.GT.FTZ.AND P1, PT, |R6|, 126, PT ;  /* 0x42fc00000600780b */ /* 0x001fe40003f34200 */
        /* <DEDUP_REMOVED lines=34> */
.L_x_3924:
        /* <DEDUP_REMOVED lines=12> */
.L_x_3923:
[----:B------:R-:W-:-:S05]  /*0d20*/  FADD.FTZ R7, R5, -R5 ;  /* 0x8000000505077221 */ /* 0x000fca0000010000 */
[----:B------:R-:W-:Y:S01]  /*0d30*/  MOV R6, R7 ;  /* 0x0000000700067202 */ /* 0x000fe20000000f00 */
[----:B------:R-:W-:Y:S06]  /*0d40*/  BRA `(.L_x_3921) ;  /* 0x0000000000347947 */ /* 0x000fec0003800000 */
.L_x_3922:
        /* <DEDUP_REMOVED lines=13> */
.L_x_3921:
[----:B------:R-:W-:Y:S05]  /*0e20*/  BSYNC.RECONVERGENT B0 ;  /* 0x0000000000007941 */ /* 0x000fea0003800200 */
.L_x_3920:
[----:B------:R-:W-:Y:S01]  /*0e30*/  IADD3 R5, PT, PT, R22, 0x100, RZ ;  /* 0x0000010016057810 */ /* 0x000fe20007ffe0ff */
[----:B------:R-:W-:Y:S03]  /*0e40*/  BSSY.RECONVERGENT B0, `(.L_x_3925) ;  /* 0x0000050000007945 */ /* 0x000fe60003800200 */
[----:B------:R-:W-:Y:S02]  /*0e50*/  ISETP.GE.U32.AND P1, PT, R5, R0, PT ;  /* 0x000000000500720c */ /* 0x000fe40003f26070 */
        /* <DEDUP_REMOVED lines=50> */
.L_x_3929:
        /* <DEDUP_REMOVED lines=12> */
.L_x_3928:
[----:B------:R-:W-:-:S05]  /*1240*/  FADD.FTZ R5, R3, -R3 ;  /* 0x8000000303057221 */ /* 0x000fca0000010000 */
[----:B------:R-:W-:Y:S01]  /*1250*/  MOV R4, R5 ;  /* 0x0000000500047202 */ /* 0x000fe20000000f00 */
[----:B------:R-:W-:Y:S06]  /*1260*/  BRA `(.L_x_3926) ;  /* 0x0000000000347947 */ /* 0x000fec0003800000 */
.L_x_3927:
        /* <DEDUP_REMOVED lines=13> */
.L_x_3926:
[----:B------:R-:W-:Y:S05]  /*1340*/  BSYNC.RECONVERGENT B0 ;  /* 0x0000000000007941 */ /* 0x000fea0003800200 */
.L_x_3925:
        /* <DEDUP_REMOVED lines=53> */
.L_x_3934:
        /* <DEDUP_REMOVED lines=12> */
.L_x_3933:
[----:B------:R-:W-:-:S05]  /*1760*/  FADD.FTZ R3, R19, -R19 ;  /* 0x8000001313037221 */ /* 0x000fca0000010000 */
[----:B------:R-:W-:Y:S01]  /*1770*/  MOV R2, R3 ;  /* 0x0000000300027202 */ /* 0x000fe20000000f00 */
[----:B------:R-:W-:Y:S06]  /*1780*/  BRA `(.L_x_3931) ;  /* 0x0000000000347947 */ /* 0x000fec0003800000 */
.L_x_3932:
        /* <DEDUP_REMOVED lines=13> */
.L_x_3931:
[----:B------:R-:W-:Y:S05]  /*1860*/  BSYNC.RECONVERGENT B0 ;  /* 0x0000000000007941 */ /* 0x000fea0003800200 */
.L_x_3930:
        /* <DEDUP_REMOVED lines=27> */
[----:B------:R-:W-:Y:S01]  /*1a20*/  FMUL.FTZ R10, R26, R26 ;  /* 0x0000001a1a0a7220 */ /* 0x000fe20000410000 */
[----:B------:R-:W-:Y:S02]  /*1a30*/  SHF.L.U32 R11, R11, 0x17, RZ ;  /* 0x000000170b0b7819 */ /* 0x000fe400000006ff */
[----:B------:R-:W0:Y:S01]  /*1a40*/  MUFU.EX2 R16, R18 ;  /* 0x0000001200107308 */ /* 0x000e220000000800 */
[----:B------:R-:W-:-:S04]  /*1a50*/  FFMA.FTZ R23, R10, R23, 0.00019836159481201320887 ;  /* 0x394fff490a177423 */ /* 0x000fc80000010017 */
[----:B------:R-:W-:-:S04]  /*1a60*/  FFMA.FTZ R23, R10, R23, 0.0083333496004343032837 ;  /* 0x3c08889a0a177423 */ /* 0x000fc80000010017 */
[----:B------:R-:W-:-:S04]  /*1a70*/  FFMA.FTZ R23, R10, R23, 0.16666667163372039795 ;  /* 0x3e2aaaab0a177423 */ /* 0x000fc80000010017 */
[----:B------:R-:W-:Y:S01]  /*1a80*/  FMUL.FTZ R23, R10, R23 ;  /* 0x000000170a177220 */ /* 0x000fe20000410000 */
[----:B0-----:R-:W-:Y:S02]  /*1a90*/  FMUL.FTZ R16, R11, R16 ;  /* 0x000000100b107220 */ /* 0x001fe40000410000 */
[----:B-1----:R-:W0:Y:S08]  /*1aa0*/  MUFU.RCP R11, R17 ;  /* 0x00000011000b7308 */ /* 0x002e300000001000 */
        /* <DEDUP_REMOVED lines=17> */
.L_x_3939:
        /* <DEDUP_REMOVED lines=12> */
.L_x_3938:
[----:B------:R-:W-:-:S05]  /*1c80*/  FADD.FTZ R11, R27, -R27 ;  /* 0x8000001b1b0b7221 */ /* 0x000fca0000010000 */
[----:B------:R-:W-:Y:S01]  /*1c90*/  MOV R10, R11 ;  /* 0x0000000b000a7202 */ /* 0x000fe20000000f00 */
[----:B------:R-:W-:Y:S06]  /*1ca0*/  BRA `(.L_x_3936) ;  /* 0x0000000000347947 */ /* 0x000fec0003800000 */
.L_x_3937:
        /* <DEDUP_REMOVED lines=13> */
.L_x_3936:
[----:B------:R-:W-:Y:S05]  /*1d80*/  BSYNC.RECONVERGENT B0 ;  /* 0x0000000000007941 */ /* 0x000fea0003800200 */
.L_x_3935:
        /* <DEDUP_REMOVED lines=33> */
[----:B-1----:R-:W0:Y:S08]  /*1fa0*/  MUFU.RCP R17, R18 ;  /* 0x0000001200117308 */ /* 0x002e300000001000 */
        /* <DEDUP_REMOVED lines=19> */
.L_x_3944:
        /* <DEDUP_REMOVED lines=12> */
.L_x_3943:
[----:B------:R-:W-:-:S05]  /*21a0*/  FADD.FTZ R17, R13, -R13 ;  /* 0x8000000d0d117221 */ /* 0x000fca0000010000 */
[----:B------:R-:W-:Y:S01]  /*21b0*/  MOV R16, R17 ;  /* 0x0000001100107202 */ /* 0x000fe20000000f00 */
[----:B------:R-:W-:Y:S06]  /*21c0*/  BRA `(.L_x_3941) ;  /* 0x0000000000347947 */ /* 0x000fec0003800000 */
.L_x_3942:
        /* <DEDUP_REMOVED lines=13> */
.L_x_3941:
[----:B------:R-:W-:Y:S05]  /*22a0*/  BSYNC.RECONVERGENT B0 ;  /* 0x0000000000007941 */ /* 0x000fea0003800200 */
.L_x_3940:
        /* <DEDUP_REMOVED lines=53> */
.L_x_3949:
        /* <DEDUP_REMOVED lines=12> */
.L_x_3948:
[----:B------:R-:W-:-:S05]  /*26c0*/  FADD.FTZ R13, R29, -R29 ;  /* 0x8000001d1d0d7221 */ /* 0x000fca0000010000 */
[----:B------:R-:W-:Y:S01]  /*26d0*/  MOV R12, R13 ;  /* 0x0000000d000c7202 */ /* 0x000fe20000000f00 */
[----:B------:R-:W-:Y:S06]  /*26e0*/  BRA `(.L_x_3946) ;  /* 0x0000000000347947 */ /* 0x000fec0003800000 */
.L_x_3947:
        /* <DEDUP_REMOVED lines=13> */
.L_x_3946:
[----:B------:R-:W-:Y:S05]  /*27c0*/  BSYNC.RECONVERGENT B0 ;  /* 0x0000000000007941 */ /* 0x000fea0003800200 */
.L_x_3945:
        /* <DEDUP_REMOVED lines=28> */
[----:B------:R-:W-:-:S03]  /*2990*/  SHF.L.U32 R19, R19, 0x17, RZ ;  /* 0x0000001713137819 */ /* 0x000fc600000006ff */
[C---:B------:R-:W-:Y:S01]  /*29a0*/  FFMA.FTZ R27, R18.reuse, R27, 0.00019836159481201320887 ;  /* 0x394fff49121b7423 */ /* 0x040fe2000001001b */
[----:B------:R-:W0:Y:S03]  /*29b0*/  MUFU.EX2 R24, R24 ;  /* 0x0000001800187308 */ /* 0x000e260000000800 */
        /* <DEDUP_REMOVED lines=22> */
.L_x_3954:
        /* <DEDUP_REMOVED lines=12> */
.L_x_3953:
[----:B------:R-:W-:-:S05]  /*2be0*/  FADD.FTZ R19, R21, -R21 ;  /* 0x8000001515137221 */ /* 0x000fca0000010000 */
[----:B------:R-:W-:Y:S01]  /*2bf0*/  MOV R18, R19 ;  /* 0x0000001300127202 */ /* 0x000fe20000000f00 */
[----:B------:R-:W-:Y:S06]  /*2c00*/  BRA `(.L_x_3951) ;  /* 0x0000000000347947 */ /* 0x000fec0003800000 */
.L_x_3952:
        /* <DEDUP_REMOVED lines=13> */
.L_x_3951:
[----:B------:R-:W-:Y:S05]  /*2ce0*/  BSYNC.RECONVERGENT B0 ;  /* 0x0000000000007941 */ /* 0x000fea0003800200 */
.L_x_3950:
[----:B------:R-:W0:Y:S01]  /*2cf0*/  @!P0 LDC.64 R20, c[0x0][0x388] ;  /* 0x0000e200ff148b82 */ /* 0x000e220000000a00 */
[----:B------:R-:W-:Y:S01]  /*2d00*/  @!P0 IADD3 R23, PT, PT, R25, R22, RZ ;  /* 0x0000001619178210 */ /* 0x000fe20007ffe0ff */
[----:B------:R-:W-:Y:S01]  /*2d10*/  BSSY.RECONVERGENT B0, `(.L_x_3955) ;  /* 0x0000030000007945 */ /* 0x000fe20003800200 */
[----:B------:R-:W-:-:S03]  /*2d20*/  @!P0 MOV R22, R9 ;  /* 0x0000000900168202 */ /* 0x000fc60000000f00 */
[----:B------:R-:W-:Y:S01]  /*2d30*/  BSSY.RELIABLE B1, `(.L_x_3956) ;  /* 0x0000027000017945 */ /* 0x000fe20003800100 */
[----:B0-----:R-:W-:-:S05]  /*2d40*/  @!P0 IMAD.WIDE.U32 R20, R23, 0x8, R20 ;  /* 0x0000000817148825 */ /* 0x001fca00078e0014 */
[----:B------:R0:W-:Y:S01]  /*2d50*/  @!P0 STG.E.64 desc[UR4][R20.64], R14 ;  /* 0x0000000e14008986 */ /* 0x0001e2000c101b04 */
[----:B------:R-:W-:-:S13]  /*2d60*/  ISETP.GE.U32.AND P0, PT, R22, R0, PT ;  /* 0x000000001600720c */ /* 0x000fda0003f06070 */
[----:B0-----:R-:W-:Y:S05]  /*2d70*/  @P0 BRA `(.L_x_3957) ;  /* 0x0000000000300947 */ /* 0x001fea0003800000 */
[----:B------:R-:W0:Y:S01]  /*2d80*/  LDC.64 R8, c[0x0][0x388] ;  /* 0x0000e200ff087b82 */ /* 0x000e220000000a00 */
[----:B------:R-:W-:Y:S02]  /*2d90*/  IADD3 R15, PT, PT, R25, R22, RZ ;  /* 0x00000016190f7210 */ /* 0x000fe40007ffe0ff */
[----:B------:R-:W-:-:S04]  /*2da0*/  IADD3 R22, PT, PT, R22, 0x80, RZ ;  /* 0x0000008016167810 */ /* 0x000fc80007ffe0ff */
[----:B------:R-:W-:Y:S01]  /*2db0*/  ISETP.GE.U32.AND P0, PT, R22, R0, PT ;  /* 0x000000001600720c */ /* 0x000fe20003f06070 */
[----:B0-----:R-:W-:-:S05]  /*2dc0*/  IMAD.WIDE.U32 R8, R15, 0x8, R8 ;  /* 0x000000080f087825 */ /* 0x001fca00078e0008 */
[----:B------:R0:W-:Y:S07]  /*2dd0*/  STG.E.64 desc[UR4][R8.64], R6 ;  /* 0x0000000608007986 */ /* 0x0001ee000c101b04 */
[----:B------:R-:W-:Y:S05]  /*2de0*/  @P0 BRA `(.L_x_3958) ;  /* 0x0000000000300947 */ /* 0x000fea0003800000 */
[----:B0-----:R-:W0:Y:S01]  /*2df0*/  LDC.64 R6, c[0x0][0x388] ;  /* 0x0000e200ff067b82 */ /* 0x001e220000000a00 */
[----:B------:R-:W-:Y:S02]  /*2e00*/  IADD3 R9, PT, PT, R25, R22, RZ ;  /* 0x0000001619097210 */ /* 0x000fe40007ffe0ff */
[----:B------:R-:W-:-:S03]  /*2e10*/  IADD3 R22, PT, PT, R22, 0x80, RZ ;  /* 0x0000008016167810 */ /* 0x000fc60007ffe0ff */
[----:B0-----:R-:W-:-:S05]  /*2e20*/  IMAD.WIDE.U32 R6, R9, 0x8, R6 ;  /* 0x0000000809067825 */ /* 0x001fca00078e0006 */
[----:B------:R0:W-:Y:S02]  /*2e30*/  STG.E.64 desc[UR4][R6.64], R4 ;  /* 0x0000000406007986 */ /* 0x0001e4000c101b04 */
.L_x_3957:
[----:B------:R-:W-:-:S13]  /*2e40*/  ISETP.GE.U32.AND P0, PT, R22, R0, PT ;  /* 0x000000001600720c */ /* 0x000fda0003f06070 */
[----:B------:R-:W-:Y:S05]  /*2e50*/  @P0 BRA `(.L_x_3959) ;  /* 0x0000000000300947 */ /* 0x000fea0003800000 */
[----:B0-----:R-:W0:Y:S01]  /*2e60*/  LDC.64 R4, c[0x0][0x388] ;  /* 0x0000e200ff047b82 */ /* 0x001e220000000a00 */
[----:B------:R-:W-:Y:S02]  /*2e70*/  IADD3 R7, PT, PT, R25, R22, RZ ;  /* 0x0000001619077210 */ /* 0x000fe40007ffe0ff */
[----:B------:R-:W-:-:S03]  /*2e80*/  IADD3 R22, PT, PT, R22, 0x80, RZ ;  /* 0x0000008016167810 */ /* 0x000fc60007ffe0ff */
[----:B0-----:R-:W-:-:S05]  /*2e90*/  IMAD.WIDE.U32 R4, R7, 0x8, R4 ;  /* 0x0000000807047825 */ /* 0x001fca00078e0004 */
[----:B------:R1:W-:Y:S02]  /*2ea0*/  STG.E.64 desc[UR4][R4.64], R2 ;  /* 0x0000000204007986 */ /* 0x0003e4000c101b04 */
.L_x_3958:
[----:B------:R-:W-:-:S13]  /*2eb0*/  ISETP.GE.U32.AND P0, PT, R22, R0, PT ;  /* 0x000000001600720c */ /* 0x000fda0003f06070 */
[----:B------:R-:W-:Y:S05]  /*2ec0*/  @P0 BRA `(.L_x_3960) ;  /* 0x0000000000340947 */ /* 0x000fea0003800000 */
[----:B-1----:R-:W1:Y:S01]  /*2ed0*/  LDC.64 R2, c[0x0][0x388] ;  /* 0x0000e200ff027b82 */ /* 0x002e620000000a00 */
[----:B------:R-:W-:Y:S02]  /*2ee0*/  IADD3 R5, PT, PT, R25, R22, RZ ;  /* 0x0000001619057210 */ /* 0x000fe40007ffe0ff */
[----:B------:R-:W-:-:S03]  /*2ef0*/  IADD3 R22, PT, PT, R22, 0x80, RZ ;  /* 0x0000008016167810 */ /* 0x000fc60007ffe0ff */
[----:B-1----:R-:W-:-:S05]  /*2f00*/  IMAD.WIDE.U32 R2, R5, 0x8, R2 ;  /* 0x0000000805027825 */ /* 0x002fca00078e0002 */
[----:B------:R1:W-:Y:S02]  /*2f10*/  STG.E.64 desc[UR4][R2.64], R10 ;  /* 0x0000000a02007986 */ /* 0x0003e4000c101b04 */
.L_x_3959:
[----:B------:R-:W-:-:S13]  /*2f20*/  ISETP.GE.U32.AND P0, PT, R22, R0, PT ;  /* 0x000000001600720c */ /* 0x000fda0003f06070 */
[----:B------:R-:W-:Y:S05]  /*2f30*/  @P0 BREAK.RELIABLE B1 ;  /* 0x0000000000010942 */ /* 0x000fea0003800100 */
[----:B------:R-:W-:Y:S05]  /*2f40*/  @P0 BRA `(.L_x_3961) ;  /* 0x0000000000300947 */ /* 0x000fea0003800000 */
[----:B-1----:R-:W1:Y:S01]  /*2f50*/  LDC.64 R2, c[0x0][0x388] ;  /* 0x0000e200ff027b82 */ /* 0x002e620000000a00 */
[----:B0-----:R-:W-:Y:S02]  /*2f60*/  IADD3 R5, PT, PT, R25, R22, RZ ;  /* 0x0000001619057210 */ /* 0x001fe40007ffe0ff */
[----:B------:R-:W-:-:S03]  /*2f70*/  IADD3 R22, PT, PT, R22, 0x80, RZ ;  /* 0x0000008016167810 */ /* 0x000fc60007ffe0ff */
[----:B-1----:R-:W-:-:S05]  /*2f80*/  IMAD.WIDE.U32 R2, R5, 0x8, R2 ;  /* 0x0000000805027825 */ /* 0x002fca00078e0002 */
[----:B------:R2:W-:Y:S02]  /*2f90*/  STG.E.64 desc[UR4][R2.64], R16 ;  /* 0x0000001002007986 */ /* 0x0005e4000c101b04 */
.L_x_3960:
[----:B------:R-:W-:Y:S05]  /*2fa0*/  BSYNC.RELIABLE B1 ;  /* 0x0000000000017941 */ /* 0x000fea0003800100 */
.L_x_3956:
[----:B------:R-:W-:-:S13]  /*2fb0*/  ISETP.GE.U32.AND P0, PT, R22, R0, PT ;  /* 0x000000001600720c */ /* 0x000fda0003f06070 */
[----:B-12---:R-:W1:Y:S01]  /*2fc0*/  @!P0 LDC.64 R2, c[0x0][0x388] ;  /* 0x0000e200ff028b82 */ /* 0x006e620000000a00 */
[----:B------:R-:W-:Y:S02]  /*2fd0*/  @!P0 IADD3 R5, PT, PT, R25, R22, RZ ;  /* 0x0000001619058210 */ /* 0x000fe40007ffe0ff */
[----:B------:R-:W-:-:S03]  /*2fe0*/  @!P0 IADD3 R22, PT, PT, R22, 0x80, RZ ;  /* 0x0000008016168810 */ /* 0x000fc60007ffe0ff */
[----:B-1----:R-:W-:-:S05]  /*2ff0*/  @!P0 IMAD.WIDE.U32 R2, R5, 0x8, R2 ;  /* 0x0000000805028825 */ /* 0x002fca00078e0002 */
[----:B------:R2:W-:Y:S02]  /*3000*/  @!P0 STG.E.64 desc[UR4][R2.64], R12 ;  /* 0x0000000c02008986 */ /* 0x0005e4000c101b04 */
.L_x_3961:
[----:B------:R-:W-:Y:S05]  /*3010*/  BSYNC.RECONVERGENT B0 ;  /* 0x0000000000007941 */ /* 0x000fea0003800200 */
.L_x_3955:
[----:B------:R-:W-:Y:S05]  /*3020*/  WARPSYNC.ALL ;  /* 0x0000000000007948 */ /* 0x000fea0003800000 */
[----:B------:R-:W-:-:S13]  /*3030*/  ISETP.GE.U32.AND P0, PT, R22, R0, PT ;  /* 0x000000001600720c */ /* 0x000fda0003f06070 */
[----:B------:R-:W-:Y:S05]  /*3040*/  @P0 EXIT ;  /* 0x000000000000094d */ /* 0x000fea0003800000 */
[----:B-12---:R-:W1:Y:S01]  /*3050*/  LDC.64 R2, c[0x0][0x388] ;  /* 0x0000e200ff027b82 */ /* 0x006e620000000a00 */
[----:B------:R-:W-:-:S05]  /*3060*/  IADD3 R25, PT, PT, R25, R22, RZ ;  /* 0x0000001619197210 */ /* 0x000fca0007ffe0ff */
[----:B-1----:R-:W-:-:S05]  /*3070*/  IMAD.WIDE.U32 R2, R25, 0x8, R2 ;  /* 0x0000000819027825 */ /* 0x002fca00078e0002 */
[----:B------:R-:W-:Y:S01]  /*3080*/  STG.E.64 desc[UR4][R2.64], R18 ;  /* 0x0000001202007986 */ /* 0x000fe2000c101b04 */
[----:B------:R-:W-:Y:S05]  /*3090*/  EXIT ;  /* 0x000000000000794d */ /* 0x000fea0003800000 */
.L_x_3915:
[----:B------:R-:W0:Y:S01]  /*30a0*/  S2R R0, SR_TID.X ;  /* 0x0000000000007919 */ /* 0x000e220000002100 */
[----:B------:R-:W1:Y:S02]  /*30b0*/  LDC.64 R2, c[0x0][0x390] ;  /* 0x0000e400ff027b82 */ /* 0x000e640000000a00 */
[----:B-1----:R-:W-:-:S04]  /*30c0*/  IMAD.WIDE.U32 R2, R25, 0x8, R2 ;  /* 0x0000000819027825 */ /* 0x002fc800078e0002 */
[----:B0-----:R-:W-:-:S05]  /*30d0*/  IMAD.WIDE.U32 R2, R0, 0x10, R2 ;  /* 0x0000001000027825 */ /* 0x001fca00078e0002 */
[----:B------:R-:W2:Y:S04]  /*30e0*/  LDG.E.128 R4, desc[UR4][R2.64] ;  /* 0x0000000402047981 */ /* 0x000ea8000c1e1d00 */
[----:B------:R0:W5:Y:S04]  /*30f0*/  LDG.E.128 R20, desc[UR4][R2.64+0x800] ;  /* 0x0008000402147981 */ /* 0x000168000c1e1d00 */
[----:B------:R0:W5:Y:S04]  /*3100*/  LDG.E.128 R8, desc[UR4][R2.64+0x1000] ;  /* 0x0010000402087981 */ /* 0x000168000c1e1d00 */
[----:B------:R0:W5:Y:S01]  /*3110*/  LDG.E.128 R12, desc[UR4][R2.64+0x1800] ;  /* 0x00180004020c7981 */ /* 0x000162000c1e1d00 */
[----:B------:R-:W-:Y:S01]  /*3120*/  BSSY.RECONVERGENT B0, `(.L_x_3962) ;  /* 0x000004c000007945 */ /* 0x000fe20003800200 */
[----:B--2---:R-:W-:-:S02]  /*3130*/  LOP3.LUT R18, R4, 0x7fffffff, RZ, 0xc0, !PT ;  /* 0x7fffffff04127812 */ /* 0x004fc400078ec0ff */
[----:B------:R-:W-:Y:S02]  /*3140*/  MOV R16, R4 ;  /* 0x0000000400107202 */ /* 0x000fe40000000f00 */
        /* <DEDUP_REMOVED lines=15> */
.L_x_3963:
        /* <DEDUP_REMOVED lines=18> */
.L_x_3965:
        /* <DEDUP_REMOVED lines=40> */
.L_x_3964:
[----:B------:R-:W-:Y:S05]  /*35e0*/  BSYNC.RECONVERGENT B0 ;  /* 0x0000000000007941 */ /* 0x000fea0003800200 */
.L_x_3962:
[----:B------:R-:W-:Y:S01]  /*35f0*/  LOP3.LUT R2, R6, 0x7fffffff, RZ, 0xc0, !PT ;  /* 0x7fffffff06027812 */ /* 0x000fe200078ec0ff */
[----:B------:R-:W-:Y:S03]  /*3600*/  BSSY.RECONVERGENT B0, `(.L_x_3966) ;  /* 0x000004b000007945 */ /* 0x000fe60003800200 */
        /* <DEDUP_REMOVED lines=47> */
.L_x_3969:
        /* <DEDUP_REMOVED lines=12> */
.L_x_3968:
[----:B------:R-:W-:-:S05]  /*39c0*/  FADD.FTZ R6, R7, -R7 ;  /* 0x8000000707067221 */ /* 0x000fca0000010000 */
[----:B------:R-:W-:Y:S01]  /*39d0*/  MOV R19, R6 ;  /* 0x0000000600137202 */ /* 0x000fe20000000f00 */
[----:B------:R-:W-:Y:S06]  /*39e0*/  BRA `(.L_x_3970) ;  /* 0x0000000000307947 */ /* 0x000fec0003800000 */
.L_x_3967:
        /* <DEDUP_REMOVED lines=12> */
.L_x_3970:
[----:B------:R-:W-:Y:S05]  /*3ab0*/  BSYNC.RECONVERGENT B0 ;  /* 0x0000000000007941 */ /* 0x000fea0003800200 */
.L_x_3966:
[----:B-----5:R-:W-:Y:S01]  /*3ac0*/  LOP3.LUT R2, R20, 0x7fffffff, RZ, 0xc0, !PT ;  /* 0x7fffffff14027812 */ /* 0x020fe200078ec0ff */
        /* <DEDUP_REMOVED lines=48> */
.L_x_3974:
        /* <DEDUP_REMOVED lines=12> */
.L_x_3973:
[----:B------:R-:W-:-:S05]  /*3e90*/  FADD.FTZ R20, R21, -R21 ;  /* 0x8000001515147221 */ /* 0x000fca0000010000 */
[----:B------:R-:W-:Y:S01]  /*3ea0*/  MOV R5, R20 ;  /* 0x0000001400057202 */ /* 0x000fe20000000f00 */
[----:B------:R-:W-:Y:S06]  /*3eb0*/  BRA `(.L_x_3975) ;  /* 0x0000000000307947 */ /* 0x000fec0003800000 */
.L_x_3972:
        /* <DEDUP_REMOVED lines=12> */
.L_x_3975:
[----:B------:R-:W-:Y:S05]  /*3f80*/  BSYNC.RECONVERGENT B0 ;  /* 0x0000000000007941 */ /* 0x000fea0003800200 */
.L_x_3971:
        /* <DEDUP_REMOVED lines=49> */
.L_x_3979:
        /* <DEDUP_REMOVED lines=12> */
.L_x_3978:
[----:B------:R-:W-:-:S05]  /*4360*/  FADD.FTZ R22, R23, -R23 ;  /* 0x8000001717167221 */ /* 0x000fca0000010000 */
[----:B------:R-:W-:Y:S01]  /*4370*/  MOV R7, R22 ;  /* 0x0000001600077202 */ /* 0x000fe20000000f00 */
[----:B------:R-:W-:Y:S06]  /*4380*/  BRA `(.L_x_3980) ;  /* 0x0000000000307947 */ /* 0x000fec0003800000 */
.L_x_3977:
        /* <DEDUP_REMOVED lines=12> */
.L_x_3980:
[----:B------:R-:W-:Y:S05]  /*4450*/  BSYNC.RECONVERGENT B0 ;  /* 0x0000000000007941 */ /* 0x000fea0003800200 */
.L_x_3976:
        /* <DEDUP_REMOVED lines=49> */
.L_x_3984:
        /* <DEDUP_REMOVED lines=12> */
.L_x_3983:
[----:B------:R-:W-:-:S05]  /*4830*/  FADD.FTZ R8, R9, -R9 ;  /* 0x8000000909087221 */ /* 0x000fca0000010000 */
[----:B------:R-:W-:Y:S01]  /*4840*/  MOV R21, R8 ;  /* 0x0000000800157202 */ /* 0x000fe20000000f00 */
[----:B------:R-:W-:Y:S06]  /*4850*/  BRA `(.L_x_3985) ;  /* 0x0000000000307947 */ /* 0x000fec0003800000 */
.L_x_3982:
        /* <DEDUP_REMOVED lines=12> */
.L_x_3985:
[----:B------:R-:W-:Y:S05]  /*4920*/  BSYNC.RECONVERGENT B0 ;  /* 0x0000000000007941 */ /* 0x000fea0003800200 */
.L_x_3981:
        /* <DEDUP_REMOVED lines=49> */
.L_x_3989:
        /* <DEDUP_REMOVED lines=12> */
.L_x_3988:
[----:B------:R-:W-:-:S05]  /*4d00*/  FADD.FTZ R10, R11, -R11 ;  /* 0x8000000b0b0a7221 */ /* 0x000fca0000010000 */
[----:B------:R-:W-:Y:S01]  /*4d10*/  MOV R23, R10 ;  /* 0x0000000a00177202 */ /* 0x000fe20000000f00 */
[----:B------:R-:W-:Y:S06]  /*4d20*/  BRA `(.L_x_3990) ;  /* 0x0000000000307947 */ /* 0x000fec0003800000 */
.L_x_3987:
        /* <DEDUP_REMOVED lines=12> */
.L_x_3990:
[----:B------:R-:W-:Y:S05]  /*4df0*/  BSYNC.RECONVERGENT B0 ;  /* 0x0000000000007941 */ /* 0x000fea0003800200 */
.L_x_3986:
        /* <DEDUP_REMOVED lines=49> */
.L_x_3994:
        /* <DEDUP_REMOVED lines=12> */
.L_x_3993:
[----:B------:R-:W-:-:S05]  /*51d0*/  FADD.FTZ R12, R13, -R13 ;  /* 0x8000000d0d0c7221 */ /* 0x000fca0000010000 */
[----:B------:R-:W-:Y:S01]  /*51e0*/  MOV R9, R12 ;  /* 0x0000000c00097202 */ /* 0x000fe20000000f00 */
[----:B------:R-:W-:Y:S06]  /*51f0*/  BRA `(.L_x_3995) ;  /* 0x0000000000307947 */ /* 0x000fec0003800000 */
.L_x_3992:
        /* <DEDUP_REMOVED lines=12> */
.L_x_3995:
[----:B------:R-:W-:Y:S05]  /*52c0*/  BSYNC.RECONVERGENT B0 ;  /* 0x0000000000007941 */ /* 0x000fea0003800200 */
.L_x_3991:
        /* <DEDUP_REMOVED lines=49> */
.L_x_3999:
        /* <DEDUP_REMOVED lines=12> */
.L_x_3998:
[----:B------:R-:W-:-:S05]  /*56a0*/  FADD.FTZ R14, R15, -R15 ;  /* 0x8000000f0f0e7221 */ /* 0x000fca0000010000 */
[----:B------:R-:W-:Y:S01]  /*56b0*/  MOV R11, R14 ;  /* 0x0000000e000b7202 */ /* 0x000fe20000000f00 */
[----:B------:R-:W-:Y:S06]  /*56c0*/  BRA `(.L_x_4000) ;  /* 0x0000000000307947 */ /* 0x000fec0003800000 */
.L_x_3997:
        /* <DEDUP_REMOVED lines=12> */
.L_x_4000:
[----:B------:R-:W-:Y:S05]  /*5790*/  BSYNC.RECONVERGENT B0 ;  /* 0x0000000000007941 */ /* 0x000fea0003800200 */
.L_x_3996:
[----:B------:R-:W0:Y:S01]  /*57a0*/  LDC.64 R2, c[0x0][0x388] ;  /* 0x0000e200ff027b82 */ /* 0x000e220000000a00 */
[----:B------:R-:W-:Y:S02]  /*57b0*/  MOV R18, R6 ;  /* 0x0000000600127202 */ /* 0x000fe40000000f00 */
[----:B------:R-:W-:Y:S02]  /*57c0*/  MOV R4, R20 ;  /* 0x0000001400047202 */ /* 0x000fe40000000f00 */
[----:B------:R-:W-:Y:S02]  /*57d0*/  MOV R6, R22 ;  /* 0x0000001600067202 */ /* 0x000fe40000000f00 */
[----:B------:R-:W-:Y:S02]  /*57e0*/  MOV R20, R8 ;  /* 0x0000000800147202 */ /* 0x000fe40000000f00 */
[----:B------:R-:W-:Y:S02]  /*57f0*/  MOV R22, R10 ;  /* 0x0000000a00167202 */ /* 0x000fe40000000f00 */
[----:B------:R-:W-:-:S02]  /*5800*/  MOV R8, R12 ;  /* 0x0000000c00087202 */ /* 0x000fc40000000f00 */
[----:B------:R-:W-:Y:S01]  /*5810*/  MOV R10, R14 ;  /* 0x0000000e000a7202 */ /* 0x000fe20000000f00 */
[----:B0-----:R-:W-:-:S04]  /*5820*/  IMAD.WIDE.U32 R2, R25, 0x8, R2 ;  /* 0x0000000819027825 */ /* 0x001fc800078e0002 */
[----:B------:R-:W-:-:S05]  /*5830*/  IMAD.WIDE.U32 R2, R0, 0x10, R2 ;  /* 0x0000001000027825 */ /* 0x000fca00078e0002 */
[----:B------:R-:W-:Y:S04]  /*5840*/  STG.E.128 desc[UR4][R2.64], R16 ;  /* 0x0000001002007986 */ /* 0x000fe8000c101d04 */
[----:B------:R-:W-:Y:S04]  /*5850*/  STG.E.128 desc[UR4][R2.64+0x800], R4 ;  /* 0x0008000402007986 */ /* 0x000fe8000c101d04 */
[----:B------:R-:W-:Y:S04]  /*5860*/  STG.E.128 desc[UR4][R2.64+0x1000], R20 ;  /* 0x0010001402007986 */ /* 0x000fe8000c101d04 */
[----:B------:R-:W-:Y:S01]  /*5870*/  STG.E.128 desc[UR4][R2.64+0x1800], R8 ;  /* 0x0018000802007986 */ /* 0x000fe2000c101d04 */
[----:B------:R-:W-:Y:S05]  /*5880*/  EXIT ;  /* 0x000000000000794d */ /* 0x000fea0003800000 */
.L_x_4001:
        /* <DEDUP_REMOVED lines=15> */
.L_x_6259:


//--------------------- .text._ZN2at6native29vectorized_elementwise_kernelILi4EZZZNS0_16tanh_kernel_cudaERNS_18TensorIteratorBaseEENKUlvE_clEvENKUlvE0_clEvEUlN3c107complexIfEEE_St5arrayIPcLm2EEEEviT0_T1_ --------------------------
	.section	.text._ZN2at6native29vectorized_elementwise_kernelILi4EZZZNS0_16tanh_kernel_cudaERNS_18TensorIteratorBaseEENKUlvE_clEvENKUlvE0_clEvEUlN3c107complexIfEEE_St5arrayIPcLm2EEEEviT0_T1_,"ax",@progbits
	.align	128
        .global         _ZN2at6native29vectorized_elementwise_kernelILi4EZZZNS0_16tanh_kernel_cudaERNS_18TensorIteratorBaseEENKUlvE_clEvENKUlvE0_clEvEUlN3c107complexIfEEE_St5arrayIPcLm2EEEEviT0_T1_
        .type           _ZN2at6native29vectorized_elementwise_kernelILi4EZZZNS0_16tanh_kernel_cudaERNS_18TensorIteratorBaseEENKUlvE_clEvENKUlvE0_clEvEUlN3c107complexIfEEE_St5arrayIPcLm2EEEEviT0_T1_,@function
        .size           _ZN2at6native29vectorized_elementwise_kernelILi4EZZZNS0_16tanh_kernel_cudaERNS_18TensorIteratorBaseEENKUlvE_clEvENKUlvE0_clEvEUlN3c107complexIfEEE_St5arrayIPcLm2EEEEviT0_T1_,(.L_x_6260 - _ZN2at6native29vectorized_elementwise_kernelILi4EZZZNS0_16tanh_kernel_cudaERNS_18TensorIteratorBaseEENKUlvE_clEvENKUlvE0_clEvEUlN3c107complexIfEEE_St5arrayIPcLm2EEEEviT0_T1_)
        .other          _ZN2at6native29vectorized_elementwise_kernelILi4EZZZNS0_16tanh_kernel_cudaERNS_18TensorIteratorBaseEENKUlvE_clEvENKUlvE0_clEvEUlN3c107complexIfEEE_St5arrayIPcLm2EEEEviT0_T1_,@"STO_CUDA_ENTRY STV_DEFAULT"
_ZN2at6native29vectorized_elementwise_kernelILi4EZZZNS0_16tanh_kernel_cudaERNS_18TensorIteratorBaseEENKUlvE_clEvENKUlvE0_clEvEUlN3c107complexIfEEE_St5arrayIPcLm2EEEEviT0_T1_:
.text._ZN2at6native29vectorized_elementwise_kernelILi4EZZZNS0_16tanh_kernel_cudaERNS_18TensorIteratorBaseEENKUlvE_clEvENKUlvE0_clEvEUlN3c107complexIfEEE_St5arrayIPcLm2EEEEviT0_T1_:
        /* <DEDUP_REMOVED lines=86> */
.L_x_4005:
        /* <DEDUP_REMOVED lines=18> */
.L_x_4006:
        /* <DEDUP_REMOVED lines=40> */
.L_x_4004:
[----:B------:R-:W-:Y:S05]  /*0900*/  BSYNC.RECONVERGENT B0 ;  /* 0x0000000000007941 */ /* 0x000fea0003800200 */
.L_x_4003:
        /* <DEDUP_REMOVED lines=53> */
.L_x_4011:
        /* <DEDUP_REMOVED lines=12> */
.L_x_4010:
[----:B------:R-:W-:-:S05]  /*0d20*/  FADD.FTZ R7, R5, -R5 ;  /* 0x8000000505077221 */ /* 0x000fca0000010000 */
[----:B------:R-:W-:Y:S01]  /*0d30*/  MOV R6, R7 ;  /* 0x0000000700067202 */ /* 0x000fe20000000f00 */
[----:B------:R-:W-:Y:S06]  /*0d40*/  BRA `(.L_x_4008) ;  /* 0x0000000000347947 */ /* 0x000fec0003800000 */
.L_x_4009:
        /* <DEDUP_REMOVED lines=13> */
.L_x_4008:
[----:B------:R-:W-:Y:S05]  /*0e20*/  BSYNC.RECONVERGENT B0 ;  /* 0x0000000000007941 */ /* 0x000fea0003800200 */
.L_x_4007:
        /* <DEDUP_REMOVED lines=53> */
.L_x_4016:
        /* <DEDUP_REMOVED lines=12> */
.L_x_4015:
[----:B------:R-:W-:-:S05]  /*1240*/  FADD.FTZ R5, R3, -R3 ;  /* 0x8000000303057221 */ /* 0x000fca0000010000 */
[----:B------:R-:W-:Y:S01]  /*1250*/  MOV R4, R5 ;  /* 0x0000000500047202 */ /* 0x000fe20000000f00 */
[----:B------:R-:W-:Y:S06]  /*1260*/  BRA `(.L_x_4013) ;  /* 0x0000000000347947 */ /* 0x000fec0003800000 */
.L_x_4014:
        /* <DEDUP_REMOVED lines=13> */
.L_x_4013:
[----:B------:R-:W-:Y:S05]  /*1340*/  BSYNC.RECONVERGENT B0 ;  /* 0x0000000000007941 */ /* 0x000fea0003800200 */
.L_x_4012:
        /* <DEDUP_REMOVED lines=53> */
.L_x_4021:
        /* <DEDUP_REMOVED lines=12> */
.L_x_4020:
[----:B------:R-:W-:-:S05]  /*1760*/  FADD.FTZ R3, R19, -R19 ;  /* 0x8000001313037221 */ /* 0x000fca0000010000 */
[----:B------:R-:W-:Y:S01]  /*1770*/  MOV R2, R3 ;  /* 0x0000000300027202 */ /* 0x000fe20000000f00 */
[----:B------:R-:W-:Y:S06]  /*1780*/  BRA `(.L_x_4018) ;  /* 0x0000000000347947 */ /* 0x000fec0003800000 */
.L_x_4019:
        /* <DEDUP_REMOVED lines=13> */
.L_x_4018:
[----:B------:R-:W-:Y:S05]  /*1860*/  BSYNC.RECONVERGENT B0 ;  /* 0x0000000000007941 */ /* 0x000fea0003800200 */
.L_x_4017:
        /* <DEDUP_REMOVED lines=53> */
.L_x_4026:
        /* <DEDUP_REMOVED lines=12> */
.L_x_4025:
[----:B------:R-:W-:-:S05]  /*1c80*/  FADD.FTZ R11, R27, -R27 ;  /* 0x8000001b1b0b7221 */ /* 0x000fca0000010000 */
[----:B------:R-:W-:Y:S01]  /*1c90*/  MOV R10, R11 ;  /* 0x0000000b000a7202 */ /* 0x000fe20000000f00 */
[----:B------:R-:W-:Y:S06]  /*1ca0*/  BRA `(.L_x_4023) ;  /* 0x0000000000347947 */ /* 0x000fec0003800000 */
.L_x_4024:
        /* <DEDUP_REMOVED lines=13> */
.L_x_4023:
[----:B------:R-:W-:Y:S05]  /*1d80*/  BSYNC.RECONVERGENT B0 ;  /* 0x0000000000007941 */ /* 0x000fea0003800200 */
.L_x_4022:
        /* <DEDUP_REMOVED lines=53> */
.L_x_4031:
        /* <DEDUP_REMOVED lines=12> */
.L_x_4030:
[----:B------:R-:W-:-:S05]  /*21a0*/  FADD.FTZ R17, R13, -R13 ;  /* 0x8000000d0d117221 */ /* 0x000fca0000010000 */
[----:B------:R-:W-:Y:S01]  /*21b0*/  MOV R16, R17 ;  /* 0x0000001100107202 */ /* 0x000fe20000000f00 */
[----:B------:R-:W-:Y:S06]  /*21c0*/  BRA `(.L_x_4028) ;  /* 0x0000000000347947 */ /* 0x000fec0003800000 */
.L_x_4029:
        /* <DEDUP_REMOVED lines=13> */
.L_x_4028:
[----:B------:R-:W-:Y:S05]  /*22a0*/  BSYNC.RECONVERGENT B0 ;  /* 0x0000000000007941 */ /* 0x000fea0003800200 */
.L_x_4027:
        /* <DEDUP_REMOVED lines=53> */
.L_x_4036:
        /* <DEDUP_REMOVED lines=12> */
.L_x_4035:
[----:B------:R-:W-:-:S05]  /*26c0*/  FADD.FTZ R13, R29, -R29 ;  /* 0x8000001d1d0d7221 */ /* 0x000fca0000010000 */
[----:B------:R-:W-:Y:S01]  /*26d0*/  MOV R12, R13 ;  /* 0x0000000d000c7202 */ /* 0x000fe20000000f00 */
[----:B------:R-:W-:Y:S06]  /*26e0*/  BRA `(.L_x_4033) ;  /* 0x0000000000347947 */ /* 0x000fec0003800000 */
.L_x_4034:
        /* <DEDUP_REMOVED lines=13> */
.L_x_4033:
[----:B------:R-:W-:Y:S05]  /*27c0*/  BSYNC.RECONVERGENT B0 ;  /* 0x0000000000007941 */ /* 0x000fea0003800200 */
.L_x_4032:
        /* <DEDUP_REMOVED lines=53> */
.L_x_4041:
        /* <DEDUP_REMOVED lines=12> */
.L_x_4040:
[----:B------:R-:W-:-:S05]  /*2be0*/  FADD.FTZ R19, R21, -R21 ;  /* 0x8000001515137221 */ /* 0x000fca0000010000 */
[----:B------:R-:W-:Y:S01]  /*2bf0*/  MOV R18, R19 ;  /* 0x0000001300127202 */ /* 0x000fe20000000f00 */
[----:B------:R-:W-:Y:S06]  /*2c00*/  BRA `(.L_x_4038) ;  /* 0x0000000000347947 */ /* 0x000fec0003800000 */
.L_x_4039:
        /* <DEDUP_REMOVED lines=13> */
.L_x_4038:
[----:B------:R-:W-:Y:S05]  /*2ce0*/  BSYNC.RECONVERGENT B0 ;  /* 0x0000000000007941 */ /* 0x000fea0003800200 */
.L_x_4037:
        /* <DEDUP_REMOVED lines=21> */
.L_x_4044:
[----:B------:R-:W-:-:S13]  /*2e40*/  ISETP.GE.U32.AND P0, PT, R22, R0, PT ;  /* 0x000000001600720c */ /* 0x000fda0003f06070 */
[----:B------:R-:W-:Y:S05]  /*2e50*/  @P0 BRA `(.L_x_4046) ;  /* 0x0000000000300947 */ /* 0x000fea0003800000 */
[----:B0-----:R-:W0:Y:S01]  /*2e60*/  LDC.64 R4, c[0x0][0x388] ;  /* 0x0000e200ff047b82 */ /* 0x001e220000000a00 */
[----:B------:R-:W-:Y:S02]  /*2e70*/  IADD3 R7, PT, PT, R25, R22, RZ ;  /* 0x0000001619077210 */ /* 0x000fe40007ffe0ff */
[----:B------:R-:W-:-:S03]  /*2e80*/  IADD3 R22, PT, PT, R22, 0x80, RZ ;  /* 0x0000008016167810 */ /* 0x000fc60007ffe0ff */
[----:B0-----:R-:W-:-:S05]  /*2e90*/  IMAD.WIDE.U32 R4, R7, 0x8, R4 ;  /* 0x0000000807047825 */ /* 0x001fca00078e0004 */
[----:B------:R1:W-:Y:S02]  /*2ea0*/  STG.E.64 desc[UR4][R4.64], R2 ;  /* 0x0000000204007986 */ /* 0x0003e4000c101b04 */
.L_x_4045:
[----:B------:R-:W-:-:S13]  /*2eb0*/  ISETP.GE.U32.AND P0, PT, R22, R0, PT ;  /* 0x000000001600720c */ /* 0x000fda0003f06070 */
[----:B------:R-:W-:Y:S05]  /*2ec0*/  @P0 BRA `(.L_x_4047) ;  /* 0x0000000000340947 */ /* 0x000fea0003800000 */
[----:B-1----:R-:W1:Y:S01]  /*2ed0*/  LDC.64 R2, c[0x0][0x388] ;  /* 0x0000e200ff027b82 */ /* 0x002e620000000a00 */
[----:B------:R-:W-:Y:S02]  /*2ee0*/  IADD3 R5, PT, PT, R25, R22, RZ ;  /* 0x0000001619057210 */ /* 0x000fe40007ffe0ff */
[----:B------:R-:W-:-:S03]  /*2ef0*/  IADD3 R22, PT, PT, R22, 0x80, RZ ;  /* 0x0000008016167810 */ /* 0x000fc60007ffe0ff */
[----:B-1----:R-:W-:-:S05]  /*2f00*/  IMAD.WIDE.U32 R2, R5, 0x8, R2 ;  /* 0x0000000805027825 */ /* 0x002fca00078e0002 */
[----:B------:R1:W-:Y:S02]  /*2f10*/  STG.E.64 desc[UR4][R2.64], R10 ;  /* 0x0000000a02007986 */ /* 0x0003e4000c101b04 */
.L_x_4046:
        /* <DEDUP_REMOVED lines=8> */
.L_x_4047:
[----:B------:R-:W-:Y:S05]  /*2fa0*/  BSYNC.RELIABLE B1 ;  /* 0x0000000000017941 */ /* 0x000fea0003800100 */
.L_x_4043:
[----:B------:R-:W-:-:S13]  /*2fb0*/  ISETP.GE.U32.AND P0, PT, R22, R0, PT ;  /* 0x000000001600720c */ /* 0x000fda0003f06070 */
[----:B-12---:R-:W1:Y:S01]  /*2fc0*/  @!P0 LDC.64 R2, c[0x0][0x388] ;  /* 0x0000e200ff028b82 */ /* 0x006e620000000a00 */
[----:B------:R-:W-:Y:S02]  /*2fd0*/  @!P0 IADD3 R5, PT, PT, R25, R22, RZ ;  /* 0x0000001619058210 */ /* 0x000fe40007ffe0ff */
[----:B------:R-:W-:-:S03]  /*2fe0*/  @!P0 IADD3 R22, PT, PT, R22, 0x80, RZ ;  /* 0x0000008016168810 */ /* 0x000fc60007ffe0ff */
[----:B-1----:R-:W-:-:S05]  /*2ff0*/  @!P0 IMAD.WIDE.U32 R2, R5, 0x8, R2 ;  /* 0x0000000805028825 */ /* 0x002fca00078e0002 */
[----:B------:R2:W-:Y:S02]  /*3000*/  @!P0 STG.E.64 desc[UR4][R2.64], R12 ;  /* 0x0000000c02008986 */ /* 0x0005e4000c101b04 */
.L_x_4048:
[----:B------:R-:W-:Y:S05]  /*3010*/  BSYNC.RECONVERGENT B0 ;  /* 0x0000000000007941 */ /* 0x000fea0003800200 */
.L_x_4042:
        /* <DEDUP_REMOVED lines=8> */
.L_x_4002:
[----:B------:R-:W0:Y:S01]  /*30a0*/  S2R R0, SR_TID.X ;  /* 0x0000000000007919 */ /* 0x000e220000002100 */
[----:B------:R-:W1:Y:S02]  /*30b0*/  LDC.64 R2, c[0x0][0x390] ;  /* 0x0000e400ff027b82 */ /* 0x000e640000000a00 */
[----:B-1----:R-:W-:-:S04]  /*30c0*/  IMAD.WIDE.U32 R2, R25, 0x8, R2 ;  /* 0x0000000819027825 */ /* 0x002fc800078e0002 */
[----:B0-----:R-:W-:-:S05]  /*30d0*/  IMAD.WIDE.U32 R2, R0, 0x20, R2 ;  /* 0x0000002000027825 */ /* 0x001fca00078e0002 */
[----:B------:R-:W2:Y:S04]  /*30e0*/  LDG.E.ENL2.256 R20, R4, desc[UR4][R2.64] ;  /* 0xfe0000040204797e */ /* 0x000ea80008121914 */
[----:B------:R0:W5:Y:S01]  /*30f0*/  LDG.E.ENL2.256 R12, R8, desc[UR4][R2.64+0x1000] ;  /* 0xfe0080040208797e */ /* 0x000162000812190c */
[----:B------:R-:W-:Y:S01]  /*3100*/  BSSY.RECONVERGENT B0, `(.L_x_4049) ;  /* 0x000004c000007945 */ /* 0x000fe20003800200 */
[----:B--2---:R-:W-:Y:S02]  /*3110*/  LOP3.LUT R18, R4, 0x7fffffff, RZ, 0xc0, !PT ;  /* 0x7fffffff04127812 */ /* 0x004fe400078ec0ff */
        /* <DEDUP_REMOVED lines=16> */
.L_x_4050:
        /* <DEDUP_REMOVED lines=18> */
.L_x_4052:
        /* <DEDUP_REMOVED lines=40> */
.L_x_4051:
[----:B------:R-:W-:Y:S05]  /*35c0*/  BSYNC.RECONVERGENT B0 ;  /* 0x0000000000007941 */ /* 0x000fea0003800200 */
.L_x_4049:
        /* <DEDUP_REMOVED lines=49> */
.L_x_4056:
        /* <DEDUP_REMOVED lines=12> */
.L_x_4055:
[----:B------:R-:W-:-:S05]  /*39a0*/  FADD.FTZ R6, R7, -R7 ;  /* 0x8000000707067221 */ /* 0x000fca0000010000 */
[----:B------:R-:W-:Y:S01]  /*39b0*/  MOV R19, R6 ;  /* 0x0000000600137202 */ /* 0x000fe20000000f00 */
[----:B------:R-:W-:Y:S06]  /*39c0*/  BRA `(.L_x_4057) ;  /* 0x0000000000307947 */ /* 0x000fec0003800000 */
.L_x_4054:
        /* <DEDUP_REMOVED lines=12> */
.L_x_4057:
[----:B------:R-:W-:Y:S05]  /*3a90*/  BSYNC.RECONVERGENT B0 ;  /* 0x0000000000007941 */ /* 0x000fea0003800200 */
.L_x_4053:
        /* <DEDUP_REMOVED lines=49> */
.L_x_4061:
        /* <DEDUP_REMOVED lines=12> */
.L_x_4060:
[----:B------:R-:W-:-:S05]  /*3e70*/  FADD.FTZ R20, R21, -R21 ;  /* 0x8000001515147221 */ /* 0x000fca0000010000 */
[----:B------:R-:W-:Y:S01]  /*3e80*/  MOV R5, R20 ;  /* 0x0000001400057202 */ /* 0x000fe20000000f00 */
[----:B------:R-:W-:Y:S06]  /*3e90*/  BRA `(.L_x_4062) ;  /* 0x0000000000307947 */ /* 0x000fec0003800000 */
.L_x_4059:
        /* <DEDUP_REMOVED lines=12> */
.L_x_4062:
[----:B------:R-:W-:Y:S05]  /*3f60*/  BSYNC.RECONVERGENT B0 ;  /* 0x0000000000007941 */ /* 0x000fea0003800200 */
.L_x_4058:
        /* <DEDUP_REMOVED lines=49> */
.L_x_4066:
        /* <DEDUP_REMOVED lines=12> */
.L_x_4065:
[----:B------:R-:W-:-:S05]  /*4340*/  FADD.FTZ R22, R23, -R23 ;  /* 0x8000001717167221 */ /* 0x000fca0000010000 */
[----:B------:R-:W-:Y:S01]  /*4350*/  MOV R7, R22 ;  /* 0x0000001600077202 */ /* 0x000fe20000000f00 */
[----:B------:R-:W-:Y:S06]  /*4360*/  BRA `(.L_x_4067) ;  /* 0x0000000000307947 */ /* 0x000fec0003800000 */
.L_x_4064:
        /* <DEDUP_REMOVED lines=12> */
.L_x_4067:
[----:B------:R-:W-:Y:S05]  /*4430*/  BSYNC.RECONVERGENT B0 ;  /* 0x0000000000007941 */ /* 0x000fea0003800200 */
.L_x_4063:
        /* <DEDUP_REMOVED lines=49> */
.L_x_4071:
        /* <DEDUP_REMOVED lines=12> */
.L_x_4070:
[----:B------:R-:W-:-:S05]  /*4810*/  FADD.FTZ R8, R9, -R9 ;  /* 0x8000000909087221 */ /* 0x000fca0000010000 */
[----:B------:R-:W-:Y:S01]  /*4820*/  MOV R21, R8 ;  /* 0x0000000800157202 */ /* 0x000fe20000000f00 */
[----:B------:R-:W-:Y:S06]  /*4830*/  BRA `(.L_x_4072) ;  /* 0x0000000000307947 */ /* 0x000fec0003800000 */
.L_x_4069:
        /* <DEDUP_REMOVED lines=12> */
.L_x_4072:
[----:B------:R-:W-:Y:S05]  /*4900*/  BSYNC.RECONVERGENT B0 ;  /* 0x0000000000007941 */ /* 0x000fea0003800200 */
.L_x_4068:
        /* <DEDUP_REMOVED lines=49> */
.L_x_4076:
        /* <DEDUP_REMOVED lines=12> */
.L_x_4075:
[----:B------:R-:W-:-:S05]  /*4ce0*/  FADD.FTZ R10, R11, -R11 ;  /* 0x8000000b0b0a7221 */ /* 0x000fca0000010000 */
[----:B------:R-:W-:Y:S01]  /*4cf0*/  MOV R23, R10 ;  /* 0x0000000a00177202 */ /* 0x000fe20000000f00 */
[----:B------:R-:W-:Y:S06]  /*4d00*/  BRA `(.L_x_4077) ;  /* 0x0000000000307947 */ /* 0x000fec0003800000 */
.L_x_4074:
        /* <DEDUP_REMOVED lines=12> */
.L_x_4077:
[----:B------:R-:W-:Y:S05]  /*4dd0*/  BSYNC.RECONVERGENT B0 ;  /* 0x0000000000007941 */ /* 0x000fea0003800200 */
.L_x_4073:
        /* <DEDUP_REMOVED lines=49> */
.L_x_4081:
        /* <DEDUP_REMOVED lines=12> */
.L_x_4080:
[----:B------:R-:W-:-:S05]  /*51b0*/  FADD.FTZ R12, R13, -R13 ;  /* 0x8000000d0d0c7221 */ /* 0x000fca0000010000 */
[----:B------:R-:W-:Y:S01]  /*51c0*/  MOV R9, R12 ;  /* 0x0000000c00097202 */ /* 0x000fe20000000f00 */
[----:B------:R-:W-:Y:S06]  /*51d0*/  BRA `(.L_x_4082) ;  /* 0x0000000000307947 */ /* 0x000fec0003800000 */
.L_x_4079:
        /* <DEDUP_REMOVED lines=12> */
.L_x_4082:
[----:B------:R-:W-:Y:S05]  /*52a0*/  BSYNC.RECONVERGENT B0 ;  /* 0x0000000000007941 */ /* 0x000fea0003800200 */
.L_x_4078:
        /* <DEDUP_REMOVED lines=49> */
.L_x_4086:
        /* <DEDUP_REMOVED lines=12> */
.L_x_4085:
[----:B------:R-:W-:-:S05]  /*5680*/  FADD.FTZ R14, R15, -R15 ;  /* 0x8000000f0f0e7221 */ /* 0x000fca0000010000 */
[----:B------:R-:W-:Y:S01]  /*5690*/  MOV R11, R14 ;  /* 0x0000000e000b7202 */ /* 0x000fe20000000f00 */
[----:B------:R-:W-:Y:S06]  /*56a0*/  BRA `(.L_x_4087) ;  /* 0x0000000000307947 */ /* 0x000fec0003800000 */
.L_x_4084:
        /* <DEDUP_REMOVED lines=12> */
.L_x_4087:
[----:B------:R-:W-:Y:S05]  /*5770*/  BSYNC.RECONVERGENT B0 ;  /* 0x0000000000007941 */ /* 0x000fea0003800200 */
.L_x_4083:
        /* <DEDUP_REMOVED lines=10> */
[----:B------:R-:W-:Y:S04]  /*5820*/  STG.E.ENL2.256 desc[UR4][R2.64], R16, R4 ;  /* 0xf80000100204797f */ /* 0x000fe8000f121804 */
[----:B------:R-:W-:Y:S01]  /*5830*/  STG.E.ENL2.256 desc[UR4][R2.64+0x1000], R20, R8 ;  /* 0xf80080140208797f */ /* 0x000fe2000f121804 */
[----:B------:R-:W-:Y:S05]  /*5840*/  EXIT ;  /* 0x000000000000794d */ /* 0x000fea0003800000 */
.L_x_4088:
        /* <DEDUP_REMOVED lines=11> */
.L_x_6260:


//--------------------- .text._ZN2at6native29vectorized_elementwise_kernelILi8EZZZNS0_16tanh_kernel_cudaERNS_18TensorIteratorBaseEENKUlvE_clEvENKUlvE0_clEvEUlN3c107complexIfEEE_St5arrayIPcLm2EEEEviT0_T1_ --------------------------
	.section	.text._ZN2at6native29vectorized_elementwise_kernelILi8EZZZNS0_16tanh_kernel_cudaERNS_18TensorIteratorBaseEENKUlvE_clEvENKUlvE0_clEvEUlN3c107complexIfEEE_St5arrayIPcLm2EEEEviT0_T1_,"ax",@progbits
	.align	128
        .global         _ZN2at6native29vectorized_elementwise_kernelILi8EZZZNS0_16tanh_kernel_cudaERNS_18TensorIteratorBaseEENKUlvE_clEvENKUlvE0_clEvEUlN3c107complexIfEEE_St5arrayIPcLm2EEEEviT0_T1_
        .type           _ZN2at6native29vectorized_elementwise_kernelILi8EZZZNS0_16tanh_kernel_cudaERNS_18TensorIteratorBaseEENKUlvE_clEvENKUlvE0_clEvEUlN3c107complexIfEEE_St5arrayIPcLm2EEEEviT0_T1_,@function
        .size           _ZN2at6native29vectorized_elementwise_kernelILi8EZZZNS0_16tanh_kernel_cudaERNS_18TensorIteratorBaseEENKUlvE_clEvENKUlvE0_clEvEUlN3c107complexIfEEE_St5arrayIPcLm2EEEEviT0_T1_,(.L_x_6261 - _ZN2at6native29vectorized_elementwise_kernelILi8EZZZNS0_16tanh_kernel_cudaERNS_18TensorIteratorBaseEENKUlvE_clEvENKUlvE0_clEvEUlN3c107complexIfEEE_St5arrayIPcLm2EEEEviT0_T1_)
        .other          _ZN2at6native29vectorized_elementwise_kernelILi8EZZZNS0_16tanh_kernel_cudaERNS_18TensorIteratorBaseEENKUlvE_clEvENKUlvE0_clEvEUlN3c107complexIfEEE_St5arrayIPcLm2EEEEviT0_T1_,@"STO_CUDA_ENTRY STV_DEFAULT"
_ZN2at6native29vectorized_elementwise_kernelILi8EZZZNS0_16tanh_kernel_cudaERNS_18TensorIteratorBaseEENKUlvE_clEvENKUlvE0_clEvEUlN3c107complexIfEEE_St5arrayIPcLm2EEEEviT0_T1_:
.text._ZN2at6native29vectorized_elementwise_kernelILi8EZZZNS0_16tanh_kernel_cudaERNS_18TensorIteratorBaseEENKUlvE_clEvENKUlvE0_clEvEUlN3c107complexIfEEE_St5arrayIPcLm2EEEEviT0_T1_:
[----:B------:R-:W-:Y:S01]  /*0000*/  LDC R1, c[0x0][0x37c] ;  /* 0x0000df00ff017b82 */ /* 0x000fe20000000800 */
[----:B------:R-:W-:Y:S05]  /*0010*/  EXIT ;  /* 0x000000000000794d */ /* 0x000fea0003800000 */
.L_x_4089:
        /* <DEDUP_REMOVED lines=14> */
.L_x_6261:


//--------------------- .text._ZN2at6native18elementwise_kernelILi128ELi4EZNS0_15gpu_kernel_implIZZZNS0_16tanh_kernel_cudaERNS_18TensorIteratorBaseEENKUlvE_clEvENKUlvE_clEvEUlN3c107complexIdEEE_EEvS4_RKT_EUliE_EEviT1_ --------------------------
	.section	.text._ZN2at6native18elementwise_kernelILi128ELi4EZNS0_15gpu_kernel_implIZZZNS0_16tanh_kernel_cudaERNS_18TensorIteratorBaseEENKUlvE_clEvENKUlvE_clEvEUlN3c107complexIdEEE_EEvS4_RKT_EUliE_EEviT1_,"ax",@progbits
	.align	128
        .global         _ZN2at6native18elementwise_kernelILi128ELi4EZNS0_15gpu_kernel_implIZZZNS0_16tanh_kernel_cudaERNS_18TensorIteratorBaseEENKUlvE_clEvENKUlvE_clEvEUlN3c107complexIdEEE_EEvS4_RKT_EUliE_EEviT1_
        .type           _ZN2at6native18elementwise_kernelILi128ELi4EZNS0_15gpu_kernel_implIZZZNS0_16tanh_kernel_cudaERNS_18TensorIteratorBaseEENKUlvE_clEvENKUlvE_clEvEUlN3c107complexIdEEE_EEvS4_RKT_EUliE_EEviT1_,@function
        .size           _ZN2at6native18elementwise_kernelILi128ELi4EZNS0_15gpu_kernel_implIZZZNS0_16tanh_kernel_cudaERNS_18TensorIteratorBaseEENKUlvE_clEvENKUlvE_clEvEUlN3c107complexIdEEE_EEvS4_RKT_EUliE_EEviT1_,(.L_x_6204 - _ZN2at6native18elementwise_kernelILi128ELi4EZNS0_15gpu_kernel_implIZZZNS0_16tanh_kernel_cudaERNS_18TensorIteratorBaseEENKUlvE_clEvENKUlvE_clEvEUlN3c107complexIdEEE_EEvS4_RKT_EUliE_EEviT1_)
        .other          _ZN2at6native18elementwise_kernelILi128ELi4EZNS0_15gpu_kernel_implIZZZNS0_16tanh_kernel_cudaERNS_18TensorIteratorBaseEENKUlvE_clEvENKUlvE_clEvEUlN3c107complexIdEEE_EEvS4_RKT_EUliE_EEviT1_,@"STO_CUDA_ENTRY STV_DEFAULT"
_ZN2at6native18elementwise_kernelILi128ELi4EZNS0_15gpu_kernel_implIZZZNS0_16tanh_kernel_cudaERNS_18TensorIteratorBaseEENKUlvE_clEvENKUlvE_clEvEUlN3c107complexIdEEE_EEvS4_RKT_EUliE_EEviT1_:
.text._ZN2at6native18elementwise_kernelILi128ELi4EZNS0_15gpu_kernel_implIZZZNS0_16tanh_kernel_cudaERNS_18TensorIteratorBaseEENKUlvE_clEvENKUlvE_clEvEUlN3c107complexIdEEE_EEvS4_RKT_EUliE_EEviT1_:
[----:B------:R-:W0:Y:S01]  /*0000*/  LDC R1, c[0x0][0x37c] ;  /* 0x0000df00ff017b82 */ /* 0x000e220000000800 */
[----:B------:R-:W1:Y:S07]  /*0010*/  S2R R23, SR_TID.X ;  /* 0x0000000000177919 */ /* 0x000e6e0000002100 */
[----:B------:R-:W2:Y:S01]  /*0020*/  S2UR UR4, SR_CTAID.X ;  /* 0x00000000000479c3 */ /* 0x000ea20000002500 */
[----:B------:R-:W3:Y:S01]  /*0030*/  LDCU UR39, c[0x0][0x388] ;  /* 0x00007100ff2777ac */ /* 0x000ee20008000800 */
[----:B------:R-:W-:Y:S01]  /*0040*/  BSSY.RECONVERGENT B6, `(.L_x_4090) ;  /* 0x0000855000067945 */ /* 0x000fe20003800200 */
[----:B0-----:R-:W-:Y:S01]  /*0050*/  VIADD R1, R1, 0xffffffd8 ;  /* 0xffffffd801017836 */ /* 0x001fe20000000000 */
[----:B------:R-:W0:Y:S01]  /*0060*/  LDCU UR5, c[0x0][0x380] ;  /* 0x00007000ff0577ac */ /* 0x000e220008000800 */
[----:B------:R-:W4:Y:S01]  /*0070*/  LDCU.64 UR36, c[0x0][0x358] ;  /* 0x00006b00ff2477ac */ /* 0x000f220008000a00 */
[----:B------:R-:W4:Y:S01]  /*0080*/  LDCU.U8 UR41, c[0x0][0x592] ;  /* 0x0000b240ff2977ac */ /* 0x000f220008000000 */
[----:B------:R-:W4:Y:S01]  /*0090*/  LDCU.U8 UR42, c[0x0][0x591] ;  /* 0x0000b220ff2a77ac */ /* 0x000f220008000000 */
[----:B---3--:R-:W-:-:S02]  /*00a0*/  UIADD3 UR40, UPT, UPT, UR39, -0x1, URZ ;  /* 0xffffffff27287890 */ /* 0x008fc4000fffe0ff */
[----:B--2---:R-:W-:Y:S02]  /*00b0*/  USHF.L.U32 UR4, UR4, 0x9, URZ ;  /* 0x0000000904047899 */ /* 0x004fe400080006ff */
[----:B------:R-:W-:-:S04]  /*00c0*/  UISETP.LT.U32.AND UP0, UPT, UR40, 0x18, UPT ;  /* 0x000000182800788c */ /* 0x000fc8000bf01070 */
[----:B------:R-:W-:Y:S01]  /*00d0*/  USEL UR38, UR40, 0x18, UP0 ;  /* 0x0000001828267887 */ /* 0x000fe20008000000 */
[----:B-1----:R-:W-:-:S03]  /*00e0*/  LOP3.LUT R23, R23, UR4, RZ, 0xfc, !PT ;  /* 0x0000000417177c12 */ /* 0x002fc6000f8efcff */
[----:B------:R-:W-:Y:S01]  /*00f0*/  UIADD3 UR38, UPT, UPT, UR38, 0x1, URZ ;  /* 0x0000000126267890 */ /* 0x000fe2000fffe0ff */
[----:B0-----:R-:W-:-:S13]  /*0100*/  ISETP.GE.AND P0, PT, R23, UR5, PT ;  /* 0x0000000517007c0c */ /* 0x001fda000bf06270 */
[----:B----4-:R-:W-:Y:S05]  /*0110*/  @P0 BRA `(.L_x_4091) ;  /* 0x00000084001c0947 */ /* 0x010fea0003800000 */
        /* <DEDUP_REMOVED lines=302> */
.L_x_4092:
[----:B------:R-:W0:Y:S01]  /*1400*/  LDCU.64 UR6, c[0x0][0x588] ;  /* 0x0000b100ff0677ac */ /* 0x000e220008000a00 */
[----:B------:R-:W-:Y:S01]  /*1410*/  BSSY.RECONVERGENT B7, `(.L_x_4093) ;  /* 0x000010c000077945 */ /* 0x000fe20003800200 */
        /* <DEDUP_REMOVED lines=14> */
[----:B------:R-:W-:Y:S01]  /*1500*/  CS2R R18, SRZ ;  /* 0x0000000000127805 */ /* 0x000fe2000001ff00 */
[----:B--2---:R4:W0:Y:S02]  /*1510*/  I2F.F64.S16 R16, R2 ;  /* 0x0000000200107312 */ /* 0x0048240000101c00 */
[----:B0---4-:R-:W-:Y:S05]  /*1520*/  BRA `(.L_x_4099) ;  /* 0x0000000c00e87947 */ /* 0x011fea0003800000 */
.L_x_4097:
[----:B------:R-:W2:Y:S01]  /*1530*/  LDG.E.U8 R2, desc[UR36][R2.64] ;  /* 0x0000002402027981 */ /* 0x000ea2000c1e1100 */
[----:B------:R-:W-:Y:S01]  /*1540*/  CS2R R18, SRZ ;  /* 0x0000000000127805 */ /* 0x000fe2000001ff00 */
[----:B--2---:R4:W0:Y:S02]  /*1550*/  I2F.F64.U16 R16, R2 ;  /* 0x0000000200107312 */ /* 0x0048240000101800 */
[----:B0---4-:R-:W-:Y:S05]  /*1560*/  BRA `(.L_x_4099) ;  /* 0x0000000c00d87947 */ /* 0x011fea0003800000 */
.L_x_4096:
[----:B------:R-:W-:-:S09]  /*1570*/  UISETP.NE.AND UP0, UPT, UR4, 0x2, UPT ;  /* 0x000000020400788c */ /* 0x000fd2000bf05270 */
[----:B------:R-:W-:Y:S05]  /*1580*/  BRA.U !UP0, `(.L_x_4100) ;  /* 0x0000000108307547 */ /* 0x000fea000b800000 */
[----:B------:R-:W-:-:S09]  /*1590*/  UISETP.NE.AND UP0, UPT, UR4, 0x3, UPT ;  /* 0x000000030400788c */ /* 0x000fd2000bf05270 */
[----:B------:R-:W-:Y:S05]  /*15a0*/  BRA.U !UP0, `(.L_x_4101) ;  /* 0x0000000108187547 */ /* 0x000fea000b800000 */
[----:B------:R-:W-:-:S09]  /*15b0*/  UISETP.NE.AND UP0, UPT, UR4, 0x4, UPT ;  /* 0x000000040400788c */ /* 0x000fd2000bf05270 */
[----:B------:R-:W-:Y:S05]  /*15c0*/  BRA.U UP0, `(.L_x_4098) ;  /* 0x0000000d00247547 */ /* 0x000fea000b800000 */
[----:B------:R-:W2:Y:S01]  /*15d0*/  LDG.E.64 R16, desc[UR36][R2.64] ;  /* 0x0000002402107981 */ /* 0x000ea2000c1e1b00 */
[----:B------:R-:W-:Y:S01]  /*15e0*/  CS2R R18, SRZ ;  /* 0x0000000000127805 */ /* 0x000fe2000001ff00 */
[----:B--2---:R-:W4:Y:S02]  /*15f0*/  I2F.F64.S64 R16, R16 ;  /* 0x0000001000107312 */ /* 0x004f240000301c00 */
[----:B----4-:R-:W-:Y:S05]  /*1600*/  BRA `(.L_x_4099) ;  /* 0x0000000c00b07947 */ /* 0x010fea0003800000 */
.L_x_4101:
[----:B------:R-:W2:Y:S01]  /*1610*/  LDG.E R2, desc[UR36][R2.64] ;  /* 0x0000002402027981 */ /* 0x000ea2000c1e1900 */
[----:B------:R-:W-:Y:S01]  /*1620*/  CS2R R18, SRZ ;  /* 0x0000000000127805 */ /* 0x000fe2000001ff00 */
[----:B--2---:R4:W0:Y:S02]  /*1630*/  I2F.F64 R16, R2 ;  /* 0x0000000200107312 */ /* 0x0048240000201c00 */
[----:B0---4-:R-:W-:Y:S05]  /*1640*/  BRA `(.L_x_4099) ;  /* 0x0000000c00a07947 */ /* 0x011fea0003800000 */
.L_x_4100:
[----:B------:R-:W2:Y:S01]  /*1650*/  LDG.E.U16 R2, desc[UR36][R2.64] ;  /* 0x0000002402027981 */ /* 0x000ea2000c1e1500 */
[----:B------:R-:W-:Y:S01]  /*1660*/  CS2R R18, SRZ ;  /* 0x0000000000127805 */ /* 0x000fe2000001ff00 */
[----:B--2---:R4:W0:Y:S02]  /*1670*/  I2F.F64.S16 R16, R2 ;  /* 0x0000000200107312 */ /* 0x0048240000101c00 */
[----:B0---4-:R-:W-:Y:S05]  /*1680*/  BRA `(.L_x_4099) ;  /* 0x0000000c00907947 */ /* 0x011fea0003800000 */
.L_x_4095:
[----:B------:R-:W-:-:S09]  /*1690*/  UISETP.GT.AND UP0, UPT, UR4, 0x6, UPT ;  /* 0x000000060400788c */ /* 0x000fd2000bf04270 */
[----:B------:R-:W-:Y:S05]  /*16a0*/  BRA.U UP0, `(.L_x_4102) ;  /* 0x00000001003c7547 */ /* 0x000fea000b800000 */
[----:B------:R-:W-:-:S09]  /*16b0*/  UISETP.NE.AND UP0, UPT, UR4, 0x5, UPT ;  /* 0x000000050400788c */ /* 0x000fd2000bf05270 */
[----:B------:R-:W-:Y:S05]  /*16c0*/  BRA.U !UP0, `(.L_x_4103) ;  /* 0x00000001081c7547 */ /* 0x000fea000b800000 */
[----:B------:R-:W-:-:S09]  /*16d0*/  UISETP.NE.AND UP0, UPT, UR4, 0x6, UPT ;  /* 0x000000060400788c */ /* 0x000fd2000bf05270 */
[----:B------:R-:W-:Y:S05]  /*16e0*/  BRA.U UP0, `(.L_x_4098) ;  /* 0x0000000900dc7547 */ /* 0x000fea000b800000 */
[----:B------:R-:W2:Y:S01]  /*16f0*/  LDG.E R16, desc[UR36][R2.64] ;  /* 0x0000002402107981 */ /* 0x000ea2000c1e1900 */
[----:B------:R-:W-:Y:S01]  /*1700*/  CS2R R18, SRZ ;  /* 0x0000000000127805 */ /* 0x000fe2000001ff00 */
[----:B--2---:R-:W-:-:S06]  /*1710*/  FMUL.FTZ R16, R16, 1 ;  /* 0x3f80000010107820 */ /* 0x004fcc0000410000 */
[----:B------:R-:W3:Y:S02]  /*1720*/  F2F.F64.F32 R16, R16 ;  /* 0x0000001000107310 */ /* 0x000ee40000201800 */
[----:B---3--:R-:W-:Y:S05]  /*1730*/  BRA `(.L_x_4099) ;  /* 0x0000000c00647947 */ /* 0x008fea0003800000 */
.L_x_4103:
[----:B------:R-:W2:Y:S01]  /*1740*/  LDG.E.U16 R0, desc[UR36][R2.64] ;  /* 0x0000002402007981 */ /* 0x000ea2000c1e1500 */
[----:B------:R-:W-:Y:S01]  /*1750*/  CS2R R18, SRZ ;  /* 0x0000000000127805 */ /* 0x000fe2000001ff00 */
[----:B--2---:R-:W-:-:S05]  /*1760*/  HADD2.F32 R0, -RZ, R0.H0_H0 ;  /* 0x20000000ff007230 */ /* 0x004fca0000004100 */
[----:B------:R-:W-:-:S04]  /*1770*/  FMUL.FTZ R0, R0, 1 ;  /* 0x3f80000000007820 */ /* 0x000fc80000410000 */
[----:B------:R3:W4:Y:S02]  /*1780*/  F2F.F64.F32 R16, R0 ;  /* 0x0000000000107310 */ /* 0x0007240000201800 */
[----:B---34-:R-:W-:Y:S05]  /*1790*/  BRA `(.L_x_4099) ;  /* 0x0000000c004c7947 */ /* 0x018fea0003800000 */
.L_x_4102:
[----:B------:R-:W-:-:S09]  /*17a0*/  UISETP.NE.AND UP0, UPT, UR4, 0x7, UPT ;  /* 0x000000070400788c */ /* 0x000fd2000bf05270 */
[----:B------:R-:W-:Y:S05]  /*17b0*/  BRA.U !UP0, `(.L_x_4104) ;  /* 0x0000000108687547 */ /* 0x000fea000b800000 */
[----:B------:R-:W-:-:S09]  /*17c0*/  UISETP.NE.AND UP0, UPT, UR4, 0x8, UPT ;  /* 0x000000080400788c */ /* 0x000fd2000bf05270 */
[----:B------:R-:W-:Y:S05]  /*17d0*/  BRA.U !UP0, `(.L_x_4105) ;  /* 0x0000000108307547 */ /* 0x000fea000b800000 */
[----:B------:R-:W-:-:S09]  /*17e0*/  UISETP.NE.AND UP0, UPT, UR4, 0x9, UPT ;  /* 0x000000090400788c */ /* 0x000fd2000bf05270 */
[----:B------:R-:W-:Y:S05]  /*17f0*/  BRA.U UP0, `(.L_x_4098) ;  /* 0x0000000900987547 */ /* 0x000fea000b800000 */
[----:B------:R-:W2:Y:S02]  /*1800*/  LDG.E.64 R2, desc[UR36][R2.64] ;  /* 0x0000002402027981 */ /* 0x000ea4000c1e1b00 */
[----:B--2---:R-:W-:Y:S01]  /*1810*/  FMUL.FTZ R16, R2, 1 ;  /* 0x3f80000002107820 */ /* 0x004fe20000410000 */
[----:B------:R-:W-:-:S05]  /*1820*/  FMUL.FTZ R18, R3, 1 ;  /* 0x3f80000003127820 */ /* 0x000fca0000410000 */
[----:B------:R-:W4:-:S15]  /*1830*/  F2F.F64.F32 R16, R16 ;  /* 0x0000001000107310 */ /* 0x000f1e0000201800 */
[----:B------:R-:W-:-:S15]  /*1840*/  NOP ;  /* 0x0000000000007918 */ /* 0x000fde0000000000 */
[----:B------:R-:W-:-:S15]  /*1850*/  NOP ;  /* 0x0000000000007918 */ /* 0x000fde0000000000 */
[----:B------:R-:W-:-:S15]  /*1860*/  NOP ;  /* 0x0000000000007918 */ /* 0x000fde0000000000 */
[----:B------:R-:W-:-:S04]  /*1870*/  NOP ;  /* 0x0000000000007918 */ /* 0x000fc80000000000 */
[----:B------:R-:W0:Y:S02]  /*1880*/  F2F.F64.F32 R18, R18 ;  /* 0x0000001200127310 */ /* 0x000e240000201800 */
[----:B0---4-:R-:W-:Y:S05]  /*1890*/  BRA `(.L_x_4099) ;  /* 0x0000000c000c7947 */ /* 0x011fea0003800000 */
.L_x_4105:
[----:B------:R-:W2:Y:S02]  /*18a0*/  LDG.E R2, desc[UR36][R2.64] ;  /* 0x0000002402027981 */ /* 0x000ea4000c1e1900 */
[----:B--2---:R-:W-:-:S05]  /*18b0*/  HADD2.F32 R0, -RZ, R2.H0_H0 ;  /* 0x20000002ff007230 */ /* 0x004fca0000004100 */
[----:B------:R-:W-:Y:S01]  /*18c0*/  FMUL.FTZ R16, R0, 1 ;  /* 0x3f80000000107820 */ /* 0x000fe20000410000 */
[----:B------:R-:W-:-:S05]  /*18d0*/  HADD2.F32 R0, -RZ, R2.H1_H1 ;  /* 0x30000002ff007230 */ /* 0x000fca0000004100 */
[----:B------:R-:W-:Y:S01]  /*18e0*/  FMUL.FTZ R0, R0, 1 ;  /* 0x3f80000000007820 */ /* 0x000fe20000410000 */
[----:B------:R-:W4:-:S15]  /*18f0*/  F2F.F64.F32 R16, R16 ;  /* 0x0000001000107310 */ /* 0x000f1e0000201800 */
[----:B------:R-:W-:-:S15]  /*1900*/  NOP ;  /* 0x0000000000007918 */ /* 0x000fde0000000000 */
[----:B------:R-:W-:-:S15]  /*1910*/  NOP ;  /* 0x0000000000007918 */ /* 0x000fde0000000000 */
[----:B------:R-:W-:-:S15]  /*1920*/  NOP ;  /* 0x0000000000007918 */ /* 0x000fde0000000000 */
[----:B------:R-:W-:-:S04]  /*1930*/  NOP ;  /* 0x0000000000007918 */ /* 0x000fc80000000000 */
[----:B------:R0:W1:Y:S02]  /*1940*/  F2F.F64.F32 R18, R0 ;  /* 0x0000000000127310 */ /* 0x0000640000201800 */
[----:B01--4-:R-:W-:Y:S05]  /*1950*/  BRA `(.L_x_4099) ;  /* 0x0000000800dc7947 */ /* 0x013fea0003800000 */
.L_x_4104:
[----:B------:R3:W5:Y:S01]  /*1960*/  LDG.E.64 R16, desc[UR36][R2.64] ;  /* 0x0000002402107981 */ /* 0x000762000c1e1b00 */
[----:B------:R-:W-:Y:S01]  /*1970*/  CS2R R18, SRZ ;  /* 0x0000000000127805 */ /* 0x000fe2000001ff00 */
[----:B------:R-:W-:Y:S06]  /*1980*/  BRA `(.L_x_4099) ;  /* 0x0000000800d07947 */ /* 0x000fec0003800000 */
.L_x_4094:
        /* <DEDUP_REMOVED lines=9> */
[----:B------:R-:W-:Y:S01]  /*1a20*/  CS2R R18, SRZ ;  /* 0x0000000000127805 */ /* 0x000fe2000001ff00 */
[----:B------:R-:W-:Y:S01]  /*1a30*/  IMAD.MOV.U32 R16, RZ, RZ, RZ ;  /* 0x000000ffff107224 */ /* 0x000fe200078e00ff */
[----:B--2---:R-:W-:-:S04]  /*1a40*/  ISETP.NE.AND P0, PT, R2, RZ, PT ;  /* 0x000000ff0200720c */ /* 0x004fc80003f05270 */
[----:B------:R-:W-:Y:S01]  /*1a50*/  FSEL R17, RZ, 1.875, !P0 ;  /* 0x3ff00000ff117808 */ /* 0x000fe20004000000 */
[----:B------:R-:W-:Y:S08]  /*1a60*/  BRA `(.L_x_4099) ;  /* 0x0000000800987947 */ /* 0x000ff00003800000 */
.L_x_4108:
[----:B------:R2:W5:Y:S01]  /*1a70*/  LDG.E.128 R16, desc[UR36][R2.64] ;  /* 0x0000002402107981 */ /* 0x000562000c1e1d00 */
[----:B------:R-:W-:Y:S05]  /*1a80*/  BRA `(.L_x_4099) ;  /* 0x0000000800907947 */ /* 0x000fea0003800000 */
.L_x_4107:
        /* <DEDUP_REMOVED lines=8> */
[----:B------:R-:W-:Y:S01]  /*1b10*/  CS2R R18, SRZ ;  /* 0x0000000000127805 */ /* 0x000fe2000001ff00 */
        /* <DEDUP_REMOVED lines=19> */
.L_x_4110:
[----:B------:R-:W2:Y:S01]  /*1c50*/  LDG.E.U8 R2, desc[UR36][R2.64] ;  /* 0x0000002402027981 */ /* 0x000ea2000c1e1100 */
[----:B------:R-:W-:Y:S01]  /*1c60*/  CS2R R18, SRZ ;  /* 0x0000000000127805 */ /* 0x000fe2000001ff00 */
        /* <DEDUP_REMOVED lines=13> */
.L_x_4109:
[----:B------:R-:W2:Y:S01]  /*1d40*/  LDG.E.U16 R0, desc[UR36][R2.64] ;  /* 0x0000002402007981 */ /* 0x000ea2000c1e1500 */
[----:B------:R-:W-:Y:S01]  /*1d50*/  CS2R R18, SRZ ;  /* 0x0000000000127805 */ /* 0x000fe2000001ff00 */
[----:B--2---:R-:W-:-:S04]  /*1d60*/  IMAD.U32 R0, R0, 0x10000, RZ ;  /* 0x0001000000007824 */ /* 0x004fc800078e00ff */
[----:B------:R-:W-:-:S04]  /*1d70*/  FMUL.FTZ R0, R0, 1 ;  /* 0x3f80000000007820 */ /* 0x000fc80000410000 */
[----:B------:R2:W3:Y:S02]  /*1d80*/  F2F.F64.F32 R16, R0 ;  /* 0x0000000000107310 */ /* 0x0004e40000201800 */
[----:B--23--:R-:W-:Y:S05]  /*1d90*/  BRA `(.L_x_4099) ;  /* 0x0000000400cc7947 */ /* 0x00cfea0003800000 */
.L_x_4106:
        /* <DEDUP_REMOVED lines=9> */
[----:B------:R-:W-:Y:S01]  /*1e30*/  CS2R R18, SRZ ;  /* 0x0000000000127805 */ /* 0x000fe2000001ff00 */
[----:B--2---:R2:W3:Y:S02]  /*1e40*/  I2F.F64.U16 R16, R2 ;  /* 0x0000000200107312 */ /* 0x0044e40000101800 */
[----:B--23--:R-:W-:Y:S05]  /*1e50*/  BRA `(.L_x_4099) ;  /* 0x00000004009c7947 */ /* 0x00cfea0003800000 */
.L_x_4113:
[----:B------:R-:W2:Y:S01]  /*1e60*/  LDG.E.U8 R3, desc[UR36][R2.64] ;  /* 0x0000002402037981 */ /* 0x000ea2000c1e1100 */
[----:B------:R-:W-:Y:S02]  /*1e70*/  CS2R R18, SRZ ;  /* 0x0000000000127805 */ /* 0x000fe4000001ff00 */
        /* <DEDUP_REMOVED lines=20> */
.L_x_4115:
[----:B------:R-:W-:Y:S05]  /*1fc0*/  BSYNC.RECONVERGENT B0 ;  /* 0x0000000000007941 */ /* 0x000fea0003800200 */
.L_x_4114:
[----:B------:R-:W-:Y:S01]  /*1fd0*/  IMAD.SHL.U32 R0, R0, 0x100000, RZ ;  /* 0x0010000000007824 */ /* 0x000fe200078e00ff */
[----:B------:R-:W-:-:S04]  /*1fe0*/  LEA R2, R2, 0x3b800000, 0x17 ;  /* 0x3b80000002027811 */ /* 0x000fc800078eb8ff */
[----:B------:R-:W-:-:S05]  /*1ff0*/  LOP3.LUT R0, R2, R0, R7, 0xfe, !PT ;  /* 0x0000000002007212 */ /* 0x000fca00078efe07 */
[----:B------:R-:W-:-:S04]  /*2000*/  FMUL.FTZ R0, R0, 1 ;  /* 0x3f80000000007820 */ /* 0x000fc80000410000 */
[----:B------:R2:W3:Y:S02]  /*2010*/  F2F.F64.F32 R16, R0 ;  /* 0x0000000000107310 */ /* 0x0004e40000201800 */
[----:B--23--:R-:W-:Y:S05]  /*2020*/  BRA `(.L_x_4099) ;  /* 0x0000000400287947 */ /* 0x00cfea0003800000 */
.L_x_4112:
        /* <DEDUP_REMOVED lines=22> */
.L_x_4117:
[----:B------:R-:W-:Y:S05]  /*2190*/  BSYNC.RECONVERGENT B0 ;  /* 0x0000000000007941 */ /* 0x000fea0003800200 */
.L_x_4116:
[----:B------:R-:W-:Y:S01]  /*21a0*/  IMAD.SHL.U32 R0, R0, 0x200000, RZ ;  /* 0x0020000000007824 */ /* 0x000fe200078e00ff */
[----:B------:R-:W-:-:S04]  /*21b0*/  LEA R2, R2, 0x37800000, 0x17 ;  /* 0x3780000002027811 */ /* 0x000fc800078eb8ff */
[----:B------:R-:W-:-:S05]  /*21c0*/  LOP3.LUT R0, R2, R0, R7, 0xfe, !PT ;  /* 0x0000000002007212 */ /* 0x000fca00078efe07 */
[----:B------:R-:W-:-:S04]  /*21d0*/  FMUL.FTZ R0, R0, 1 ;  /* 0x3f80000000007820 */ /* 0x000fc80000410000 */
[----:B------:R2:W3:Y:S02]  /*21e0*/  F2F.F64.F32 R16, R0 ;  /* 0x0000000000107310 */ /* 0x0004e40000201800 */
[----:B--23--:R-:W-:Y:S05]  /*21f0*/  BRA `(.L_x_4099) ;  /* 0x0000000000b47947 */ /* 0x00cfea0003800000 */
.L_x_4111:
[----:B------:R-:W-:-:S09]  /*2200*/  UISETP.NE.AND UP0, UPT, UR4, 0x1c, UPT ;  /* 0x0000001c0400788c */ /* 0x000fd2000bf05270 */
[----:B------:R-:W-:Y:S05]  /*2210*/  BRA.U !UP0, `(.L_x_4118) ;  /* 0x0000000108a07547 */ /* 0x000fea000b800000 */
[----:B------:R-:W-:-:S09]  /*2220*/  UISETP.NE.AND UP0, UPT, UR4, 0x1d, UPT ;  /* 0x0000001d0400788c */ /* 0x000fd2000bf05270 */
[----:B------:R-:W-:Y:S05]  /*2230*/  BRA.U !UP0, `(.L_x_4119) ;  /* 0x0000000108887547 */ /* 0x000fea000b800000 */
[----:B------:R-:W-:-:S09]  /*2240*/  UISETP.NE.AND UP0, UPT, UR4, 0x2c, UPT ;  /* 0x0000002c0400788c */ /* 0x000fd2000bf05270 */
[----:B------:R-:W-:Y:S05]  /*2250*/  BRA.U !UP0, `(.L_x_4120) ;  /* 0x00000001084c7547 */ /* 0x000fea000b800000 */
.L_x_4098:
        /* <DEDUP_REMOVED lines=9> */
[----:B------:R-:W-:-:S02]  /*22f0*/  IMAD.U32 R5, RZ, RZ, UR5 ;  /* 0x00000005ff057e24 */ /* 0x000fc4000f8e00ff */
[----:B---3--:R-:W-:Y:S01]  /*2300*/  IMAD.U32 R6, RZ, RZ, UR6 ;  /* 0x00000006ff067e24 */ /* 0x008fe2000f8e00ff */
[----:B------:R-:W-:Y:S01]  /*2310*/  MOV R7, UR7 ;  /* 0x0000000700077c02 */ /* 0x000fe20008000f00 */
[----:B----4-:R-:W-:Y:S02]  /*2320*/  IMAD.U32 R10, RZ, RZ, UR8 ;  /* 0x00000008ff0a7e24 */ /* 0x010fe4000f8e00ff */
[----:B-1----:R-:W-:-:S07]  /*2330*/  IMAD.U32 R11, RZ, RZ, UR9 ;  /* 0x00000009ff0b7e24 */ /* 0x002fce000f8e00ff */
[----:B------:R-:W-:-:S07]  /*2340*/  LEPC R20, `(.L_x_4121) ;  /* 0x000000001014794e */ /* 0x000fce0000000000 */
[----:B--2---:R-:W-:Y:S05]  /*2350*/  CALL.ABS.NOINC R2 ;  /* 0x0000000002007343 */ /* 0x004fea0003c00000 */
.L_x_4121:
[----:B------:R-:W-:Y:S02]  /*2360*/  CS2R R16, SRZ ;  /* 0x0000000000107805 */ /* 0x000fe4000001ff00 */
[----:B------:R-:W-:Y:S01]  /*2370*/  CS2R R18, SRZ ;  /* 0x0000000000127805 */ /* 0x000fe2000001ff00 */
[----:B------:R-:W-:Y:S06]  /*2380*/  BRA `(.L_x_4099) ;  /* 0x0000000000507947 */ /* 0x000fec0003800000 */
.L_x_4120:
[----:B------:R-:W2:Y:S01]  /*2390*/  LDG.E.U8 R0, desc[UR36][R2.64] ;  /* 0x0000002402007981 */ /* 0x000ea2000c1e1100 */
[----:B------:R-:W-:Y:S01]  /*23a0*/  CS2R R18, SRZ ;  /* 0x0000000000127805 */ /* 0x000fe2000001ff00 */
[----:B------:R-:W-:Y:S02]  /*23b0*/  IMAD.MOV.U32 R16, RZ, RZ, 0x0 ;  /* 0x00000000ff107424 */ /* 0x000fe400078e00ff */
        /* <DEDUP_REMOVED lines=8> */
[----:B------:R2:W3:Y:S02]  /*2440*/  @P0 F2F.F64.F32 R16, R0 ;  /* 0x0000000000100310 */ /* 0x0004e40000201800 */
[----:B--23--:R-:W-:Y:S05]  /*2450*/  BRA `(.L_x_4099) ;  /* 0x00000000001c7947 */ /* 0x00cfea0003800000 */
.L_x_4119:
[----:B------:R-:W2:Y:S01]  /*2460*/  LDG.E.64 R16, desc[UR36][R2.64] ;  /* 0x0000002402107981 */ /* 0x000ea2000c1e1b00 */
[----:B------:R-:W-:Y:S01]  /*2470*/  CS2R R18, SRZ ;  /* 0x0000000000127805 */ /* 0x000fe2000001ff00 */
[----:B--2---:R-:W2:Y:S02]  /*2480*/  I2F.F64.U64 R16, R16 ;  /* 0x0000001000107312 */ /* 0x004ea40000301800 */
[----:B--2---:R-:W-:Y:S05]  /*2490*/  BRA `(.L_x_4099) ;  /* 0x00000000000c7947 */ /* 0x004fea0003800000 */
.L_x_4118:
[----:B------:R-:W2:Y:S01]  /*24a0*/  LDG.E R2, desc[UR36][R2.64] ;  /* 0x0000002402027981 */ /* 0x000ea2000c1e1900 */
[----:B------:R-:W-:Y:S01]  /*24b0*/  CS2R R18, SRZ ;  /* 0x0000000000127805 */ /* 0x000fe2000001ff00 */
[----:B--2---:R0:W1:Y:S06]  /*24c0*/  I2F.F64.U32 R16, R2 ;  /* 0x0000000200107312 */ /* 0x00406c0000201800 */
.L_x_4099:
[----:B------:R-:W-:Y:S05]  /*24d0*/  BSYNC.RECONVERGENT B7 ;  /* 0x0000000000077941 */ /* 0x000fea0003800200 */
.L_x_4093:
[----:B-1---5:R-:W-:Y:S01]  /*24e0*/  LOP3.LUT R0, R17, 0x7fffffff, RZ, 0xc0, !PT ;  /* 0x7fffffff11007812 */ /* 0x022fe200078ec0ff */
[----:B------:R-:W-:Y:S03]  /*24f0*/  BSSY.RECONVERGENT B2, `(.L_x_4122) ;  /* 0x00004b8000027945 */ /* 0x000fe60003800200 */
[----:B------:R-:W-:-:S13]  /*2500*/  ISETP.GE.U32.AND P0, PT, R0, 0x7ff00000, PT ;  /* 0x7ff000000000780c */ /* 0x000fda0003f06070 */
[----:B------:R-:W-:Y:S05]  /*2510*/  @!P0 BRA `(.L_x_4123) ;  /* 0x0000000c005c8947 */ /* 0x000fea0003800000 */
[----:B------:R-:W-:-:S13]  /*2520*/  LOP3.LUT P0, RZ, R16, 0xfffff, R17, 0xf8, !PT ;  /* 0x000fffff10ff7812 */ /* 0x000fda000780f811 */
[----:B------:R-:W-:-:S15]  /*2530*/  @P0 DSETP.NEU.AND P1, PT, R18, RZ, PT ;  /* 0x000000ff1200022a */ /* 0x000fde0003f2d000 */
[----:B------:R-:W-:-:S15]  /*2540*/  NOP ;  /* 0x0000000000007918 */ /* 0x000fde0000000000 */
[----:B------:R-:W-:-:S15]  /*2550*/  NOP ;  /* 0x0000000000007918 */ /* 0x000fde0000000000 */
[----:B------:R-:W-:-:S15]  /*2560*/  NOP ;  /* 0x0000000000007918 */ /* 0x000fde0000000000 */
[----:B------:R-:W-:-:S04]  /*2570*/  NOP ;  /* 0x0000000000007918 */ /* 0x000fc80000000000 */
[----:B0-23--:R-:W0:Y:S02]  /*2580*/  @P0 DMUL R2, R16, R18 ;  /* 0x0000001210020228 */ /* 0x00de240000000000 */
[----:B0-----:R-:W-:Y:S02]  /*2590*/  @P0 FSEL R6, R18, R2, !P1 ;  /* 0x0000000212060208 */ /* 0x001fe40004800000 */
[----:B------:R-:W-:Y:S01]  /*25a0*/  @P0 FSEL R7, R19, R3, !P1 ;  /* 0x0000000313070208 */ /* 0x000fe20004800000 */
[----:B------:R-:W-:Y:S06]  /*25b0*/  @P0 BRA `(.L_x_4124) ;  /* 0x0000004800ac0947 */ /* 0x000fec0003800000 */
[----:B------:R-:W0:Y:S01]  /*25c0*/  DSETP.NEU.AND P0, PT, |R18|, +INF , PT ;  /* 0x7ff000001200742a */ /* 0x000e220003f0d200 */
[----:B------:R-:W-:Y:S01]  /*25d0*/  BSSY.RECONVERGENT B3, `(.L_x_4125) ;  /* 0x00000c7000037945 */ /* 0x000fe20003800200 */
[----:B------:R-:W-:-:S03]  /*25e0*/  VIADD R29, R17, 0xc0000000 ;  /* 0xc0000000111d7836 */ /* 0x000fc60000000000 */
[----:B0-----:R-:W-:Y:S05]  /*25f0*/  @!P0 BRA `(.L_x_4126) ;  /* 0x0000000c00108947 */ /* 0x001fea0003800000 */
[----:B------:R-:W-:Y:S01]  /*2600*/  UMOV UR4, 0x6dc9c883 ;  /* 0x6dc9c88300047882 */ /* 0x000fe20000000000 */
[----:B------:R-:W-:Y:S01]  /*2610*/  UMOV UR5, 0x3fe45f30 ;  /* 0x3fe45f3000057882 */ /* 0x000fe20000000000 */
[----:B------:R-:W-:Y:S01]  /*2620*/  DSETP.GE.AND P0, PT, |R18|, 2.14748364800000000000e+09, PT ;  /* 0x41e000001200742a */ /* 0x000fe20003f06200 */
[----:B------:R-:W-:-:S15]  /*2630*/  BSSY.RECONVERGENT B4, `(.L_x_4127) ;  /* 0x000002f000047945 */ /* 0x000fde0003800200 */
[----:B------:R-:W-:-:S15]  /*2640*/  NOP ;  /* 0x0000000000007918 */ /* 0x000fde0000000000 */
[----:B------:R-:W-:-:S15]  /*2650*/  NOP ;  /* 0x0000000000007918 */ /* 0x000fde0000000000 */
[----:B------:R-:W-:-:S15]  /*2660*/  NOP ;  /* 0x0000000000007918 */ /* 0x000fde0000000000 */
[----:B------:R-:W-:-:S03]  /*2670*/  NOP ;  /* 0x0000000000007918 */ /* 0x000fc60000000000 */
[----:B------:R-:W0:Y:S01]  /*2680*/  DMUL R2, R18, UR4 ;  /* 0x0000000412027c28 */ /* 0x000e220008000000 */
[----:B------:R-:W-:-:S15]  /*2690*/  UMOV UR4, 0x54442d18 ;  /* 0x54442d1800047882 */ /* 0x000fde0000000000 */
[----:B------:R-:W-:-:S15]  /*26a0*/  NOP ;  /* 0x0000000000007918 */ /* 0x000fde0000000000 */
[----:B------:R-:W-:-:S15]  /*26b0*/  NOP ;  /* 0x0000000000007918 */ /* 0x000fde0000000000 */
[----:B------:R-:W-:-:S15]  /*26c0*/  NOP ;  /* 0x0000000000007918 */ /* 0x000fde0000000000 */
[----:B------:R-:W-:-:S03]  /*26d0*/  NOP ;  /* 0x0000000000007918 */ /* 0x000fc60000000000 */
[----:B0-----:R-:W0:Y:S01]  /*26e0*/  F2I.F64 R0, R2 ;  /* 0x0000000200007311 */ /* 0x001e220000301100 */
[----:B------:R-:W-:Y:S01]  /*26f0*/  UMOV UR5, 0x3ff921fb ;  /* 0x3ff921fb00057882 */ /* 0x000fe20000000000 */
[----:B0-----:R-:W-:-:S15]  /*2700*/  IMAD.MOV.U32 R28, RZ, RZ, R0 ;  /* 0x000000ffff1c7224 */ /* 0x001fde00078e0000 */
[----:B------:R-:W-:-:S15]  /*2710*/  NOP ;  /* 0x0000000000007918 */ /* 0x000fde0000000000 */
[----:B------:R-:W-:-:S15]  /*2720*/  NOP ;  /* 0x0000000000007918 */ /* 0x000fde0000000000 */
[----:B------:R-:W-:-:S15]  /*2730*/  NOP ;  /* 0x0000000000007918 */ /* 0x000fde0000000000 */
[----:B------:R-:W-:-:S02]  /*2740*/  NOP ;  /* 0x0000000000007918 */ /* 0x000fc40000000000 */
[----:B------:R-:W0:-:S15]  /*2750*/  I2F.F64 R24, R0 ;  /* 0x0000000000187312 */ /* 0x000e1e0000201c00 */
        /* <DEDUP_REMOVED lines=11> */
[----:B0-----:R-:W0:Y:S01]  /*2810*/  DFMA R4, R24, -UR4, R4 ;  /* 0x8000000418047c2b */ /* 0x001e220008000004 */
[----:B------:R-:W-:Y:S01]  /*2820*/  UMOV UR4, 0x252049c0 ;  /* 0x252049c000047882 */ /* 0x000fe20000000000 */
[----:B------:R-:W-:-:S15]  /*2830*/  UMOV UR5, 0x397b839a ;  /* 0x397b839a00057882 */ /* 0x000fde0000000000 */
[----:B------:R-:W-:-:S15]  /*2840*/  NOP ;  /* 0x0000000000007918 */ /* 0x000fde0000000000 */
[----:B------:R-:W-:-:S15]  /*2850*/  NOP ;  /* 0x0000000000007918 */ /* 0x000fde0000000000 */
[----:B------:R-:W-:-:S15]  /*2860*/  NOP ;  /* 0x0000000000007918 */ /* 0x000fde0000000000 */
[----:B------:R-:W-:-:S02]  /*2870*/  NOP ;  /* 0x0000000000007918 */ /* 0x000fc40000000000 */
[----:B0-----:R-:W0:Y:S02]  /*2880*/  DFMA R24, R24, -UR4, R4 ;  /* 0x8000000418187c2b */ /* 0x001e240008000004 */
[----:B0-----:R-:W-:Y:S02]  /*2890*/  IMAD.MOV.U32 R4, RZ, RZ, R24 ;  /* 0x000000ffff047224 */ /* 0x001fe400078e0018 */
[----:B------:R-:W-:Y:S01]  /*28a0*/  IMAD.MOV.U32 R5, RZ, RZ, R25 ;  /* 0x000000ffff057224 */ /* 0x000fe200078e0019 */
[----:B------:R-:W-:Y:S06]  /*28b0*/  @!P0 BRA `(.L_x_4128) ;  /* 0x0000000000188947 */ /* 0x000fec0003800000 */
[----:B------:R-:W-:Y:S01]  /*28c0*/  MOV R13, R18 ;  /* 0x00000012000d7202 */ /* 0x000fe20000000f00 */
[----:B------:R-:W-:Y:S01]  /*28d0*/  IMAD.MOV.U32 R10, RZ, RZ, R19 ;  /* 0x000000ffff0a7224 */ /* 0x000fe200078e0013 */
[----:B------:R-:W-:-:S07]  /*28e0*/  MOV R12, 0x2900 ;  /* 0x00002900000c7802 */ /* 0x000fce0000000f00 */
[----:B------:R-:W-:Y:S05]  /*28f0*/  CALL.REL.NOINC `($_ZN2at6native18elementwise_kernelILi128ELi4EZNS0_15gpu_kernel_implIZZZNS0_16tanh_kernel_cudaERNS_18TensorIteratorBaseEENKUlvE_clEvENKUlvE_clEvEUlN3c107complexIdEEE_EEvS4_RKT_EUliE_EEviT1_$__internal_trig_reduction_slowpathd) ;  /* 0x000001f400f47944 */ /* 0x000fea0003c00000 */
[----:B------:R-:W-:Y:S02]  /*2900*/  IMAD.MOV.U32 R4, RZ, RZ, R2 ;  /* 0x000000ffff047224 */ /* 0x000fe400078e0002 */
[----:B------:R-:W-:-:S07]  /*2910*/  IMAD.MOV.U32 R5, RZ, RZ, R3 ;  /* 0x000000ffff057224 */ /* 0x000fce00078e0003 */
.L_x_4128:
[----:B------:R-:W-:Y:S05]  /*2920*/  BSYNC.RECONVERGENT B4 ;  /* 0x0000000000047941 */ /* 0x000fea0003800200 */
.L_x_4127:
[----:B------:R-:W0:Y:S01]  /*2930*/  LDCU.64 UR4, c[0x4][0x170] ;  /* 0x01002e00ff0477ac */ /* 0x000e220008000a00 */
[----:B------:R-:W-:-:S05]  /*2940*/  IMAD.SHL.U32 R2, R0, 0x40, RZ ;  /* 0x0000004000027824 */ /* 0x000fca00078e00ff */
[----:B------:R-:W-:-:S04]  /*2950*/  LOP3.LUT R2, R2, 0x40, RZ, 0xc0, !PT ;  /* 0x0000004002027812 */ /* 0x000fc800078ec0ff */
[----:B0-----:R-:W-:-:S04]  /*2960*/  IADD3 R2, P0, PT, R2, UR4, RZ ;  /* 0x0000000402027c10 */ /* 0x001fc8000ff1e0ff */
[----:B------:R-:W-:-:S05]  /*2970*/  IADD3.X R3, PT, PT, RZ, UR5, RZ, P0, !PT ;  /* 0x00000005ff037c10 */ /* 0x000fca00087fe4ff */
[----:B------:R-:W2:Y:S04]  /*2980*/  LDG.E.128.CONSTANT R8, desc[UR36][R2.64] ;  /* 0x0000002402087981 */ /* 0x000ea8000c1e9d00 */
[----:B------:R-:W3:Y:S04]  /*2990*/  LDG.E.128.CONSTANT R12, desc[UR36][R2.64+0x10] ;  /* 0x00001024020c7981 */ /* 0x000ee8000c1e9d00 */
[----:B------:R-:W4:Y:S01]  /*29a0*/  LDG.E.128.CONSTANT R32, desc[UR36][R2.64+0x20] ;  /* 0x0000202402207981 */ /* 0x000f22000c1e9d00 */
[----:B------:R-:W-:Y:S01]  /*29b0*/  LOP3.LUT R20, R0, 0x1, RZ, 0xc0, !PT ;  /* 0x0000000100147812 */ /* 0x000fe200078ec0ff */
[----:B------:R-:W-:Y:S01]  /*29c0*/  IMAD.MOV.U32 R21, RZ, RZ, 0x3da8ff83 ;  /* 0x3da8ff83ff157424 */ /* 0x000fe200078e00ff */
[----:B------:R-:W2:Y:S01]  /*29d0*/  DMUL R6, R4, R4 ;  /* 0x0000000404067228 */ /* 0x000ea20000000000 */
[----:B------:R-:W-:Y:S01]  /*29e0*/  BSSY.RECONVERGENT B4, `(.L_x_4129) ;  /* 0x0000041000047945 */ /* 0x000fe20003800200 */
[----:B------:R-:W-:Y:S01]  /*29f0*/  ISETP.NE.U32.AND P0, PT, R20, 0x1, PT ;  /* 0x000000011400780c */ /* 0x000fe20003f05070 */
[----:B------:R-:W-:-:S03]  /*2a00*/  IMAD.MOV.U32 R20, RZ, RZ, 0x20fd8164 ;  /* 0x20fd8164ff147424 */ /* 0x000fc600078e00ff */
[----:B------:R-:W-:Y:S02]  /*2a10*/  FSEL R21, -R21, 0.11223486810922622681, !P0 ;  /* 0x3de5db6515157808 */ /* 0x000fe40004000100 */
[----:B------:R-:W-:-:S15]  /*2a20*/  FSEL R20, R20, -8.06006814911005101289e+34, !P0 ;  /* 0xf9785eba14147808 */ /* 0x000fde0004000000 */
[----:B------:R-:W-:-:S15]  /*2a30*/  NOP ;  /* 0x0000000000007918 */ /* 0x000fde0000000000 */
[----:B------:R-:W-:-:S15]  /*2a40*/  NOP ;  /* 0x0000000000007918 */ /* 0x000fde0000000000 */
[----:B------:R-:W-:-:S11]  /*2a50*/  NOP ;  /* 0x0000000000007918 */ /* 0x000fd60000000000 */
[----:B--2---:R-:W0:-:S15]  /*2a60*/  DFMA R8, R6, R20, R8 ;  /* 0x000000140608722b */ /* 0x004e1e0000000008 */
[----:B------:R-:W-:-:S15]  /*2a70*/  NOP ;  /* 0x0000000000007918 */ /* 0x000fde0000000000 */
[----:B------:R-:W-:-:S15]  /*2a80*/  NOP ;  /* 0x0000000000007918 */ /* 0x000fde0000000000 */
[----:B------:R-:W-:-:S15]  /*2a90*/  NOP ;  /* 0x0000000000007918 */ /* 0x000fde0000000000 */
[----:B------:R-:W-:-:S04]  /*2aa0*/  NOP ;  /* 0x0000000000007918 */ /* 0x000fc80000000000 */
[----:B0-----:R-:W3:-:S15]  /*2ab0*/  DFMA R8, R6, R8, R10 ;  /* 0x000000080608722b */ /* 0x001ede000000000a */
[----:B------:R-:W-:-:S15]  /*2ac0*/  NOP ;  /* 0x0000000000007918 */ /* 0x000fde0000000000 */
[----:B------:R-:W-:-:S15]  /*2ad0*/  NOP ;  /* 0x0000000000007918 */ /* 0x000fde0000000000 */
[----:B------:R-:W-:-:S15]  /*2ae0*/  NOP ;  /* 0x0000000000007918 */ /* 0x000fde0000000000 */
[----:B------:R-:W-:-:S04]  /*2af0*/  NOP ;  /* 0x0000000000007918 */ /* 0x000fc80000000000 */
[----:B---3--:R-:W0:-:S15]  /*2b00*/  DFMA R8, R6, R8, R12 ;  /* 0x000000080608722b */ /* 0x008e1e000000000c */
[----:B------:R-:W-:-:S15]  /*2b10*/  NOP ;  /* 0x0000000000007918 */ /* 0x000fde0000000000 */
[----:B------:R-:W-:-:S15]  /*2b20*/  NOP ;  /* 0x0000000000007918 */ /* 0x000fde0000000000 */
[----:B------:R-:W-:-:S15]  /*2b30*/  NOP ;  /* 0x0000000000007918 */ /* 0x000fde0000000000 */
[----:B------:R-:W-:-:S04]  /*2b40*/  NOP ;  /* 0x0000000000007918 */ /* 0x000fc80000000000 */
[----:B0-----:R-:W4:-:S15]  /*2b50*/  DFMA R8, R6, R8, R14 ;  /* 0x000000080608722b */ /* 0x001f1e000000000e */
[----:B------:R-:W-:-:S15]  /*2b60*/  NOP ;  /* 0x0000000000007918 */ /* 0x000fde0000000000 */
[----:B------:R-:W-:-:S15]  /*2b70*/  NOP ;  /* 0x0000000000007918 */ /* 0x000fde0000000000 */
[----:B------:R-:W-:-:S15]  /*2b80*/  NOP ;  /* 0x0000000000007918 */ /* 0x000fde0000000000 */
[----:B------:R-:W-:-:S04]  /*2b90*/  NOP ;  /* 0x0000000000007918 */ /* 0x000fc80000000000 */
[----:B----4-:R-:W0:-:S15]  /*2ba0*/  DFMA R8, R6, R8, R32 ;  /* 0x000000080608722b */ /* 0x010e1e0000000020 */
        /* <DEDUP_REMOVED lines=9> */
[----:B0-----:R-:W-:-:S15]  /*2c40*/  DFMA R2, R8, R4, R4 ;  /* 0x000000040802722b */ /* 0x001fde0000000004 */
[----:B------:R-:W-:-:S15]  /*2c50*/  NOP ;  /* 0x0000000000007918 */ /* 0x000fde0000000000 */
[----:B------:R-:W-:-:S15]  /*2c60*/  NOP ;  /* 0x0000000000007918 */ /* 0x000fde0000000000 */
[----:B------:R-:W-:-:S15]  /*2c70*/  NOP ;  /* 0x0000000000007918 */ /* 0x000fde0000000000 */
[----:B------:R-:W-:-:S04]  /*2c80*/  NOP ;  /* 0x0000000000007918 */ /* 0x000fc80000000000 */
[----:B------:R-:W0:Y:S02]  /*2c90*/  DFMA R6, R6, R8, 1 ;  /* 0x3ff000000606742b */ /* 0x000e240000000008 */
[----:B0-----:R-:W-:Y:S02]  /*2ca0*/  FSEL R4, R6, R2, !P0 ;  /* 0x0000000206047208 */ /* 0x001fe40004000000 */
[----:B------:R-:W-:Y:S02]  /*2cb0*/  FSEL R5, R7, R3, !P0 ;  /* 0x0000000307057208 */ /* 0x000fe40004000000 */
[----:B------:R-:W-:-:S15]  /*2cc0*/  LOP3.LUT P0, RZ, R0, 0x2, RZ, 0xc0, !PT ;  /* 0x0000000200ff7812 */ /* 0x000fde000780c0ff */
[----:B------:R-:W-:-:S15]  /*2cd0*/  NOP ;  /* 0x0000000000007918 */ /* 0x000fde0000000000 */
[----:B------:R-:W-:-:S15]  /*2ce0*/  NOP ;  /* 0x0000000000007918 */ /* 0x000fde0000000000 */
[----:B------:R-:W-:-:S13]  /*2cf0*/  NOP ;  /* 0x0000000000007918 */ /* 0x000fda0000000000 */
[----:B------:R-:W0:Y:S02]  /*2d00*/  DADD R2, RZ, -R4 ;  /* 0x00000000ff027229 */ /* 0x000e240000000804 */
[----:B0-----:R-:W-:Y:S02]  /*2d10*/  FSEL R26, R4, R2, !P0 ;  /* 0x00000002041a7208 */ /* 0x001fe40004000000 */
[----:B------:R-:W-:-:S15]  /*2d20*/  FSEL R27, R5, R3, !P0 ;  /* 0x00000003051b7208 */ /* 0x000fde0004000000 */
[----:B------:R-:W-:-:S15]  /*2d30*/  NOP ;  /* 0x0000000000007918 */ /* 0x000fde0000000000 */
[----:B------:R-:W-:-:S15]  /*2d40*/  NOP ;  /* 0x0000000000007918 */ /* 0x000fde0000000000 */
[----:B------:R-:W-:-:S15]  /*2d50*/  NOP ;  /* 0x0000000000007918 */ /* 0x000fde0000000000 */
[----:B------:R-:W0:Y:S02]  /*2d60*/  DSETP.GE.AND P0, PT, |R18|, 2.14748364800000000000e+09, PT ;  /* 0x41e000001200742a */ /* 0x000e240003f06200 */
[----:B0-----:R-:W-:Y:S05]  /*2d70*/  @!P0 BRA `(.L_x_4130) ;  /* 0x00000000001c8947 */ /* 0x001fea0003800000 */
[----:B------:R-:W-:Y:S01]  /*2d80*/  IMAD.MOV.U32 R13, RZ, RZ, R18 ;  /* 0x000000ffff0d7224 */ /* 0x000fe200078e0012 */
[----:B------:R-:W-:Y:S01]  /*2d90*/  MOV R12, 0x2dc0 ;  /* 0x00002dc0000c7802 */ /* 0x000fe20000000f00 */
[----:B------:R-:W-:-:S07]  /*2da0*/  IMAD.MOV.U32 R10, RZ, RZ, R19 ;  /* 0x000000ffff0a7224 */ /* 0x000fce00078e0013 */
[----:B------:R-:W-:Y:S05]  /*2db0*/  CALL.REL.NOINC `($_ZN2at6native18elementwise_kernelILi128ELi4EZNS0_15gpu_kernel_implIZZZNS0_16tanh_kernel_cudaERNS_18TensorIteratorBaseEENKUlvE_clEvENKUlvE_clEvEUlN3c107complexIdEEE_EEvS4_RKT_EUliE_EEviT1_$__internal_trig_reduction_slowpathd) ;  /* 0x000001f000c47944 */ /* 0x000fea0003c00000 */
[----:B------:R-:W-:Y:S01]  /*2dc0*/  MOV R28, R0 ;  /* 0x00000000001c7202 */ /* 0x000fe20000000f00 */
[----:B------:R-:W-:Y:S02]  /*2dd0*/  IMAD.MOV.U32 R24, RZ, RZ, R2 ;  /* 0x000000ffff187224 */ /* 0x000fe400078e0002 */
[----:B------:R-:W-:-:S07]  /*2de0*/  IMAD.MOV.U32 R25, RZ, RZ, R3 ;  /* 0x000000ffff197224 */ /* 0x000fce00078e0003 */
.L_x_4130:
[----:B------:R-:W-:Y:S05]  /*2df0*/  BSYNC.RECONVERGENT B4 ;  /* 0x0000000000047941 */ /* 0x000fea0003800200 */
.L_x_4129:
[----:B------:R-:W0:Y:S01]  /*2e00*/  LDCU.64 UR4, c[0x4][0x170] ;  /* 0x01002e00ff0477ac */ /* 0x000e220008000a00 */
[----:B------:R-:W-:-:S04]  /*2e10*/  VIADD R18, R28, 0x1 ;  /* 0x000000011c127836 */ /* 0x000fc80000000000 */
        /* <DEDUP_REMOVED lines=10> */
[----:B------:R-:W-:Y:S01]  /*2ec0*/  IMAD.MOV.U32 R0, RZ, RZ, 0x3da8ff83 ;  /* 0x3da8ff83ff007424 */ /* 0x000fe200078e00ff */
[----:B------:R-:W-:-:S04]  /*2ed0*/  ISETP.NE.U32.AND P0, PT, R28, 0x1, PT ;  /* 0x000000011c00780c */ /* 0x000fc80003f05070 */
[----:B------:R-:W-:Y:S02]  /*2ee0*/  FSEL R6, R6, -8.06006814911005101289e+34, P0 ;  /* 0xf9785eba06067808 */ /* 0x000fe40000000000 */
[----:B------:R-:W-:-:S15]  /*2ef0*/  FSEL R7, -R0, 0.11223486810922622681, P0 ;  /* 0x3de5db6500077808 */ /* 0x000fde0000000100 */
        /* <DEDUP_REMOVED lines=51> */
[----:B------:R0:W1:Y:S02]  /*3230*/  DMUL R18, R26, R18 ;  /* 0x000000121a127228 */ /* 0x0000640000000000 */
.L_x_4126:
[----:B------:R-:W-:Y:S05]  /*3240*/  BSYNC.RECONVERGENT B3 ;  /* 0x0000000000037941 */ /* 0x000fea0003800200 */
.L_x_4125:
[----:B-1----:R-:W-:Y:S01]  /*3250*/  LOP3.LUT R7, RZ, 0x80000000, R19, 0xb8, !PT ;  /* 0x80000000ff077812 */ /* 0x002fe200078eb813 */
[----:B------:R-:W-:Y:S02]  /*3260*/  IMAD.MOV.U32 R17, RZ, RZ, R29 ;  /* 0x000000ffff117224 */ /* 0x000fe400078e001d */
[----:B------:R-:W-:Y:S01]  /*3270*/  IMAD.MOV.U32 R6, RZ, RZ, RZ ;  /* 0x000000ffff067224 */ /* 0x000fe200078e00ff */
[----:B------:R-:W-:Y:S06]  /*3280*/  BRA `(.L_x_4124) ;  /* 0x0000003c00787947 */ /* 0x000fec0003800000 */
.L_x_4123:
[----:B------:R-:W1:-:S15]  /*3290*/  DSETP.NE.AND P0, PT, |R18|, +INF , PT ;  /* 0x7ff000001200742a */ /* 0x000e5e0003f05200 */
[----:B------:R-:W-:-:S15]  /*32a0*/  NOP ;  /* 0x0000000000007918 */ /* 0x000fde0000000000 */
[----:B------:R-:W-:-:S15]  /*32b0*/  NOP ;  /* 0x0000000000007918 */ /* 0x000fde0000000000 */
[----:B------:R-:W-:-:S15]  /*32c0*/  NOP ;  /* 0x0000000000007918 */ /* 0x000fde0000000000 */
[----:B------:R-:W-:-:S04]  /*32d0*/  NOP ;  /* 0x0000000000007918 */ /* 0x000fc80000000000 */
[----:B-1----:R-:W1:Y:S02]  /*32e0*/  @!P0 DADD R16, R18, -R18 ;  /* 0x0000000012108229 */ /* 0x002e640000000812 */
[----:B-1----:R-:W-:Y:S01]  /*32f0*/  @!P0 MOV R6, R16 ;  /* 0x0000001000068202 */ /* 0x002fe20000000f00 */
[----:B------:R-:W-:Y:S01]  /*3300*/  @!P0 IMAD.MOV.U32 R7, RZ, RZ, R17 ;  /* 0x000000ffff078224 */ /* 0x000fe200078e0011 */
[----:B------:R-:W-:Y:S06]  /*3310*/  @!P0 BRA `(.L_x_4124) ;  /* 0x0000003c00548947 */ /* 0x000fec0003800000 */
[----:B------:R-:W-:-:S13]  /*3320*/  ISETP.GE.U32.AND P0, PT, R0, 0x40360000, PT ;  /* 0x403600000000780c */ /* 0x000fda0003f06070 */
[----:B------:R-:W-:Y:S05]  /*3330*/  @!P0 BRA `(.L_x_4131) ;  /* 0x0000001400408947 */ /* 0x000fea0003800000 */
[----:B0-23--:R-:W-:Y:S01]  /*3340*/  IMAD.MOV.U32 R2, RZ, RZ, 0x652b82fe ;  /* 0x652b82feff027424 */ /* 0x00dfe200078e00ff */
[----:B------:R-:W-:Y:S01]  /*3350*/  UMOV UR4, 0xfefa39ef ;  /* 0xfefa39ef00047882 */ /* 0x000fe20000000000 */
[----:B------:R-:W-:Y:S01]  /*3360*/  IMAD.MOV.U32 R3, RZ, RZ, 0x3ff71547 ;  /* 0x3ff71547ff037424 */ /* 0x000fe200078e00ff */
[----:B------:R-:W-:Y:S01]  /*3370*/  UMOV UR5, 0x3fe62e42 ;  /* 0x3fe62e4200057882 */ /* 0x000fe20000000000 */
[----:B------:R-:W0:Y:S01]  /*3380*/  DADD R8, -RZ, -|R16| ;  /* 0x00000000ff087229 */ /* 0x000e220000000d10 */
[----:B------:R-:W-:Y:S01]  /*3390*/  BSSY.RECONVERGENT B0, `(.L_x_4132) ;  /* 0x0000076000007945 */ /* 0x000fe20003800200 */
[----:B0-----:R-:W-:-:S15]  /*33a0*/  FSETP.GEU.FTZ.AND P0, PT, |R9|, 4.1917929649353027344, PT ;  /* 0x4086232b0900780b */ /* 0x001fde0003f1e200 */
[----:B------:R-:W-:-:S15]  /*33b0*/  NOP ;  /* 0x0000000000007918 */ /* 0x000fde0000000000 */
[----:B------:R-:W-:-:S15]  /*33c0*/  NOP ;  /* 0x0000000000007918 */ /* 0x000fde0000000000 */
[----:B------:R-:W-:-:S15]  /*33d0*/  NOP ;  /* 0x0000000000007918 */ /* 0x000fde0000000000 */
[----:B------:R-:W-:-:S02]  /*33e0*/  NOP ;  /* 0x0000000000007918 */ /* 0x000fc40000000000 */
[----:B------:R-:W0:-:S15]  /*33f0*/  DFMA R6, |R16|, -R2, 6.75539944105574400000e+15 ;  /* 0x433800001006742b */ /* 0x000e1e0000000a02 */
[----:B------:R-:W-:-:S15]  /*3400*/  NOP ;  /* 0x0000000000007918 */ /* 0x000fde0000000000 */
[----:B------:R-:W-:-:S15]  /*3410*/  NOP ;  /* 0x0000000000007918 */ /* 0x000fde0000000000 */
[----:B------:R-:W-:-:S15]  /*3420*/  NOP ;  /* 0x0000000000007918 */ /* 0x000fde0000000000 */
[----:B------:R-:W-:-:S04]  /*3430*/  NOP ;  /* 0x0000000000007918 */ /* 0x000fc80000000000 */
[----:B0-----:R-:W0:-:S15]  /*3440*/  DADD R2, R6, -6.75539944105574400000e+15 ;  /* 0xc338000006027429 */ /* 0x001e1e0000000000 */
[----:B------:R-:W-:-:S15]  /*3450*/  NOP ;  /* 0x0000000000007918 */ /* 0x000fde0000000000 */
[----:B------:R-:W-:-:S15]  /*3460*/  NOP ;  /* 0x0000000000007918 */ /* 0x000fde0000000000 */
[----:B------:R-:W-:-:S15]  /*3470*/  NOP ;  /* 0x0000000000007918 */ /* 0x000fde0000000000 */
[----:B------:R-:W-:-:S04]  /*3480*/  NOP ;  /* 0x0000000000007918 */ /* 0x000fc80000000000 */
[----:B0-----:R-:W0:Y:S01]  /*3490*/  DFMA R4, R2, -UR4, -|R16| ;  /* 0x8000000402047c2b */ /* 0x001e220008000c10 */
[----:B------:R-:W-:Y:S01]  /*34a0*/  UMOV UR4, 0x3b39803f ;  /* 0x3b39803f00047882 */ /* 0x000fe20000000000 */
[----:B------:R-:W-:-:S15]  /*34b0*/  UMOV UR5, 0x3c7abc9e ;  /* 0x3c7abc9e00057882 */ /* 0x000fde0000000000 */
[----:B------:R-:W-:-:S15]  /*34c0*/  NOP ;  /* 0x0000000000007918 */ /* 0x000fde0000000000 */
[----:B------:R-:W-:-:S15]  /*34d0*/  NOP ;  /* 0x0000000000007918 */ /* 0x000fde0000000000 */
[----:B------:R-:W-:-:S15]  /*34e0*/  NOP ;  /* 0x0000000000007918 */ /* 0x000fde0000000000 */
[----:B------:R-:W-:-:S02]  /*34f0*/  NOP ;  /* 0x0000000000007918 */ /* 0x000fc40000000000 */
[----:B0-----:R0:W1:Y:S01]  /*3500*/  DFMA R4, R2, -UR4, R4 ;  /* 0x8000000402047c2b */ /* 0x0010620008000004 */
[----:B------:R-:W-:Y:S01]  /*3510*/  UMOV UR4, 0x69ce2bdf ;  /* 0x69ce2bdf00047882 */ /* 0x000fe20000000000 */
[----:B0-----:R-:W-:Y:S01]  /*3520*/  IMAD.MOV.U32 R2, RZ, RZ, -0x35dec16 ;  /* 0xfca213eaff027424 */ /* 0x001fe200078e00ff */
[----:B------:R-:W-:Y:S01]  /*3530*/  MOV R3, 0x3e928af3 ;  /* 0x3e928af300037802 */ /* 0x000fe20000000f00 */
[----:B------:R-:W-:-:S15]  /*3540*/  UMOV UR5, 0x3e5ade15 ;  /* 0x3e5ade1500057882 */ /* 0x000fde0000000000 */
[----:B------:R-:W-:-:S15]  /*3550*/  NOP ;  /* 0x0000000000007918 */ /* 0x000fde0000000000 */
[----:B------:R-:W-:-:S15]  /*3560*/  NOP ;  /* 0x0000000000007918 */ /* 0x000fde0000000000 */
[----:B------:R-:W-:-:S15]  /*3570*/  NOP ;  /* 0x0000000000007918 */ /* 0x000fde0000000000 */
[----:B-1----:R-:W0:Y:S01]  /*3580*/  DFMA R2, R4, UR4, R2 ;  /* 0x0000000404027c2b */ /* 0x002e220008000002 */
        /* <DEDUP_REMOVED lines=60> */
[----:B0-----:R-:W0:-:S15]  /*3950*/  DFMA R2, R4, R2, 1 ;  /* 0x3ff000000402742b */ /* 0x001e1e0000000002 */
[----:B------:R-:W-:-:S15]  /*3960*/  NOP ;  /* 0x0000000000007918 */ /* 0x000fde0000000000 */
[----:B------:R-:W-:-:S15]  /*3970*/  NOP ;  /* 0x0000000000007918 */ /* 0x000fde0000000000 */
[----:B------:R-:W-:-:S15]  /*3980*/  NOP ;  /* 0x0000000000007918 */ /* 0x000fde0000000000 */
[----:B------:R-:W-:-:S04]  /*3990*/  NOP ;  /* 0x0000000000007918 */ /* 0x000fc80000000000 */
[----:B0-----:R-:W0:Y:S02]  /*39a0*/  DFMA R2, R4, R2, 1 ;  /* 0x3ff000000402742b */ /* 0x001e240000000002 */
[----:B0-----:R-:W-:Y:S02]  /*39b0*/  IMAD R25, R6, 0x100000, R3 ;  /* 0x0010000006197824 */ /* 0x001fe400078e0203 */
[----:B------:R-:W-:Y:S01]  /*39c0*/  IMAD.MOV.U32 R24, RZ, RZ, R2 ;  /* 0x000000ffff187224 */ /* 0x000fe200078e0002 */
[----:B------:R-:W-:Y:S06]  /*39d0*/  @!P0 BRA `(.L_x_4133) ;  /* 0x0000000000448947 */ /* 0x000fec0003800000 */
[----:B------:R-:W-:Y:S01]  /*39e0*/  FSETP.GEU.FTZ.AND P1, PT, |R9|, 4.2275390625, PT ;  /* 0x408748000900780b */ /* 0x000fe20003f3e200 */
[----:B------:R-:W-:-:S12]  /*39f0*/  DSETP.NE.AND P0, PT, R16, RZ, PT ;  /* 0x000000ff1000722a */ /* 0x000fd80003f05000 */
[----:B------:R-:W-:-:S04]  /*3a00*/  @!P1 LEA.HI R0, R6, R6, RZ, 0x1 ;  /* 0x0000000606009211 */ /* 0x000fc800078f08ff */
[----:B------:R-:W-:-:S05]  /*3a10*/  @!P1 SHF.R.S32.HI R5, RZ, 0x1, R0 ;  /* 0x00000001ff059819 */ /* 0x000fca0000011400 */
[----:B------:R-:W-:Y:S02]  /*3a20*/  @!P1 IMAD.IADD R4, R6, 0x1, -R5 ;  /* 0x0000000106049824 */ /* 0x000fe400078e0a05 */
[----:B------:R-:W-:-:S03]  /*3a30*/  @!P1 IMAD R3, R5, 0x100000, R3 ;  /* 0x0010000005039824 */ /* 0x000fc600078e0203 */
[----:B------:R-:W-:Y:S02]  /*3a40*/  @!P1 LEA R5, R4, 0x3ff00000, 0x14 ;  /* 0x3ff0000004059811 */ /* 0x000fe400078ea0ff */
[----:B------:R-:W-:-:S15]  /*3a50*/  @!P1 MOV R4, RZ ;  /* 0x000000ff00049202 */ /* 0x000fde0000000f00 */
[----:B------:R-:W-:-:S15]  /*3a60*/  NOP ;  /* 0x0000000000007918 */ /* 0x000fde0000000000 */
[----:B------:R-:W-:-:S06]  /*3a70*/  NOP ;  /* 0x0000000000007918 */ /* 0x000fcc0000000000 */
[----:B------:R-:W0:Y:S02]  /*3a80*/  DADD R10, -|R16|, +INF ;  /* 0x7ff00000100a7429 */ /* 0x000e240000000300 */
[----:B0-----:R-:W-:Y:S02]  /*3a90*/  FSEL R24, R10, RZ, !P0 ;  /* 0x000000ff0a187208 */ /* 0x001fe40004000000 */
[----:B------:R-:W-:-:S15]  /*3aa0*/  FSEL R25, R11, RZ, !P0 ;  /* 0x000000ff0b197208 */ /* 0x000fde0004000000 */
[----:B------:R-:W-:-:S15]  /*3ab0*/  NOP ;  /* 0x0000000000007918 */ /* 0x000fde0000000000 */
[----:B------:R-:W-:-:S15]  /*3ac0*/  NOP ;  /* 0x0000000000007918 */ /* 0x000fde0000000000 */
[----:B------:R-:W-:-:S15]  /*3ad0*/  NOP ;  /* 0x0000000000007918 */ /* 0x000fde0000000000 */
[----:B------:R0:W1:Y:S02]  /*3ae0*/  @!P1 DMUL R24, R2, R4 ;  /* 0x0000000402189228 */ /* 0x0000640000000000 */
.L_x_4133:
[----:B------:R-:W-:Y:S05]  /*3af0*/  BSYNC.RECONVERGENT B0 ;  /* 0x0000000000007941 */ /* 0x000fea0003800200 */
.L_x_4132:
        /* <DEDUP_REMOVED lines=8> */
[----:B0-----:R-:W0:Y:S01]  /*3b80*/  DMUL R4, R18, UR4 ;  /* 0x0000000412047c28 */ /* 0x001e220008000000 */
        /* <DEDUP_REMOVED lines=35> */
[----:B------:R-:W-:Y:S01]  /*3dc0*/  IMAD.MOV.U32 R13, RZ, RZ, R18 ;  /* 0x000000ffff0d7224 */ /* 0x000fe200078e0012 */
[----:B------:R-:W-:Y:S02]  /*3dd0*/  MOV R10, R19 ;  /* 0x00000013000a7202 */ /* 0x000fe40000000f00 */
[----:B------:R-:W-:-:S07]  /*3de0*/  MOV R12, 0x3e00 ;  /* 0x00003e00000c7802 */ /* 0x000fce0000000f00 */
[----:B-1----:R-:W-:Y:S05]  /*3df0*/  CALL.REL.NOINC `($_ZN2at6native18elementwise_kernelILi128ELi4EZNS0_15gpu_kernel_implIZZZNS0_16tanh_kernel_cudaERNS_18TensorIteratorBaseEENKUlvE_clEvENKUlvE_clEvEUlN3c107complexIdEEE_EEvS4_RKT_EUliE_EEviT1_$__internal_trig_reduction_slowpathd) ;  /* 0x000001e000b47944 */ /* 0x002fea0003c00000 */
.L_x_4135:
[----:B------:R-:W-:Y:S05]  /*3e00*/  BSYNC.RECONVERGENT B3 ;  /* 0x0000000000037941 */ /* 0x000fea0003800200 */
.L_x_4134:
[----:B------:R-:W0:Y:S01]  /*3e10*/  LDCU.64 UR4, c[0x4][0x170] ;  /* 0x01002e00ff0477ac */ /* 0x000e220008000a00 */
[----:B------:R-:W-:-:S05]  /*3e20*/  IMAD.SHL.U32 R4, R0, 0x40, RZ ;  /* 0x0000004000047824 */ /* 0x000fca00078e00ff */
[----:B------:R-:W-:-:S04]  /*3e30*/  LOP3.LUT R4, R4, 0x40, RZ, 0xc0, !PT ;  /* 0x0000004004047812 */ /* 0x000fc800078ec0ff */
[----:B0-----:R-:W-:-:S05]  /*3e40*/  IADD3 R4, P0, PT, R4, UR4, RZ ;  /* 0x0000000404047c10 */ /* 0x001fca000ff1e0ff */
[----:B------:R-:W-:-:S05]  /*3e50*/  IMAD.X R5, RZ, RZ, UR5, P0 ;  /* 0x00000005ff057e24 */ /* 0x000fca00080e06ff */
        /* <DEDUP_REMOVED lines=64> */
[----:B------:R-:W-:Y:S01]  /*4260*/  MOV R13, R18 ;  /* 0x00000012000d7202 */ /* 0x000fe20000000f00 */
[----:B------:R-:W-:Y:S01]  /*4270*/  IMAD.MOV.U32 R10, RZ, RZ, R19 ;  /* 0x000000ffff0a7224 */ /* 0x000fe200078e0013 */
[----:B------:R-:W-:-:S07]  /*4280*/  MOV R12, 0x42a0 ;  /* 0x000042a0000c7802 */ /* 0x000fce0000000f00 */
[----:B-1----:R-:W-:Y:S05]  /*4290*/  CALL.REL.NOINC `($_ZN2at6native18elementwise_kernelILi128ELi4EZNS0_15gpu_kernel_implIZZZNS0_16tanh_kernel_cudaERNS_18TensorIteratorBaseEENKUlvE_clEvENKUlvE_clEvEUlN3c107complexIdEEE_EEvS4_RKT_EUliE_EEviT1_$__internal_trig_reduction_slowpathd) ;  /* 0x000001dc008c7944 */ /* 0x002fea0003c00000 */
[----:B------:R-:W-:Y:S02]  /*42a0*/  IMAD.MOV.U32 R34, RZ, RZ, R0 ;  /* 0x000000ffff227224 */ /* 0x000fe400078e0000 */
[----:B------:R-:W-:Y:S02]  /*42b0*/  IMAD.MOV.U32 R26, RZ, RZ, R2 ;  /* 0x000000ffff1a7224 */ /* 0x000fe400078e0002 */
[----:B------:R-:W-:-:S07]  /*42c0*/  IMAD.MOV.U32 R27, RZ, RZ, R3 ;  /* 0x000000ffff1b7224 */ /* 0x000fce00078e0003 */
.L_x_4137:
[----:B------:R-:W-:Y:S05]  /*42d0*/  BSYNC.RECONVERGENT B3 ;  /* 0x0000000000037941 */ /* 0x000fea0003800200 */
.L_x_4136:
[----:B------:R-:W0:Y:S01]  /*42e0*/  LDCU.64 UR4, c[0x4][0x170] ;  /* 0x01002e00ff0477ac */ /* 0x000e220008000a00 */
[----:B------:R-:W-:-:S05]  /*42f0*/  IADD3 R16, PT, PT, R34, 0x1, RZ ;  /* 0x0000000122107810 */ /* 0x000fca0007ffe0ff */
        /* <DEDUP_REMOVED lines=17> */
[----:B------:R-:W-:-:S15]  /*4410*/  DMUL R28, R28, 4 ;  /* 0x401000001c1c7828 */ /* 0x000fde0000000000 */
[----:B------:R-:W-:-:S15]  /*4420*/  NOP ;  /* 0x0000000000007918 */ /* 0x000fde0000000000 */
[----:B------:R-:W-:-:S15]  /*4430*/  NOP ;  /* 0x0000000000007918 */ /* 0x000fde0000000000 */
[----:B------:R-:W-:-:S15]  /*4440*/  NOP ;  /* 0x0000000000007918 */ /* 0x000fde0000000000 */
[----:B------:R-:W-:-:S04]  /*4450*/  NOP ;  /* 0x0000000000007918 */ /* 0x000fc80000000000 */
        /* <DEDUP_REMOVED lines=38> */
[----:B------:R-:W-:Y:S01]  /*46c0*/  LOP3.LUT P0, RZ, R16, 0x2, RZ, 0xc0, !PT ;  /* 0x0000000210ff7812 */ /* 0x000fe2000780c0ff */
[----:B------:R-:W-:-:S15]  /*46d0*/  IMAD.MOV.U32 R16, RZ, RZ, RZ ;  /* 0x000000ffff107224 */ /* 0x000fde00078e00ff */
[----:B------:R-:W-:-:S15]  /*46e0*/  NOP ;  /* 0x0000000000007918 */ /* 0x000fde0000000000 */
[----:B------:R-:W-:-:S15]  /*46f0*/  NOP ;  /* 0x0000000000007918 */ /* 0x000fde0000000000 */
[----:B------:R-:W-:-:S12]  /*4700*/  NOP ;  /* 0x0000000000007918 */ /* 0x000fd80000000000 */
[----:B------:R-:W0:Y:S02]  /*4710*/  DADD R2, RZ, -R4 ;  /* 0x00000000ff027229 */ /* 0x000e240000000804 */
[----:B0-----:R-:W-:Y:S02]  /*4720*/  FSEL R2, R4, R2, !P0 ;  /* 0x0000000204027208 */ /* 0x001fe40004000000 */
[----:B------:R-:W-:-:S15]  /*4730*/  FSEL R3, R5, R3, !P0 ;  /* 0x0000000305037208 */ /* 0x000fde0004000000 */
[----:B------:R-:W-:-:S15]  /*4740*/  NOP ;  /* 0x0000000000007918 */ /* 0x000fde0000000000 */
[----:B------:R-:W-:-:S15]  /*4750*/  NOP ;  /* 0x0000000000007918 */ /* 0x000fde0000000000 */
[----:B------:R-:W-:-:S15]  /*4760*/  NOP ;  /* 0x0000000000007918 */ /* 0x000fde0000000000 */
[----:B------:R0:W1:Y:S02]  /*4770*/  DMUL R28, R28, R2 ;  /* 0x000000021c1c7228 */ /* 0x0000640000000000 */
[----:B0-----:R-:W-:-:S04]  /*4780*/  MOV R3, 0x3ff00000 ;  /* 0x3ff0000000037802 */ /* 0x001fc80000000f00 */
[----:B------:R-:W-:-:S15]  /*4790*/  LOP3.LUT R17, R3, 0x80000000, R17, 0xb8, !PT ;  /* 0x8000000003117812 */ /* 0x000fde00078eb811 */
[----:B------:R-:W-:-:S15]  /*47a0*/  NOP ;  /* 0x0000000000007918 */ /* 0x000fde0000000000 */
[----:B------:R-:W-:-:S15]  /*47b0*/  NOP ;  /* 0x0000000000007918 */ /* 0x000fde0000000000 */
[----:B------:R-:W-:-:S13]  /*47c0*/  NOP ;  /* 0x0000000000007918 */ /* 0x000fda0000000000 */
[----:B-1----:R-:W0:-:S15]  /*47d0*/  DMUL R28, R28, R24 ;  /* 0x000000181c1c7228 */ /* 0x002e1e0000000000 */
[----:B------:R-:W-:-:S15]  /*47e0*/  NOP ;  /* 0x0000000000007918 */ /* 0x000fde0000000000 */
[----:B------:R-:W-:-:S15]  /*47f0*/  NOP ;  /* 0x0000000000007918 */ /* 0x000fde0000000000 */
[----:B------:R-:W-:-:S15]  /*4800*/  NOP ;  /* 0x0000000000007918 */ /* 0x000fde0000000000 */
[----:B------:R-:W-:-:S04]  /*4810*/  NOP ;  /* 0x0000000000007918 */ /* 0x000fc80000000000 */
[----:B0-----:R1:W4:Y:S02]  /*4820*/  DMUL R6, R28, R24 ;  /* 0x000000181c067228 */ /* 0x0013240000000000 */
[----:B-1--4-:R-:W-:Y:S05]  /*4830*/  BRA `(.L_x_4124) ;  /* 0x00000028000c7947 */ /* 0x012fea0003800000 */
.L_x_4131:
        /* <DEDUP_REMOVED lines=8> */
[----:B------:R-:W1:Y:S01]  /*48c0*/  DMUL R4, R18, UR4 ;  /* 0x0000000412047c28 */ /* 0x000e620008000000 */
[----:B------:R-:W-:-:S15]  /*48d0*/  UMOV UR4, 0x54442d18 ;  /* 0x54442d1800047882 */ /* 0x000fde0000000000 */
[----:B------:R-:W-:-:S15]  /*48e0*/  NOP ;  /* 0x0000000000007918 */ /* 0x000fde0000000000 */
[----:B------:R-:W-:-:S15]  /*48f0*/  NOP ;  /* 0x0000000000007918 */ /* 0x000fde0000000000 */
[----:B------:R-:W-:-:S15]  /*4900*/  NOP ;  /* 0x0000000000007918 */ /* 0x000fde0000000000 */
[----:B------:R-:W-:-:S03]  /*4910*/  NOP ;  /* 0x0000000000007918 */ /* 0x000fc60000000000 */
[----:B-1----:R-:W0:Y:S01]  /*4920*/  F2I.F64 R0, R4 ;  /* 0x0000000400007311 */ /* 0x002e220000301100 */
[----:B------:R-:W-:-:S15]  /*4930*/  UMOV UR5, 0x3ff921fb ;  /* 0x3ff921fb00057882 */ /* 0x000fde0000000000 */
[----:B------:R-:W-:-:S15]  /*4940*/  NOP ;  /* 0x0000000000007918 */ /* 0x000fde0000000000 */
[----:B------:R-:W-:-:S15]  /*4950*/  NOP ;  /* 0x0000000000007918 */ /* 0x000fde0000000000 */
[----:B------:R-:W-:-:S15]  /*4960*/  NOP ;  /* 0x0000000000007918 */ /* 0x000fde0000000000 */
[----:B------:R-:W-:-:S03]  /*4970*/  NOP ;  /* 0x0000000000007918 */ /* 0x000fc60000000000 */
[----:B0-23--:R-:W0:-:S15]  /*4980*/  I2F.F64 R2, R0 ;  /* 0x0000000000027312 */ /* 0x00de1e0000201c00 */
        /* <DEDUP_REMOVED lines=18> */
[----:B0-----:R0:W1:Y:S02]  /*4ab0*/  DFMA R2, R2, -UR4, R6 ;  /* 0x8000000402027c2b */ /* 0x0010640008000006 */
[----:B01----:R-:W-:Y:S05]  /*4ac0*/  @!P0 BRA `(.L_x_4139) ;  /* 0x0000000000108947 */ /* 0x003fea0003800000 */
[----:B------:R-:W-:Y:S01]  /*4ad0*/  IMAD.MOV.U32 R13, RZ, RZ, R18 ;  /* 0x000000ffff0d7224 */ /* 0x000fe200078e0012 */
[----:B------:R-:W-:Y:S01]  /*4ae0*/  MOV R12, 0x4b10 ;  /* 0x00004b10000c7802 */ /* 0x000fe20000000f00 */
[----:B------:R-:W-:-:S07]  /*4af0*/  IMAD.MOV.U32 R10, RZ, RZ, R19 ;  /* 0x000000ffff0a7224 */ /* 0x000fce00078e0013 */
[----:B------:R-:W-:Y:S05]  /*4b00*/  CALL.REL.NOINC `($_ZN2at6native18elementwise_kernelILi128ELi4EZNS0_15gpu_kernel_implIZZZNS0_16tanh_kernel_cudaERNS_18TensorIteratorBaseEENKUlvE_clEvENKUlvE_clEvEUlN3c107complexIdEEE_EEvS4_RKT_EUliE_EEviT1_$__internal_trig_reduction_slowpathd) ;  /* 0x000001d400707944 */ /* 0x000fea0003c00000 */
.L_x_4139:
[----:B------:R-:W-:Y:S05]  /*4b10*/  BSYNC.RECONVERGENT B3 ;  /* 0x0000000000037941 */ /* 0x000fea0003800200 */
.L_x_4138:
[----:B------:R-:W-:Y:S01]  /*4b20*/  IMAD.MOV.U32 R6, RZ, RZ, 0x5b27ebb1 ;  /* 0x5b27ebb1ff067424 */ /* 0x000fe200078e00ff */
[----:B------:R-:W-:Y:S01]  /*4b30*/  MOV R7, 0x3ef9757c ;  /* 0x3ef9757c00077802 */ /* 0x000fe20000000f00 */
[----:B------:R-:W-:Y:S01]  /*4b40*/  UMOV UR4, 0x2799bcb9 ;  /* 0x2799bcb900047882 */ /* 0x000fe20000000000 */
[----:B------:R-:W-:Y:S01]  /*4b50*/  UMOV UR5, 0x3ee48dac ;  /* 0x3ee48dac00057882 */ /* 0x000fe20000000000 */
[----:B------:R-:W0:Y:S01]  /*4b60*/  DMUL R4, R2, R2 ;  /* 0x0000000202047228 */ /* 0x000e220000000000 */
[----:B------:R-:W-:Y:S01]  /*4b70*/  LOP3.LUT R0, R0, 0x1, RZ, 0xc0, !PT ;  /* 0x0000000100007812 */ /* 0x000fe200078ec0ff */
[----:B------:R-:W-:Y:S01]  /*4b80*/  BSSY.RECONVERGENT B0, `(.L_x_4140) ;  /* 0x0000094000007945 */ /* 0x000fe20003800200 */
[----:B------:R-:W-:Y:S02]  /*4b90*/  LOP3.LUT R11, R17, 0x7fffffff, RZ, 0xc0, !PT ;  /* 0x7fffffff110b7812 */ /* 0x000fe400078ec0ff */
[----:B------:R-:W-:Y:S02]  /*4ba0*/  ISETP.NE.U32.AND P0, PT, R0, 0x1, PT ;  /* 0x000000010000780c */ /* 0x000fe40003f05070 */
[----:B------:R-:W-:-:S15]  /*4bb0*/  ISETP.GT.U32.AND P1, PT, R11, 0x3fefffff, PT ;  /* 0x3fefffff0b00780c */ /* 0x000fde0003f24070 */
[----:B------:R-:W-:-:S15]  /*4bc0*/  NOP ;  /* 0x0000000000007918 */ /* 0x000fde0000000000 */
[----:B------:R-:W-:-:S15]  /*4bd0*/  NOP ;  /* 0x0000000000007918 */ /* 0x000fde0000000000 */
[----:B------:R-:W-:-:S12]  /*4be0*/  NOP ;  /* 0x0000000000007918 */ /* 0x000fd80000000000 */
[----:B0-----:R-:W0:Y:S01]  /*4bf0*/  DFMA R6, R4, UR4, -R6 ;  /* 0x0000000404067c2b */ /* 0x001e220008000806 */
        /* <DEDUP_REMOVED lines=100> */
[----:B0-----:R0:W1:Y:S02]  /*5240*/  DFMA R6, R8, R2, R2 ;  /* 0x000000020806722b */ /* 0x0010640000000002 */
[----:B01----:R-:W-:Y:S05]  /*5250*/  @P0 BRA `(.L_x_4141) ;  /* 0x0000000000980947 */ /* 0x003fea0003800000 */
[----:B------:R-:W0:-:S15]  /*5260*/  DADD R4, R6, -R2 ;  /* 0x0000000006047229 */ /* 0x000e1e0000000802 */
[----:B------:R-:W-:-:S15]  /*5270*/  NOP ;  /* 0x0000000000007918 */ /* 0x000fde0000000000 */
[----:B------:R-:W-:-:S15]  /*5280*/  NOP ;  /* 0x0000000000007918 */ /* 0x000fde0000000000 */
[----:B------:R-:W-:-:S15]  /*5290*/  NOP ;  /* 0x0000000000007918 */ /* 0x000fde0000000000 */
[----:B------:R-:W-:-:S04]  /*52a0*/  NOP ;  /* 0x0000000000007918 */ /* 0x000fc80000000000 */
[----:B0-----:R0:W-:Y:S02]  /*52b0*/  DFMA R4, R8, R2, -R4 ;  /* 0x000000020804722b */ /* 0x0011e40000000804 */
[----:B0-----:R-:W0:Y:S01]  /*52c0*/  MUFU.RCP64H R3, R7 ;  /* 0x0000000700037308 */ /* 0x001e220000001800 */
[----:B------:R-:W-:-:S15]  /*52d0*/  IMAD.MOV.U32 R2, RZ, RZ, RZ ;  /* 0x000000ffff027224 */ /* 0x000fde00078e00ff */
[----:B------:R-:W-:-:S15]  /*52e0*/  NOP ;  /* 0x0000000000007918 */ /* 0x000fde0000000000 */
[----:B------:R-:W-:-:S15]  /*52f0*/  NOP ;  /* 0x0000000000007918 */ /* 0x000fde0000000000 */
[----:B------:R-:W-:-:S15]  /*5300*/  NOP ;  /* 0x0000000000007918 */ /* 0x000fde0000000000 */
[----:B------:R-:W-:-:S01]  /*5310*/  NOP ;  /* 0x0000000000007918 */ /* 0x000fc20000000000 */
        /* <DEDUP_REMOVED lines=15> */
[----:B0-----:R-:W0:-:S15]  /*5410*/  DFMA R2, R6, -R8, 1 ;  /* 0x3ff000000602742b */ /* 0x001e1e0000000808 */
[----:B------:R-:W-:-:S15]  /*5420*/  NOP ;  /* 0x0000000000007918 */ /* 0x000fde0000000000 */
[----:B------:R-:W-:-:S15]  /*5430*/  NOP ;  /* 0x0000000000007918 */ /* 0x000fde0000000000 */
[----:B------:R-:W-:-:S15]  /*5440*/  NOP ;  /* 0x0000000000007918 */ /* 0x000fde0000000000 */
[----:B------:R-:W-:-:S04]  /*5450*/  NOP ;  /* 0x0000000000007918 */ /* 0x000fc80000000000 */
[----:B0-----:R-:W0:-:S15]  /*5460*/  DFMA R2, R4, -R8, R2 ;  /* 0x800000080402722b */ /* 0x001e1e0000000002 */
[----:B------:R-:W-:-:S15]  /*5470*/  NOP ;  /* 0x0000000000007918 */ /* 0x000fde0000000000 */
[----:B------:R-:W-:-:S15]  /*5480*/  NOP ;  /* 0x0000000000007918 */ /* 0x000fde0000000000 */
[----:B------:R-:W-:-:S15]  /*5490*/  NOP ;  /* 0x0000000000007918 */ /* 0x000fde0000000000 */
[----:B------:R-:W-:-:S04]  /*54a0*/  NOP ;  /* 0x0000000000007918 */ /* 0x000fc80000000000 */
[----:B0-----:R0:W1:Y:S02]  /*54b0*/  DFMA R6, -R8, R2, -R8 ;  /* 0x000000020806722b */ /* 0x0010640000000908 */
.L_x_4141:
[----:B------:R-:W-:Y:S05]  /*54c0*/  BSYNC.RECONVERGENT B0 ;  /* 0x0000000000007941 */ /* 0x000fea0003800200 */
.L_x_4140:
[----:B------:R-:W-:Y:S01]  /*54d0*/  BSSY.RECONVERGENT B1, `(.L_x_4142) ;  /* 0x0000105000017945 */ /* 0x000fe20003800200 */
[----:B-1----:R1:W2:Y:S01]  /*54e0*/  DFMA R4, R6, R6, 1 ;  /* 0x3ff000000604742b */ /* 0x0022a20000000006 */
[----:B0-----:R-:W-:Y:S02]  /*54f0*/  IMAD.MOV.U32 R8, RZ, RZ, R16 ;  /* 0x000000ffff087224 */ /* 0x001fe400078e0010 */
[----:B------:R-:W-:Y:S01]  /*5500*/  IMAD.MOV.U32 R9, RZ, RZ, R11 ;  /* 0x000000ffff097224 */ /* 0x000fe200078e000b */
[----:B-12---:R-:W-:Y:S06]  /*5510*/  @P1 BRA `(.L_x_4143) ;  /* 0x0000000000e01947 */ /* 0x006fec0003800000 */
        /* <DEDUP_REMOVED lines=55> */
[----:B01----:R-:W-:Y:S05]  /*5890*/  BRA `(.L_x_4144) ;  /* 0x0000000c00207947 */ /* 0x003fea0003800000 */
.L_x_4143:
[----:B------:R-:W-:Y:S01]  /*58a0*/  IMAD.MOV.U32 R2, RZ, RZ, 0x652b82fe ;  /* 0x652b82feff027424 */ /* 0x000fe200078e00ff */
[----:B------:R-:W-:Y:S01]  /*58b0*/  UMOV UR4, 0xfefa39ef ;  /* 0xfefa39ef00047882 */ /* 0x000fe20000000000 */
[----:B------:R-:W-:Y:S01]  /*58c0*/  IMAD.MOV.U32 R3, RZ, RZ, 0x3ff71547 ;  /* 0x3ff71547ff037424 */ /* 0x000fe200078e00ff */
[----:B------:R-:W-:Y:S01]  /*58d0*/  UMOV UR5, 0x3fe62e42 ;  /* 0x3fe62e4200057882 */ /* 0x000fe20000000000 */
[----:B------:R-:W-:Y:S01]  /*58e0*/  IMAD.SHL.U32 R0, R11, 0x2, RZ ;  /* 0x000000020b007824 */ /* 0x000fe200078e00ff */
[----:B------:R-:W-:Y:S01]  /*58f0*/  MOV R19, 0x3e5af86d ;  /* 0x3e5af86d00137802 */ /* 0x000fe20000000f00 */
[----:B------:R-:W-:Y:S01]  /*5900*/  IMAD.MOV.U32 R18, RZ, RZ, -0x7142ec33 ;  /* 0x8ebd13cdff127424 */ /* 0x000fe200078e00ff */
[----:B------:R-:W-:Y:S01]  /*5910*/  BSSY.RECONVERGENT B3, `(.L_x_4145) ;  /* 0x00000b6000037945 */ /* 0x000fe20003800200 */
[----:B------:R-:W0:Y:S01]  /*5920*/  DFMA R2, R8, R2, 6.75539944105574400000e+15 ;  /* 0x433800000802742b */ /* 0x000e220000000002 */
[C---:B------:R-:W-:Y:S02]  /*5930*/  ISETP.GE.U32.AND P0, PT, R0.reuse, 0x7fb3e647, PT ;  /* 0x7fb3e6470000780c */ /* 0x040fe40003f06070 */
[----:B------:R-:W-:-:S15]  /*5940*/  ISETP.NE.AND P1, PT, R0, RZ, PT ;  /* 0x000000ff0000720c */ /* 0x000fde0003f25270 */
[----:B------:R-:W-:-:S15]  /*5950*/  NOP ;  /* 0x0000000000007918 */ /* 0x000fde0000000000 */
[----:B------:R-:W-:-:S15]  /*5960*/  NOP ;  /* 0x0000000000007918 */ /* 0x000fde0000000000 */
[----:B------:R-:W-:-:S15]  /*5970*/  NOP ;  /* 0x0000000000007918 */ /* 0x000fde0000000000 */
[----:B------:R-:W-:-:S01]  /*5980*/  NOP ;  /* 0x0000000000007918 */ /* 0x000fc20000000000 */
[----:B0-----:R0:W1:Y:S02]  /*5990*/  DADD R12, R2, -6.75539944105574400000e+15 ;  /* 0xc3380000020c7429 */ /* 0x0010640000000000 */
[----:B0-----:R-:W-:-:S05]  /*59a0*/  VIADD R2, R2, 0xffffffff ;  /* 0xffffffff02027836 */ /* 0x001fca0000000000 */
[----:B------:R-:W-:-:S15]  /*59b0*/  SEL R2, R2, RZ, P0 ;  /* 0x000000ff02027207 */ /* 0x000fde0000000000 */
[----:B------:R-:W-:-:S15]  /*59c0*/  NOP ;  /* 0x0000000000007918 */ /* 0x000fde0000000000 */
[----:B------:R-:W-:-:S15]  /*59d0*/  NOP ;  /* 0x0000000000007918 */ /* 0x000fde0000000000 */
[----:B------:R-:W-:-:S12]  /*59e0*/  NOP ;  /* 0x0000000000007918 */ /* 0x000fd80000000000 */
[----:B-1----:R-:W0:Y:S01]  /*59f0*/  DFMA R14, R12, -UR4, R8 ;  /* 0x800000040c0e7c2b */ /* 0x002e220008000008 */
        /* <DEDUP_REMOVED lines=8> */
[----:B0-----:R-:W-:Y:S01]  /*5a80*/  FSEL R12, R8, R14, !P0 ;  /* 0x0000000e080c7208 */ /* 0x001fe20004000000 */
[----:B------:R-:W-:Y:S01]  /*5a90*/  UMOV UR5, 0x3e21f407 ;  /* 0x3e21f40700057882 */ /* 0x000fe20000000000 */
[----:B------:R-:W-:Y:S02]  /*5aa0*/  FSEL R13, R11, R15, !P0 ;  /* 0x0000000f0b0d7208 */ /* 0x000fe40004000000 */
[C---:B------:R-:W-:Y:S02]  /*5ab0*/  ISETP.NE.AND P0, PT, R2.reuse, 0x400, PT ;  /* 0x000004000200780c */ /* 0x040fe40003f05270 */
[----:B------:R-:W-:-:S04]  /*5ac0*/  LEA R2, R2, 0x3ff00000, 0x14 ;  /* 0x3ff0000002027811 */ /* 0x000fc800078ea0ff */
[----:B------:R-:W-:Y:S01]  /*5ad0*/  SEL R3, R2, 0x7fe00000, P0 ;  /* 0x7fe0000002037807 */ /* 0x000fe20000000000 */
[----:B------:R-:W-:-:S15]  /*5ae0*/  IMAD.MOV.U32 R2, RZ, RZ, RZ ;  /* 0x000000ffff027224 */ /* 0x000fde00078e00ff */
[----:B------:R-:W-:-:S15]  /*5af0*/  NOP ;  /* 0x0000000000007918 */ /* 0x000fde0000000000 */
[----:B------:R-:W-:-:S15]  /*5b00*/  NOP ;  /* 0x0000000000007918 */ /* 0x000fde0000000000 */
[----:B------:R-:W-:-:S06]  /*5b10*/  NOP ;  /* 0x0000000000007918 */ /* 0x000fcc0000000000 */
[----:B------:R-:W0:Y:S01]  /*5b20*/  DFMA R14, R12, UR4, R18 ;  /* 0x000000040c0e7c2b */ /* 0x000e220008000012 */
        /* <DEDUP_REMOVED lines=60> */
[----:B0-----:R-:W0:-:S15]  /*5ef0*/  DFMA R14, R12, R14, 0.5 ;  /* 0x3fe000000c0e742b */ /* 0x001e1e000000000e */
        /* <DEDUP_REMOVED lines=9> */
[----:B------:R-:W-:-:S15]  /*5f90*/  DADD R18, R2, -0.5 ;  /* 0xbfe0000002127429 */ /* 0x000fde0000000000 */
        /* <DEDUP_REMOVED lines=10> */
[----:B-1----:R-:W0:-:S15]  /*6040*/  DFMA R14, R14, R2, R18 ;  /* 0x000000020e0e722b */ /* 0x002e1e0000000012 */
[----:B------:R-:W-:-:S15]  /*6050*/  NOP ;  /* 0x0000000000007918 */ /* 0x000fde0000000000 */
[----:B------:R-:W-:-:S15]  /*6060*/  NOP ;  /* 0x0000000000007918 */ /* 0x000fde0000000000 */
[----:B------:R-:W-:-:S15]  /*6070*/  NOP ;  /* 0x0000000000007918 */ /* 0x000fde0000000000 */
[----:B------:R-:W-:-:S04]  /*6080*/  NOP ;  /* 0x0000000000007918 */ /* 0x000fc80000000000 */
[----:B0-----:R-:W0:Y:S02]  /*6090*/  DADD R2, R14, R14 ;  /* 0x000000000e027229 */ /* 0x001e24000000000e */
[----:B0-----:R-:W-:Y:S01]  /*60a0*/  FSEL R19, R2, R14, !P0 ;  /* 0x0000000e02137208 */ /* 0x001fe20004000000 */
[----:B------:R-:W-:Y:S01]  /*60b0*/  IMAD.MOV.U32 R2, RZ, RZ, 0x1 ;  /* 0x00000001ff027424 */ /* 0x000fe200078e00ff */
[----:B------:R-:W-:Y:S02]  /*60c0*/  @P1 FSEL R11, R3, R15, !P0 ;  /* 0x0000000f030b1208 */ /* 0x000fe40004000000 */
[----:B------:R-:W-:Y:S02]  /*60d0*/  FSEL R18, R8, R19, !P1 ;  /* 0x0000001308127208 */ /* 0x000fe40004800000 */
[----:B------:R-:W-:Y:S02]  /*60e0*/  MOV R19, R11 ;  /* 0x0000000b00137202 */ /* 0x000fe40000000f00 */
[----:B------:R-:W-:-:S15]  /*60f0*/  FSETP.GEU.AND P1, PT, |R11|, 6.5827683646048100446e-37, PT ;  /* 0x036000000b00780b */ /* 0x000fde0003f2e200 */
[----:B------:R-:W-:-:S15]  /*6100*/  NOP ;  /* 0x0000000000007918 */ /* 0x000fde0000000000 */
[----:B------:R-:W-:-:S15]  /*6110*/  NOP ;  /* 0x0000000000007918 */ /* 0x000fde0000000000 */
[----:B------:R-:W-:-:S09]  /*6120*/  NOP ;  /* 0x0000000000007918 */ /* 0x000fd20000000000 */
[----:B------:R-:W0:Y:S02]  /*6130*/  DFMA R20, R18, 2, R12 ;  /* 0x400000001214782b */ /* 0x000e24000000000c */
        /* <DEDUP_REMOVED lines=35> */
[----:B0-----:R-:W0:-:S15]  /*6370*/  DFMA R14, -R20, R12, R18 ;  /* 0x0000000c140e722b */ /* 0x001e1e0000000112 */
[----:B------:R-:W-:-:S15]  /*6380*/  NOP ;  /* 0x0000000000007918 */ /* 0x000fde0000000000 */
[----:B------:R-:W-:-:S15]  /*6390*/  NOP ;  /* 0x0000000000007918 */ /* 0x000fde0000000000 */
[----:B------:R-:W-:-:S15]  /*63a0*/  NOP ;  /* 0x0000000000007918 */ /* 0x000fde0000000000 */
[----:B------:R-:W-:-:S04]  /*63b0*/  NOP ;  /* 0x0000000000007918 */ /* 0x000fc80000000000 */
[----:B0-----:R-:W0:Y:S02]  /*63c0*/  DFMA R2, R2, R14, R12 ;  /* 0x0000000e0202722b */ /* 0x001e24000000000c */
[----:B0-----:R-:W-:-:S05]  /*63d0*/  FFMA R0, RZ, R21, R3 ;  /* 0x00000015ff007223 */ /* 0x001fca0000000003 */
[----:B------:R-:W-:-:S13]  /*63e0*/  FSETP.GT.AND P0, PT, |R0|, 1.469367938527859385e-39, PT ;  /* 0x001000000000780b */ /* 0x000fda0003f04200 */
[----:B------:R-:W-:Y:S05]  /*63f0*/  @P0 BRA P1, `(.L_x_4146) ;  /* 0x00000000001c0947 */ /* 0x000fea0000800000 */
[----:B------:R-:W-:Y:S01]  /*6400*/  IMAD.MOV.U32 R27, RZ, RZ, R21 ;  /* 0x000000ffff1b7224 */ /* 0x000fe200078e0015 */
[----:B------:R-:W-:Y:S01]  /*6410*/  MOV R0, 0x6450 ;  /* 0x0000645000007802 */ /* 0x000fe20000000f00 */
[----:B------:R-:W-:Y:S02]  /*6420*/  IMAD.MOV.U32 R14, RZ, RZ, R18 ;  /* 0x000000ffff0e7224 */ /* 0x000fe400078e0012 */
[----:B------:R-:W-:-:S07]  /*6430*/  IMAD.MOV.U32 R15, RZ, RZ, R11 ;  /* 0x000000ffff0f7224 */ /* 0x000fce00078e000b */
[----:B------:R-:W-:Y:S05]  /*6440*/  CALL.REL.NOINC `($__internal_0_$__cuda_sm20_div_rn_f64_full) ;  /* 0x000001ac00b87944 */ /* 0x000fea0003c00000 */
[----:B------:R-:W-:Y:S01]  /*6450*/  MOV R2, R24 ;  /* 0x0000001800027202 */ /* 0x000fe20000000f00 */
[----:B------:R-:W-:-:S07]  /*6460*/  IMAD.MOV.U32 R3, RZ, RZ, R25 ;  /* 0x000000ffff037224 */ /* 0x000fce00078e0019 */
.L_x_4146:
[----:B------:R-:W-:Y:S05]  /*6470*/  BSYNC.RECONVERGENT B3 ;  /* 0x0000000000037941 */ /* 0x000fea0003800200 */
.L_x_4145:
[----:B------:R-:W-:Y:S01]  /*6480*/  UMOV UR4, 0x8fb9f87e ;  /* 0x8fb9f87e00047882 */ /* 0x000fe20000000000 */
[----:B------:R-:W-:Y:S01]  /*6490*/  UMOV UR5, 0x408633ce ;  /* 0x408633ce00057882 */ /* 0x000fe20000000000 */
[----:B------:R-:W-:-:S15]  /*64a0*/  DADD R2, R18, R2 ;  /* 0x0000000012027229 */ /* 0x000fde0000000002 */
[----:B------:R-:W-:-:S15]  /*64b0*/  NOP ;  /* 0x0000000000007918 */ /* 0x000fde0000000000 */
[----:B------:R-:W-:-:S15]  /*64c0*/  NOP ;  /* 0x0000000000007918 */ /* 0x000fde0000000000 */
[----:B------:R-:W-:-:S15]  /*64d0*/  NOP ;  /* 0x0000000000007918 */ /* 0x000fde0000000000 */
[----:B------:R-:W-:-:S04]  /*64e0*/  NOP ;  /* 0x0000000000007918 */ /* 0x000fc80000000000 */
[----:B------:R-:W0:Y:S02]  /*64f0*/  DSETP.GE.AND P0, PT, R8, UR4, PT ;  /* 0x0000000408007e2a */ /* 0x000e24000bf06000 */
[----:B0-----:R-:W-:Y:S02]  /*6500*/  FSEL R8, R2, RZ, !P0 ;  /* 0x000000ff02087208 */ /* 0x001fe40004000000 */
[----:B------:R-:W-:-:S07]  /*6510*/  FSEL R9, R3, +QNAN , !P0 ;  /* 0x7ff0000003097808 */ /* 0x000fce0004000000 */
.L_x_4144:
[----:B------:R-:W-:Y:S05]  /*6520*/  BSYNC.RECONVERGENT B1 ;  /* 0x0000000000017941 */ /* 0x000fea0003800200 */
.L_x_4142:
[----:B------:R-:W-:Y:S01]  /*6530*/  LOP3.LUT R17, R9, 0x80000000, R17, 0xb8, !PT ;  /* 0x8000000009117812 */ /* 0x000fe200078eb811 */
[----:B------:R-:W-:Y:S01]  /*6540*/  IMAD.MOV.U32 R16, RZ, RZ, R8 ;  /* 0x000000ffff107224 */ /* 0x000fe200078e0008 */
[----:B------:R-:W-:Y:S01]  /*6550*/  MOV R11, 0x3fd80000 ;  /* 0x3fd80000000b7802 */ /* 0x000fe20000000f00 */
[----:B------:R-:W-:Y:S01]  /*6560*/  IMAD.MOV.U32 R10, RZ, RZ, 0x0 ;  /* 0x00000000ff0a7424 */ /* 0x000fe200078e00ff */
[----:B------:R-:W-:Y:S03]  /*6570*/  BSSY.RECONVERGENT B0, `(.L_x_4147) ;  /* 0x0000030000007945 */ /* 0x000fe60003800200 */
[----:B------:R-:W0:Y:S02]  /*6580*/  DFMA R12, R16, R16, 1 ;  /* 0x3ff00000100c742b */ /* 0x000e240000000010 */
[----:B0-----:R-:W0:Y:S01]  /*6590*/  MUFU.RSQ64H R3, R13 ;  /* 0x0000000d00037308 */ /* 0x001e220000001c00 */
[----:B------:R-:W-:-:S05]  /*65a0*/  VIADD R2, R13, 0xfcb00000 ;  /* 0xfcb000000d027836 */ /* 0x000fca0000000000 */
[----:B------:R-:W-:-:S15]  /*65b0*/  ISETP.GE.U32.AND P0, PT, R2, 0x7ca00000, PT ;  /* 0x7ca000000200780c */ /* 0x000fde0003f06070 */
[----:B------:R-:W-:-:S15]  /*65c0*/  NOP ;  /* 0x0000000000007918 */ /* 0x000fde0000000000 */
[----:B------:R-:W-:-:S15]  /*65d0*/  NOP ;  /* 0x0000000000007918 */ /* 0x000fde0000000000 */
[----:B------:R-:W-:-:S11]  /*65e0*/  NOP ;  /* 0x0000000000007918 */ /* 0x000fd60000000000 */
[----:B0-----:R-:W0:-:S15]  /*65f0*/  DMUL R8, R2, R2 ;  /* 0x0000000202087228 */ /* 0x001e1e0000000000 */
        /* <DEDUP_REMOVED lines=9> */
[----:B0-----:R-:W-:-:S15]  /*6690*/  DFMA R10, R8, R10, 0.5 ;  /* 0x3fe00000080a742b */ /* 0x001fde000000000a */
[----:B------:R-:W-:-:S15]  /*66a0*/  NOP ;  /* 0x0000000000007918 */ /* 0x000fde0000000000 */
[----:B------:R-:W-:-:S15]  /*66b0*/  NOP ;  /* 0x0000000000007918 */ /* 0x000fde0000000000 */
[----:B------:R-:W-:-:S15]  /*66c0*/  NOP ;  /* 0x0000000000007918 */ /* 0x000fde0000000000 */
[----:B------:R-:W-:-:S04]  /*66d0*/  NOP ;  /* 0x0000000000007918 */ /* 0x000fc80000000000 */
[----:B------:R-:W0:-:S15]  /*66e0*/  DMUL R8, R2, R8 ;  /* 0x0000000802087228 */ /* 0x000e1e0000000000 */
[----:B------:R-:W-:-:S15]  /*66f0*/  NOP ;  /* 0x0000000000007918 */ /* 0x000fde0000000000 */
[----:B------:R-:W-:-:S15]  /*6700*/  NOP ;  /* 0x0000000000007918 */ /* 0x000fde0000000000 */
[----:B------:R-:W-:-:S15]  /*6710*/  NOP ;  /* 0x0000000000007918 */ /* 0x000fde0000000000 */
[----:B------:R-:W-:-:S04]  /*6720*/  NOP ;  /* 0x0000000000007918 */ /* 0x000fc80000000000 */
[----:B0-----:R-:W0:Y:S02]  /*6730*/  DFMA R14, R10, R8, R2 ;  /* 0x000000080a0e722b */ /* 0x001e240000000002 */
[----:B0-----:R-:W-:Y:S02]  /*6740*/  VIADD R11, R15, 0xfff00000 ;  /* 0xfff000000f0b7836 */ /* 0x001fe40000000000 */
[----:B------:R-:W-:-:S15]  /*6750*/  IMAD.MOV.U32 R10, RZ, RZ, R14 ;  /* 0x000000ffff0a7224 */ /* 0x000fde00078e000e */
[----:B------:R-:W-:-:S15]  /*6760*/  NOP ;  /* 0x0000000000007918 */ /* 0x000fde0000000000 */
[----:B------:R-:W-:-:S15]  /*6770*/  NOP ;  /* 0x0000000000007918 */ /* 0x000fde0000000000 */
[----:B------:R-:W-:-:S15]  /*6780*/  NOP ;  /* 0x0000000000007918 */ /* 0x000fde0000000000 */
[----:B------:R-:W0:-:S15]  /*6790*/  DMUL R18, R12, R14 ;  /* 0x0000000e0c127228 */ /* 0x000e1e0000000000 */
        /* <DEDUP_REMOVED lines=9> */
[----:B0-----:R0:W1:Y:S02]  /*6830*/  DFMA R8, R20, R10, R18 ;  /* 0x0000000a1408722b */ /* 0x0010640000000012 */
[----:B01----:R-:W-:Y:S05]  /*6840*/  @!P0 BRA `(.L_x_4148) ;  /* 0x0000000000088947 */ /* 0x003fea0003800000 */
[----:B------:R-:W-:-:S07]  /*6850*/  MOV R0, 0x6870 ;  /* 0x0000687000007802 */ /* 0x000fce0000000f00 */
[----:B------:R-:W-:Y:S05]  /*6860*/  CALL.REL.NOINC `($__internal_1_$__cuda_sm20_dsqrt_rn_f64_mediumpath_v1) ;  /* 0x000001b000bc7944 */ /* 0x000fea0003c00000 */
.L_x_4148:
[----:B------:R-:W-:Y:S05]  /*6870*/  BSYNC.RECONVERGENT B0 ;  /* 0x0000000000007941 */ /* 0x000fea0003800200 */
.L_x_4147:
[----:B------:R-:W-:Y:S01]  /*6880*/  DMUL R2, R4, R8 ;  /* 0x0000000804027228 */ /* 0x000fe20000000000 */
[----:B------:R-:W-:-:S15]  /*6890*/  BSSY.RECONVERGENT B1, `(.L_x_4149) ;  /* 0x0000045000017945 */ /* 0x000fde0003800200 */
[----:B------:R-:W-:-:S15]  /*68a0*/  NOP ;  /* 0x0000000000007918 */ /* 0x000fde0000000000 */
[----:B------:R-:W-:-:S15]  /*68b0*/  NOP ;  /* 0x0000000000007918 */ /* 0x000fde0000000000 */
[----:B------:R-:W-:-:S15]  /*68c0*/  NOP ;  /* 0x0000000000007918 */ /* 0x000fde0000000000 */
[----:B------:R-:W-:-:S03]  /*68d0*/  NOP ;  /* 0x0000000000007918 */ /* 0x000fc60000000000 */
[----:B------:R-:W0:-:S15]  /*68e0*/  DMUL R8, R4, R16 ;  /* 0x0000001004087228 */ /* 0x000e1e0000000000 */
        /* <DEDUP_REMOVED lines=9> */
[----:B------:R0:W1:Y:S02]  /*6980*/  DMUL R16, R16, R2 ;  /* 0x0000000210107228 */ /* 0x0000640000000000 */
[----:B0-----:R-:W0:Y:S01]  /*6990*/  MUFU.RCP64H R3, R9 ;  /* 0x0000000900037308 */ /* 0x001e220000001800 */
[----:B------:R-:W-:Y:S01]  /*69a0*/  IMAD.MOV.U32 R2, RZ, RZ, 0x1 ;  /* 0x00000001ff027424 */ /* 0x000fe200078e00ff */
[----:B-1----:R-:W-:-:S15]  /*69b0*/  FSETP.GEU.AND P1, PT, |R17|, 6.5827683646048100446e-37, PT ;  /* 0x036000001100780b */ /* 0x002fde0003f2e200 */
[----:B------:R-:W-:-:S15]  /*69c0*/  NOP ;  /* 0x0000000000007918 */ /* 0x000fde0000000000 */
[----:B------:R-:W-:-:S15]  /*69d0*/  NOP ;  /* 0x0000000000007918 */ /* 0x000fde0000000000 */
[----:B------:R-:W-:-:S15]  /*69e0*/  NOP ;  /* 0x0000000000007918 */ /* 0x000fde0000000000 */
        /* <DEDUP_REMOVED lines=40> */
[----:B------:R-:W-:Y:S01]  /*6c70*/  MOV R15, R17 ;  /* 0x00000011000f7202 */ /* 0x000fe20000000f00 */
[----:B------:R-:W-:Y:S01]  /*6c80*/  IMAD.MOV.U32 R20, RZ, RZ, R8 ;  /* 0x000000ffff147224 */ /* 0x000fe200078e0008 */
[----:B------:R-:W-:Y:S01]  /*6c90*/  MOV R0, 0x6cc0 ;  /* 0x00006cc000007802 */ /* 0x000fe20000000f00 */
[----:B------:R-:W-:-:S07]  /*6ca0*/  IMAD.MOV.U32 R27, RZ, RZ, R9 ;  /* 0x000000ffff1b7224 */ /* 0x000fce00078e0009 */
[----:B------:R-:W-:Y:S05]  /*6cb0*/  CALL.REL.NOINC `($__internal_0_$__cuda_sm20_div_rn_f64_full) ;  /* 0x000001a4009c7944 */ /* 0x000fea0003c00000 */
[----:B------:R-:W-:Y:S02]  /*6cc0*/  IMAD.MOV.U32 R2, RZ, RZ, R24 ;  /* 0x000000ffff027224 */ /* 0x000fe400078e0018 */
[----:B------:R-:W-:-:S07]  /*6cd0*/  IMAD.MOV.U32 R3, RZ, RZ, R25 ;  /* 0x000000ffff037224 */ /* 0x000fce00078e0019 */
.L_x_4150:
[----:B------:R-:W-:Y:S05]  /*6ce0*/  BSYNC.RECONVERGENT B1 ;  /* 0x0000000000017941 */ /* 0x000fea0003800200 */
.L_x_4149:
[----:B------:R-:W0:Y:S01]  /*6cf0*/  MUFU.RCP64H R5, R9 ;  /* 0x0000000900057308 */ /* 0x000e220000001800 */
[----:B------:R-:W-:Y:S01]  /*6d00*/  MOV R4, 0x1 ;  /* 0x0000000100047802 */ /* 0x000fe20000000f00 */
[----:B------:R-:W-:Y:S01]  /*6d10*/  BSSY.RECONVERGENT B1, `(.L_x_4151) ;  /* 0x0000033000017945 */ /* 0x000fe20003800200 */
[----:B------:R-:W-:Y:S01]  /*6d20*/  FSETP.GEU.AND P1, PT, |R7|, 6.5827683646048100446e-37, PT ;  /* 0x036000000700780b */ /* 0x000fe20003f2e200 */
[----:B------:R-:W-:Y:S02]  /*6d30*/  IMAD.MOV.U32 R16, RZ, RZ, R2 ;  /* 0x000000ffff107224 */ /* 0x000fe400078e0002 */
[----:B------:R-:W-:Y:S01]  /*6d40*/  IMAD.MOV.U32 R17, RZ, RZ, R3 ;  /* 0x000000ffff117224 */ /* 0x000fe200078e0003 */
        /* <DEDUP_REMOVED lines=47> */
.L_x_4152:
[----:B------:R-:W-:Y:S05]  /*7040*/  BSYNC.RECONVERGENT B1 ;  /* 0x0000000000017941 */ /* 0x000fea0003800200 */
.L_x_4151:
[----:B------:R-:W-:Y:S01]  /*7050*/  IMAD.MOV.U32 R6, RZ, RZ, R4 ;  /* 0x000000ffff067224 */ /* 0x000fe200078e0004 */
[----:B------:R-:W-:-:S07]  /*7060*/  MOV R7, R5 ;  /* 0x0000000500077202 */ /* 0x000fce0000000f00 */
.L_x_4124:
[----:B------:R-:W-:Y:S05]  /*7070*/  BSYNC.RECONVERGENT B2 ;  /* 0x0000000000027941 */ /* 0x000fea0003800200 */
.L_x_4122:
[----:B------:R-:W0:Y:S01]  /*7080*/  LDCU.64 UR6, c[0x0][0x580] ;  /* 0x0000b000ff0677ac */ /* 0x000e220008000a00 */
[----:B------:R-:W-:-:S04]  /*7090*/  UPRMT UR4, UR42, 0x9910, URZ ;  /* 0x000099102a047896 */ /* 0x000fc800080000ff */
[----:B------:R-:W-:Y:S01]  /*70a0*/  UISETP.GT.AND UP0, UPT, UR4, 0x9, UPT ;  /* 0x000000090400788c */ /* 0x000fe2000bf04270 */
[----:B0-23--:R-:W-:-:S05]  /*70b0*/  IADD3 R2, P0, PT, R22, UR6, RZ ;  /* 0x0000000616027c10 */ /* 0x00dfca000ff1e0ff */
        /* <DEDUP_REMOVED lines=10> */
[----:B------:R-:W0:Y:S02]  /*7160*/  F2I.F64.TRUNC R17, R16 ;  /* 0x0000001000117311 */ /* 0x000e24000030d100 */
[----:B0-----:R0:W-:Y:S01]  /*7170*/  STG.E.U8 desc[UR36][R2.64], R17 ;  /* 0x0000001102007986 */ /* 0x0011e2000c101124 */
[----:B------:R-:W-:Y:S05]  /*7180*/  BRA `(.L_x_4158) ;  /* 0x0000001000fc7947 */ /* 0x000fea0003800000 */
.L_x_4156:
[----:B------:R-:W0:Y:S02]  /*7190*/  F2I.S64.F64.TRUNC R16, R16 ;  /* 0x0000001000107311 */ /* 0x000e24000030d900 */
[----:B0-----:R-:W-:-:S05]  /*71a0*/  IMAD.MOV.U32 R5, RZ, RZ, R16 ;  /* 0x000000ffff057224 */ /* 0x001fca00078e0010 */
[----:B------:R0:W-:Y:S01]  /*71b0*/  STG.E.U8 desc[UR36][R2.64], R5 ;  /* 0x0000000502007986 */ /* 0x0001e2000c101124 */
[----:B------:R-:W-:Y:S05]  /*71c0*/  BRA `(.L_x_4158) ;  /* 0x0000001000ec7947 */ /* 0x000fea0003800000 */
.L_x_4155:
[----:B------:R-:W-:-:S09]  /*71d0*/  UISETP.NE.AND UP0, UPT, UR4, 0x2, UPT ;  /* 0x000000020400788c */ /* 0x000fd2000bf05270 */
[----:B------:R-:W-:Y:S05]  /*71e0*/  BRA.U !UP0, `(.L_x_4159) ;  /* 0x0000000108287547 */ /* 0x000fea000b800000 */
[----:B------:R-:W-:-:S09]  /*71f0*/  UISETP.NE.AND UP0, UPT, UR4, 0x3, UPT ;  /* 0x000000030400788c */ /* 0x000fd2000bf05270 */
[----:B------:R-:W-:Y:S05]  /*7200*/  BRA.U !UP0, `(.L_x_4160) ;  /* 0x0000000108147547 */ /* 0x000fea000b800000 */
[----:B------:R-:W-:-:S09]  /*7210*/  UISETP.NE.AND UP0, UPT, UR4, 0x4, UPT ;  /* 0x000000040400788c */ /* 0x000fd2000bf05270 */
[----:B------:R-:W-:Y:S05]  /*7220*/  BRA.U UP0, `(.L_x_4157) ;  /* 0x00000011001c7547 */ /* 0x000fea000b800000 */
[----:B------:R-:W0:Y:S02]  /*7230*/  F2I.S64.F64.TRUNC R16, R16 ;  /* 0x0000001000107311 */ /* 0x000e24000030d900 */
[----:B0-----:R0:W-:Y:S01]  /*7240*/  STG.E.64 desc[UR36][R2.64], R16 ;  /* 0x0000001002007986 */ /* 0x0011e2000c101b24 */
[----:B------:R-:W-:Y:S05]  /*7250*/  BRA `(.L_x_4158) ;  /* 0x0000001000c87947 */ /* 0x000fea0003800000 */
.L_x_4160:
[----:B------:R-:W0:Y:S02]  /*7260*/  F2I.F64.TRUNC R17, R16 ;  /* 0x0000001000117311 */ /* 0x000e24000030d100 */
[----:B0-----:R0:W-:Y:S01]  /*7270*/  STG.E desc[UR36][R2.64], R17 ;  /* 0x0000001102007986 */ /* 0x0011e2000c101924 */
[----:B------:R-:W-:Y:S05]  /*7280*/  BRA `(.L_x_4158) ;  /* 0x0000001000bc7947 */ /* 0x000fea0003800000 */
.L_x_4159:
[----:B------:R-:W0:Y:S02]  /*7290*/  F2I.F64.TRUNC R17, R16 ;  /* 0x0000001000117311 */ /* 0x000e24000030d100 */
[----:B0-----:R0:W-:Y:S01]  /*72a0*/  STG.E.U16 desc[UR36][R2.64], R17 ;  /* 0x0000001102007986 */ /* 0x0011e2000c101524 */
[----:B------:R-:W-:Y:S05]  /*72b0*/  BRA `(.L_x_4158) ;  /* 0x0000001000b07947 */ /* 0x000fea0003800000 */
.L_x_4154:
        /* <DEDUP_REMOVED lines=17> */
.L_x_4162:
        /* <DEDUP_REMOVED lines=12> */
.L_x_4161:
        /* <DEDUP_REMOVED lines=14> */
[----:B0-----:R-:W-:-:S15]  /*7570*/  @!P1 FMUL R4, R4, 1.175494350822287508e-38 ;  /* 0x0080000004049820 */ /* 0x001fde0000400000 */
[----:B------:R-:W-:-:S15]  /*7580*/  NOP ;  /* 0x0000000000007918 */ /* 0x000fde0000000000 */
[----:B------:R-:W-:-:S15]  /*7590*/  NOP ;  /* 0x0000000000007918 */ /* 0x000fde0000000000 */
[----:B------:R-:W-:-:S15]  /*75a0*/  NOP ;  /* 0x0000000000007918 */ /* 0x000fde0000000000 */
[----:B------:R-:W-:-:S02]  /*75b0*/  NOP ;  /* 0x0000000000007918 */ /* 0x000fc40000000000 */
[----:B------:R-:W0:-:S15]  /*75c0*/  F2F.F32.F64 R5, R6 ;  /* 0x0000000600057310 */ /* 0x000e1e0000301000 */
[----:B------:R-:W-:-:S15]  /*75d0*/  NOP ;  /* 0x0000000000007918 */ /* 0x000fde0000000000 */
[----:B------:R-:W-:-:S15]  /*75e0*/  NOP ;  /* 0x0000000000007918 */ /* 0x000fde0000000000 */
[----:B------:R-:W-:-:S15]  /*75f0*/  NOP ;  /* 0x0000000000007918 */ /* 0x000fde0000000000 */
[----:B------:R-:W-:-:S04]  /*7600*/  NOP ;  /* 0x0000000000007918 */ /* 0x000fc80000000000 */
[----:B------:R-:W0:Y:S02]  /*7610*/  DSETP.GEU.AND P0, PT, |R6|, UR4, PT ;  /* 0x0000000406007e2a */ /* 0x000e24000bf0e200 */
[----:B0-----:R-:W-:-:S05]  /*7620*/  @!P0 FMUL R5, R5, 1.175494350822287508e-38 ;  /* 0x0080000005058820 */ /* 0x001fca0000400000 */
[----:B------:R0:W-:Y:S01]  /*7630*/  STG.E.64 desc[UR36][R2.64], R4 ;  /* 0x0000000402007986 */ /* 0x0001e2000c101b24 */
[----:B------:R-:W-:Y:S05]  /*7640*/  BRA `(.L_x_4158) ;  /* 0x0000000c00cc7947 */ /* 0x000fea0003800000 */
.L_x_4164:
        /* <DEDUP_REMOVED lines=20> */
[----:B------:R-:W-:-:S05]  /*7790*/  F2FP.F16.F32.PACK_AB R5, R0, R5 ;  /* 0x000000050005723e */ /* 0x000fca00000000ff */
[----:B------:R0:W-:Y:S01]  /*77a0*/  STG.E desc[UR36][R2.64], R5 ;  /* 0x0000000502007986 */ /* 0x0001e2000c101924 */
[----:B------:R-:W-:Y:S05]  /*77b0*/  BRA `(.L_x_4158) ;  /* 0x0000000c00707947 */ /* 0x000fea0003800000 */
.L_x_4163:
[----:B------:R0:W-:Y:S01]  /*77c0*/  STG.E.64 desc[UR36][R2.64], R16 ;  /* 0x0000001002007986 */ /* 0x0001e2000c101b24 */
[----:B------:R-:W-:Y:S05]  /*77d0*/  BRA `(.L_x_4158) ;  /* 0x0000000c00687947 */ /* 0x000fea0003800000 */
.L_x_4153:
        /* <DEDUP_REMOVED lines=8> */
[----:B------:R-:W0:-:S15]  /*7860*/  DSETP.NEU.AND P0, PT, R6, RZ, PT ;  /* 0x000000ff0600722a */ /* 0x000e1e0003f0d000 */
[----:B------:R-:W-:-:S15]  /*7870*/  NOP ;  /* 0x0000000000007918 */ /* 0x000fde0000000000 */
[----:B------:R-:W-:-:S15]  /*7880*/  NOP ;  /* 0x0000000000007918 */ /* 0x000fde0000000000 */
[----:B------:R-:W-:-:S15]  /*7890*/  NOP ;  /* 0x0000000000007918 */ /* 0x000fde0000000000 */
[----:B------:R-:W-:-:S04]  /*78a0*/  NOP ;  /* 0x0000000000007918 */ /* 0x000fc80000000000 */
[----:B0-----:R-:W0:Y:S02]  /*78b0*/  DSETP.NEU.OR P0, PT, R16, RZ, P0 ;  /* 0x000000ff1000722a */ /* 0x001e24000070d400 */
[----:B0-----:R-:W-:-:S05]  /*78c0*/  SEL R5, RZ, 0x1, !P0 ;  /* 0x00000001ff057807 */ /* 0x001fca0004000000 */
[----:B------:R4:W-:Y:S01]  /*78d0*/  STG.E.U8 desc[UR36][R2.64], R5 ;  /* 0x0000000502007986 */ /* 0x0009e2000c101124 */
[----:B------:R-:W-:Y:S05]  /*78e0*/  BRA `(.L_x_4158) ;  /* 0x0000000c00247947 */ /* 0x000fea0003800000 */
.L_x_4167:
[----:B------:R-:W-:Y:S02]  /*78f0*/  IMAD.MOV.U32 R4, RZ, RZ, R16 ;  /* 0x000000ffff047224 */ /* 0x000fe400078e0010 */
[----:B------:R-:W-:-:S05]  /*7900*/  IMAD.MOV.U32 R5, RZ, RZ, R17 ;  /* 0x000000ffff057224 */ /* 0x000fca00078e0011 */
[----:B------:R3:W-:Y:S01]  /*7910*/  STG.E.128 desc[UR36][R2.64], R4 ;  /* 0x0000000402007986 */ /* 0x0007e2000c101d24 */
[----:B------:R-:W-:Y:S05]  /*7920*/  BRA `(.L_x_4158) ;  /* 0x0000000c00147947 */ /* 0x000fea0003800000 */
.L_x_4166:
        /* <DEDUP_REMOVED lines=27> */
.L_x_4171:
[----:B------:R-:W-:Y:S05]  /*7ae0*/  BSYNC.RECONVERGENT B0 ;  /* 0x0000000000007941 */ /* 0x000fea0003800200 */
.L_x_4170:
[----:B------:R-:W-:-:S05]  /*7af0*/  LOP3.LUT R5, R0, 0x80, R5, 0xf8, !PT ;  /* 0x0000008000057812 */ /* 0x000fca00078ef805 */
[----:B------:R0:W-:Y:S01]  /*7b00*/  STG.E.U8 desc[UR36][R2.64], R5 ;  /* 0x0000000502007986 */ /* 0x0001e2000c101124 */
[----:B------:R-:W-:Y:S05]  /*7b10*/  BRA `(.L_x_4158) ;  /* 0x0000000800987947 */ /* 0x000fea0003800000 */
.L_x_4169:
        /* <DEDUP_REMOVED lines=23> */
.L_x_4173:
[----:B------:R-:W-:Y:S05]  /*7c90*/  BSYNC.RECONVERGENT B0 ;  /* 0x0000000000007941 */ /* 0x000fea0003800200 */
.L_x_4172:
[----:B------:R-:W-:-:S05]  /*7ca0*/  LOP3.LUT R5, R0, 0x80, R5, 0xf8, !PT ;  /* 0x0000008000057812 */ /* 0x000fca00078ef805 */
[----:B------:R1:W-:Y:S01]  /*7cb0*/  STG.E.U8 desc[UR36][R2.64], R5 ;  /* 0x0000000502007986 */ /* 0x0003e2000c101124 */
[----:B------:R-:W-:Y:S05]  /*7cc0*/  BRA `(.L_x_4158) ;  /* 0x00000008002c7947 */ /* 0x000fea0003800000 */
.L_x_4168:
        /* <DEDUP_REMOVED lines=12> */
.L_x_4165:
        /* <DEDUP_REMOVED lines=8> */
[----:B------:R-:W0:Y:S02]  /*7e10*/  F2I.U32.F64.TRUNC R17, R16 ;  /* 0x0000001000117311 */ /* 0x000e24000030d000 */
[----:B0-----:R0:W-:Y:S01]  /*7e20*/  STG.E.U16 desc[UR36][R2.64], R17 ;  /* 0x0000001102007986 */ /* 0x0011e2000c101524 */
[----:B------:R-:W-:Y:S05]  /*7e30*/  BRA `(.L_x_4158) ;  /* 0x0000000400d07947 */ /* 0x000fea0003800000 */
.L_x_4176:
        /* <DEDUP_REMOVED lines=21> */
.L_x_4179:
[----:B------:R-:W-:-:S04]  /*7f90*/  SHF.R.U32.HI R0, RZ, 0x14, R5 ;  /* 0x00000014ff007819 */ /* 0x000fc80000011605 */
[----:B------:R-:W-:-:S04]  /*7fa0*/  LOP3.LUT R0, R0, 0x1, RZ, 0xc0, !PT ;  /* 0x0000000100007812 */ /* 0x000fc800078ec0ff */
[----:B------:R-:W-:-:S04]  /*7fb0*/  IADD3 R0, PT, PT, R5, 0x487ffff, R0 ;  /* 0x0487ffff05007810 */ /* 0x000fc80007ffe000 */
[----:B------:R-:W-:-:S04]  /*7fc0*/  SHF.R.U32.HI R0, RZ, 0x14, R0 ;  /* 0x00000014ff007819 */ /* 0x000fc80000011600 */
[----:B------:R-:W-:-:S07]  /*7fd0*/  LOP3.LUT R4, R0, 0xff, RZ, 0xc0, !PT ;  /* 0x000000ff00047812 */ /* 0x000fce00078ec0ff */
.L_x_4180:
[----:B------:R-:W-:-:S04]  /*7fe0*/  SHF.R.U32.HI R5, RZ, 0x18, R5 ;  /* 0x00000018ff057819 */ /* 0x000fc80000011605 */
[----:B------:R-:W-:-:S04]  /*7ff0*/  LOP3.LUT R4, R4, 0x80, R5, 0xf8, !PT ;  /* 0x0000008004047812 */ /* 0x000fc800078ef805 */
[----:B------:R-:W-:-:S07]  /*8000*/  PRMT R0, R4, 0x7610, R0 ;  /* 0x0000761004007816 */ /* 0x000fce0000000000 */
.L_x_4178:
[----:B------:R-:W-:Y:S05]  /*8010*/  BSYNC.RECONVERGENT B0 ;  /* 0x0000000000007941 */ /* 0x000fea0003800200 */
.L_x_4177:
[----:B------:R0:W-:Y:S01]  /*8020*/  STG.E.U8 desc[UR36][R2.64], R0 ;  /* 0x0000000002007986 */ /* 0x0001e2000c101124 */
[----:B------:R-:W-:Y:S05]  /*8030*/  BRA `(.L_x_4158) ;  /* 0x0000000400507947 */ /* 0x000fea0003800000 */
.L_x_4175:
        /* <DEDUP_REMOVED lines=21> */
.L_x_4183:
[----:B------:R-:W-:-:S04]  /*8190*/  SHF.R.U32.HI R0, RZ, 0x15, R5 ;  /* 0x00000015ff007819 */ /* 0x000fc80000011605 */
[----:B------:R-:W-:-:S04]  /*81a0*/  LOP3.LUT R0, R0, 0x1, RZ, 0xc0, !PT ;  /* 0x0000000100007812 */ /* 0x000fc800078ec0ff */
[----:B------:R-:W-:-:S04]  /*81b0*/  IADD3 R0, PT, PT, R5, 0x88fffff, R0 ;  /* 0x088fffff05007810 */ /* 0x000fc80007ffe000 */
[----:B------:R-:W-:-:S04]  /*81c0*/  SHF.R.U32.HI R0, RZ, 0x15, R0 ;  /* 0x00000015ff007819 */ /* 0x000fc80000011600 */
[----:B------:R-:W-:-:S07]  /*81d0*/  LOP3.LUT R4, R0, 0xff, RZ, 0xc0, !PT ;  /* 0x000000ff00047812 */ /* 0x000fce00078ec0ff */
.L_x_4184:
[----:B------:R-:W-:-:S04]  /*81e0*/  SHF.R.U32.HI R5, RZ, 0x18, R5 ;  /* 0x00000018ff057819 */ /* 0x000fc80000011605 */
[----:B------:R-:W-:-:S04]  /*81f0*/  LOP3.LUT R4, R4, 0x80, R5, 0xf8, !PT ;  /* 0x0000008004047812 */ /* 0x000fc800078ef805 */
[----:B------:R-:W-:-:S07]  /*8200*/  PRMT R0, R4, 0x7610, R0 ;  /* 0x0000761004007816 */ /* 0x000fce0000000000 */
.L_x_4182:
[----:B------:R-:W-:Y:S05]  /*8210*/  BSYNC.RECONVERGENT B0 ;  /* 0x0000000000007941 */ /* 0x000fea0003800200 */
.L_x_4181:
[----:B------:R0:W-:Y:S01]  /*8220*/  STG.E.U8 desc[UR36][R2.64], R0 ;  /* 0x0000000002007986 */ /* 0x0001e2000c101124 */
[----:B------:R-:W-:Y:S05]  /*8230*/  BRA `(.L_x_4158) ;  /* 0x0000000000d07947 */ /* 0x000fea0003800000 */
.L_x_4174:
[----:B------:R-:W-:-:S09]  /*8240*/  UISETP.NE.AND UP0, UPT, UR4, 0x1c, UPT ;  /* 0x0000001c0400788c */ /* 0x000fd2000bf05270 */
[----:B------:R-:W-:Y:S05]  /*8250*/  BRA.U !UP0, `(.L_x_4185) ;  /* 0x0000000108c07547 */ /* 0x000fea000b800000 */
[----:B------:R-:W-:-:S09]  /*8260*/  UISETP.NE.AND UP0, UPT, UR4, 0x1d, UPT ;  /* 0x0000001d0400788c */ /* 0x000fd2000bf05270 */
[----:B------:R-:W-:Y:S05]  /*8270*/  BRA.U !UP0, `(.L_x_4186) ;  /* 0x0000000108ac7547 */ /* 0x000fea000b800000 */
[----:B------:R-:W-:-:S09]  /*8280*/  UISETP.NE.AND UP0, UPT, UR4, 0x2c, UPT ;  /* 0x0000002c0400788c */ /* 0x000fd2000bf05270 */
[----:B------:R-:W-:Y:S05]  /*8290*/  BRA.U !UP0, `(.L_x_4187) ;  /* 0x0000000108447547 */ /* 0x000fea000b800000 */
.L_x_4157:
        /* <DEDUP_REMOVED lines=11> */
[----:B------:R-:W-:Y:S02]  /*8350*/  IMAD.U32 R7, RZ, RZ, UR9 ;  /* 0x00000009ff077e24 */ /* 0x000fe4000f8e00ff */
[----:B----4-:R-:W-:Y:S02]  /*8360*/  IMAD.U32 R10, RZ, RZ, UR4 ;  /* 0x00000004ff0a7e24 */ /* 0x010fe4000f8e00ff */
[----:B-1----:R-:W-:-:S07]  /*8370*/  IMAD.U32 R11, RZ, RZ, UR5 ;  /* 0x00000005ff0b7e24 */ /* 0x002fce000f8e00ff */
[----:B------:R-:W-:-:S07]  /*8380*/  LEPC R20, `(.L_x_4188) ;  /* 0x000000001014794e */ /* 0x000fce0000000000 */
[----:B--2---:R-:W-:Y:S05]  /*8390*/  CALL.ABS.NOINC R2 ;  /* 0x0000000002007343 */ /* 0x004fea0003c00000 */
.L_x_4188:
[----:B------:R-:W-:Y:S05]  /*83a0*/  BRA `(.L_x_4158) ;  /* 0x0000000000747947 */ /* 0x000fea0003800000 */
.L_x_4187:
        /* <DEDUP_REMOVED lines=24> */
.L_x_4186:
[----:B------:R-:W0:Y:S02]  /*8530*/  F2I.U64.F64.TRUNC R16, R16 ;  /* 0x0000001000107311 */ /* 0x000e24000030d800 */
[----:B0-----:R0:W-:Y:S01]  /*8540*/  STG.E.64 desc[UR36][R2.64], R16 ;  /* 0x0000001002007986 */ /* 0x0011e2000c101b24 */
[----:B------:R-:W-:Y:S05]  /*8550*/  BRA `(.L_x_4158) ;  /* 0x0000000000087947 */ /* 0x000fea0003800000 */
.L_x_4185:
[----:B------:R-:W0:Y:S02]  /*8560*/  F2I.U32.F64.TRUNC R17, R16 ;  /* 0x0000001000117311 */ /* 0x000e24000030d000 */
[----:B0-----:R0:W-:Y:S02]  /*8570*/  STG.E desc[UR36][R2.64], R17 ;  /* 0x0000001102007986 */ /* 0x0011e4000c101924 */
.L_x_4158:
[----:B------:R-:W-:-:S07]  /*8580*/  VIADD R23, R23, 0x80 ;  /* 0x0000008017177836 */ /* 0x000fce0000000000 */
.L_x_4091:
[----:B------:R-:W-:Y:S05]  /*8590*/  BSYNC.RECONVERGENT B6 ;  /* 0x0000000000067941 */ /* 0x000fea0003800200 */
.L_x_4090:
[----:B------:R-:W5:Y:S01]  /*85a0*/  LDCU UR4, c[0x0][0x380] ;  /* 0x00007000ff0477ac */ /* 0x000f620008000800 */
[----:B------:R-:W-:Y:S01]  /*85b0*/  BSSY.RECONVERGENT B6, `(.L_x_4189) ;  /* 0x0000847000067945 */ /* 0x000fe20003800200 */
[----:B-----5:R-:W-:-:S13]  /*85c0*/  ISETP.GE.AND P0, PT, R23, UR4, PT ;  /* 0x0000000417007c0c */ /* 0x020fda000bf06270 */
[----:B------:R-:W-:Y:S05]  /*85d0*/  @P0 BRA `(.L_x_4190) ;  /* 0x0000008400100947 */ /* 0x000fea0003800000 */
[----:B------:R-:W5:Y:S01]  /*85e0*/  LDCU UR4, c[0x0][0x388] ;  /* 0x00007100ff0477ac */ /* 0x000f620008000800 */
[----:B0-2---:R-:W-:Y:S02]  /*85f0*/  IMAD.MOV.U32 R0, RZ, RZ, RZ ;  /* 0x000000ffff007224 */ /* 0x005fe400078e00ff */
[----:B------:R-:W-:Y:S01]  /*8600*/  IMAD.MOV.U32 R22, RZ, RZ, RZ ;  /* 0x000000ffff167224 */ /* 0x000fe200078e00ff */
[----:B-----5:R-:W-:-:S09]  /*8610*/  UISETP.NE.AND UP0, UPT, UR4, URZ, UPT ;  /* 0x000000ff0400728c */ /* 0x020fd2000bf05270 */
[----:B------:R-:W-:Y:S05]  /*8620*/  BRA.U !UP0, `(.L_x_4191) ;  /* 0x0000001108a87547 */ /* 0x000fea000b800000 */
[----:B------:R-:W1:Y:S01]  /*8630*/  LDCU.64 UR4, c[0x0][0x390] ;  /* 0x00007200ff0477ac */ /* 0x000e620008000a00 */
[----:B------:R-:W-:Y:S01]  /*8640*/  HFMA2 R22, -RZ, RZ, 0, 0 ;  /* 0x00000000ff167431 */ /* 0x000fe200000001ff */
[----:B------:R-:W0:Y:S01]  /*8650*/  LDCU UR6, c[0x0][0x38c] ;  /* 0x00007180ff0677ac */ /* 0x000e220008000800 */
[----:B------:R-:W2:Y:S01]  /*8660*/  LDCU.64 UR8, c[0x0][0x4b8] ;  /* 0x00009700ff0877ac */ /* 0x000ea20008000a00 */
[----:B------:R-:W-:Y:S02]  /*8670*/  UISETP.NE.AND UP0, UPT, UR40, URZ, UPT ;  /* 0x000000ff2800728c */ /* 0x000fe4000bf05270 */
[----:B-1-34-:R-:W-:-:S05]  /*8680*/  IMAD.HI.U32 R2, R23, UR4, R22 ;  /* 0x0000000417027c27 */ /* 0x01afca000f8e0016 */
[----:B------:R-:W-:-:S05]  /*8690*/  SHF.R.U32.HI R3, RZ, UR5, R2 ;  /* 0x00000005ff037c19 */ /* 0x000fca0008011602 */
[----:B------:R-:W-:-:S04]  /*86a0*/  IMAD.MOV R0, RZ, RZ, -R3 ;  /* 0x000000ffff007224 */ /* 0x000fc800078e0a03 */
[----:B0-----:R-:W-:-:S04]  /*86b0*/  IMAD R0, R0, UR6, R23 ;  /* 0x0000000600007c24 */ /* 0x001fc8000f8e0217 */
        /* <DEDUP_REMOVED lines=289> */
.L_x_4191:
[----:B------:R-:W1:Y:S01]  /*98d0*/  LDCU.64 UR6, c[0x0][0x588] ;  /* 0x0000b100ff0677ac */ /* 0x000e620008000a00 */
[----:B------:R-:W-:Y:S01]  /*98e0*/  BSSY.RECONVERGENT B7, `(.L_x_4192) ;  /* 0x000010c000077945 */ /* 0x000fe20003800200 */
[----:B------:R-:W-:-:S04]  /*98f0*/  UPRMT UR4, UR41, 0x9910, URZ ;  /* 0x0000991029047896 */ /* 0x000fc800080000ff */
[----:B------:R-:W-:Y:S01]  /*9900*/  UISETP.GT.AND UP0, UPT, UR4, 0x9, UPT ;  /* 0x000000090400788c */ /* 0x000fe2000bf04270 */
[----:B-1-34-:R-:W-:-:S04]  /*9910*/  IADD3 R2, P0, PT, R0, UR6, RZ ;  /* 0x0000000600027c10 */ /* 0x01afc8000ff1e0ff */
        /* <DEDUP_REMOVED lines=12> */
[----:B--2---:R3:W4:Y:S02]  /*99e0*/  I2F.F64.S16 R16, R2 ;  /* 0x0000000200107312 */ /* 0x0047240000101c00 */
[----:B---34-:R-:W-:Y:S05]  /*99f0*/  BRA `(.L_x_4198) ;  /* 0x0000000c00e87947 */ /* 0x018fea0003800000 */
.L_x_4196:
[----:B------:R-:W2:Y:S01]  /*9a00*/  LDG.E.U8 R2, desc[UR36][R2.64] ;  /* 0x0000002402027981 */ /* 0x000ea2000c1e1100 */
[----:B------:R-:W-:Y:S01]  /*9a10*/  CS2R R18, SRZ ;  /* 0x0000000000127805 */ /* 0x000fe2000001ff00 */
[----:B--2---:R3:W4:Y:S02]  /*9a20*/  I2F.F64.U16 R16, R2 ;  /* 0x0000000200107312 */ /* 0x0047240000101800 */
[----:B---34-:R-:W-:Y:S05]  /*9a30*/  BRA `(.L_x_4198) ;  /* 0x0000000c00d87947 */ /* 0x018fea0003800000 */
.L_x_4195:
        /* <DEDUP_REMOVED lines=8> */
[----:B--2---:R-:W3:Y:S02]  /*9ac0*/  I2F.F64.S64 R16, R16 ;  /* 0x0000001000107312 */ /* 0x004ee40000301c00 */
[----:B---3--:R-:W-:Y:S05]  /*9ad0*/  BRA `(.L_x_4198) ;  /* 0x0000000c00b07947 */ /* 0x008fea0003800000 */
.L_x_4200:
[----:B------:R-:W2:Y:S01]  /*9ae0*/  LDG.E R2, desc[UR36][R2.64] ;  /* 0x0000002402027981 */ /* 0x000ea2000c1e1900 */
[----:B------:R-:W-:Y:S01]  /*9af0*/  CS2R R18, SRZ ;  /* 0x0000000000127805 */ /* 0x000fe2000001ff00 */
[----:B--2---:R3:W4:Y:S02]  /*9b00*/  I2F.F64 R16, R2 ;  /* 0x0000000200107312 */ /* 0x0047240000201c00 */
[----:B---34-:R-:W-:Y:S05]  /*9b10*/  BRA `(.L_x_4198) ;  /* 0x0000000c00a07947 */ /* 0x018fea0003800000 */
.L_x_4199:
[----:B------:R-:W2:Y:S01]  /*9b20*/  LDG.E.U16 R2, desc[UR36][R2.64] ;  /* 0x0000002402027981 */ /* 0x000ea2000c1e1500 */
[----:B------:R-:W-:Y:S01]  /*9b30*/  CS2R R18, SRZ ;  /* 0x0000000000127805 */ /* 0x000fe2000001ff00 */
[----:B--2---:R3:W4:Y:S02]  /*9b40*/  I2F.F64.S16 R16, R2 ;  /* 0x0000000200107312 */ /* 0x0047240000101c00 */
[----:B---34-:R-:W-:Y:S05]  /*9b50*/  BRA `(.L_x_4198) ;  /* 0x0000000c00907947 */ /* 0x018fea0003800000 */
.L_x_4194:
        /* <DEDUP_REMOVED lines=11> */
.L_x_4202:
[----:B------:R-:W2:Y:S01]  /*9c10*/  LDG.E.U16 R0, desc[UR36][R2.64] ;  /* 0x0000002402007981 */ /* 0x000ea2000c1e1500 */
[----:B------:R-:W-:Y:S01]  /*9c20*/  CS2R R18, SRZ ;  /* 0x0000000000127805 */ /* 0x000fe2000001ff00 */
[----:B--2---:R-:W-:-:S05]  /*9c30*/  HADD2.F32 R0, -RZ, R0.H0_H0 ;  /* 0x20000000ff007230 */ /* 0x004fca0000004100 */
[----:B------:R-:W-:-:S04]  /*9c40*/  FMUL.FTZ R0, R0, 1 ;  /* 0x3f80000000007820 */ /* 0x000fc80000410000 */
[----:B------:R3:W4:Y:S02]  /*9c50*/  F2F.F64.F32 R16, R0 ;  /* 0x0000000000107310 */ /* 0x0007240000201800 */
[----:B---34-:R-:W-:Y:S05]  /*9c60*/  BRA `(.L_x_4198) ;  /* 0x0000000c004c7947 */ /* 0x018fea0003800000 */
.L_x_4201:
        /* <DEDUP_REMOVED lines=9> */
[----:B------:R-:W3:-:S15]  /*9d00*/  F2F.F64.F32 R16, R16 ;  /* 0x0000001000107310 */ /* 0x000ede0000201800 */
[----:B------:R-:W-:-:S15]  /*9d10*/  NOP ;  /* 0x0000000000007918 */ /* 0x000fde0000000000 */
[----:B------:R-:W-:-:S15]  /*9d20*/  NOP ;  /* 0x0000000000007918 */ /* 0x000fde0000000000 */
[----:B------:R-:W-:-:S15]  /*9d30*/  NOP ;  /* 0x0000000000007918 */ /* 0x000fde0000000000 */
[----:B------:R-:W-:-:S04]  /*9d40*/  NOP ;  /* 0x0000000000007918 */ /* 0x000fc80000000000 */
[----:B------:R-:W4:Y:S02]  /*9d50*/  F2F.F64.F32 R18, R18 ;  /* 0x0000001200127310 */ /* 0x000f240000201800 */
[----:B---34-:R-:W-:Y:S05]  /*9d60*/  BRA `(.L_x_4198) ;  /* 0x0000000c000c7947 */ /* 0x018fea0003800000 */
.L_x_4204:
[----:B------:R-:W2:Y:S02]  /*9d70*/  LDG.E R2, desc[UR36][R2.64] ;  /* 0x0000002402027981 */ /* 0x000ea4000c1e1900 */
[----:B--2---:R-:W-:-:S05]  /*9d80*/  HADD2.F32 R0, -RZ, R2.H0_H0 ;  /* 0x20000002ff007230 */ /* 0x004fca0000004100 */
[----:B------:R-:W-:Y:S01]  /*9d90*/  FMUL.FTZ R16, R0, 1 ;  /* 0x3f80000000107820 */ /* 0x000fe20000410000 */
[----:B------:R-:W-:-:S05]  /*9da0*/  HADD2.F32 R0, -RZ, R2.H1_H1 ;  /* 0x30000002ff007230 */ /* 0x000fca0000004100 */
[----:B------:R-:W-:Y:S01]  /*9db0*/  FMUL.FTZ R0, R0, 1 ;  /* 0x3f80000000007820 */ /* 0x000fe20000410000 */
[----:B------:R-:W3:-:S15]  /*9dc0*/  F2F.F64.F32 R16, R16 ;  /* 0x0000001000107310 */ /* 0x000ede0000201800 */
[----:B------:R-:W-:-:S15]  /*9dd0*/  NOP ;  /* 0x0000000000007918 */ /* 0x000fde0000000000 */
[----:B------:R-:W-:-:S15]  /*9de0*/  NOP ;  /* 0x0000000000007918 */ /* 0x000fde0000000000 */
[----:B------:R-:W-:-:S15]  /*9df0*/  NOP ;  /* 0x0000000000007918 */ /* 0x000fde0000000000 */
[----:B------:R-:W-:-:S04]  /*9e00*/  NOP ;  /* 0x0000000000007918 */ /* 0x000fc80000000000 */
[----:B------:R4:W0:Y:S02]  /*9e10*/  F2F.F64.F32 R18, R0 ;  /* 0x0000000000127310 */ /* 0x0008240000201800 */
[----:B0--34-:R-:W-:Y:S05]  /*9e20*/  BRA `(.L_x_4198) ;  /* 0x0000000800dc7947 */ /* 0x019fea0003800000 */
.L_x_4203:
[----:B------:R3:W5:Y:S01]  /*9e30*/  LDG.E.64 R16, desc[UR36][R2.64] ;  /* 0x0000002402107981 */ /* 0x000762000c1e1b00 */
[----:B------:R-:W-:Y:S01]  /*9e40*/  CS2R R18, SRZ ;  /* 0x0000000000127805 */ /* 0x000fe2000001ff00 */
[----:B------:R-:W-:Y:S06]  /*9e50*/  BRA `(.L_x_4198) ;  /* 0x0000000800d07947 */ /* 0x000fec0003800000 */
.L_x_4193:
        /* <DEDUP_REMOVED lines=14> */
.L_x_4207:
[----:B------:R0:W5:Y:S01]  /*9f40*/  LDG.E.128 R16, desc[UR36][R2.64] ;  /* 0x0000002402107981 */ /* 0x000162000c1e1d00 */
[----:B------:R-:W-:Y:S05]  /*9f50*/  BRA `(.L_x_4198) ;  /* 0x0000000800907947 */ /* 0x000fea0003800000 */
.L_x_4206:
        /* <DEDUP_REMOVED lines=28> */
.L_x_4209:
[----:B------:R-:W2:Y:S01]  /*a120*/  LDG.E.U8 R2, desc[UR36][R2.64] ;  /* 0x0000002402027981 */ /* 0x000ea2000c1e1100 */
[----:B------:R-:W-:Y:S01]  /*a130*/  CS2R R18, SRZ ;  /* 0x0000000000127805 */ /* 0x000fe2000001ff00 */
        /* <DEDUP_REMOVED lines=13> */
.L_x_4208:
[----:B------:R-:W2:Y:S01]  /*a210*/  LDG.E.U16 R0, desc[UR36][R2.64] ;  /* 0x0000002402007981 */ /* 0x000ea2000c1e1500 */
[----:B------:R-:W-:Y:S01]  /*a220*/  CS2R R18, SRZ ;  /* 0x0000000000127805 */ /* 0x000fe2000001ff00 */
[----:B--2---:R-:W-:-:S04]  /*a230*/  IMAD.U32 R0, R0, 0x10000, RZ ;  /* 0x0001000000007824 */ /* 0x004fc800078e00ff */
[----:B------:R-:W-:-:S04]  /*a240*/  FMUL.FTZ R0, R0, 1 ;  /* 0x3f80000000007820 */ /* 0x000fc80000410000 */
[----:B------:R0:W1:Y:S02]  /*a250*/  F2F.F64.F32 R16, R0 ;  /* 0x0000000000107310 */ /* 0x0000640000201800 */
[----:B01----:R-:W-:Y:S05]  /*a260*/  BRA `(.L_x_4198) ;  /* 0x0000000400cc7947 */ /* 0x003fea0003800000 */
.L_x_4205:
        /* <DEDUP_REMOVED lines=10> */
[----:B--2---:R3:W4:Y:S02]  /*a310*/  I2F.F64.U16 R16, R2 ;  /* 0x0000000200107312 */ /* 0x0047240000101800 */
[----:B---34-:R-:W-:Y:S05]  /*a320*/  BRA `(.L_x_4198) ;  /* 0x00000004009c7947 */ /* 0x018fea0003800000 */
.L_x_4212:
        /* <DEDUP_REMOVED lines=22> */
.L_x_4214:
[----:B------:R-:W-:Y:S05]  /*a490*/  BSYNC.RECONVERGENT B0 ;  /* 0x0000000000007941 */ /* 0x000fea0003800200 */
.L_x_4213:
[----:B------:R-:W-:Y:S01]  /*a4a0*/  IMAD.SHL.U32 R0, R0, 0x100000, RZ ;  /* 0x0010000000007824 */ /* 0x000fe200078e00ff */
[----:B------:R-:W-:-:S04]  /*a4b0*/  LEA R2, R2, 0x3b800000, 0x17 ;  /* 0x3b80000002027811 */ /* 0x000fc800078eb8ff */
[----:B------:R-:W-:-:S05]  /*a4c0*/  LOP3.LUT R0, R2, R0, R7, 0xfe, !PT ;  /* 0x0000000002007212 */ /* 0x000fca00078efe07 */
[----:B------:R-:W-:-:S04]  /*a4d0*/  FMUL.FTZ R0, R0, 1 ;  /* 0x3f80000000007820 */ /* 0x000fc80000410000 */
[----:B------:R3:W4:Y:S02]  /*a4e0*/  F2F.F64.F32 R16, R0 ;  /* 0x0000000000107310 */ /* 0x0007240000201800 */
[----:B---34-:R-:W-:Y:S05]  /*a4f0*/  BRA `(.L_x_4198) ;  /* 0x0000000400287947 */ /* 0x018fea0003800000 */
.L_x_4211:
        /* <DEDUP_REMOVED lines=22> */
.L_x_4216:
[----:B------:R-:W-:Y:S05]  /*a660*/  BSYNC.RECONVERGENT B0 ;  /* 0x0000000000007941 */ /* 0x000fea0003800200 */
.L_x_4215:
[----:B------:R-:W-:Y:S01]  /*a670*/  IMAD.SHL.U32 R0, R0, 0x200000, RZ ;  /* 0x0020000000007824 */ /* 0x000fe200078e00ff */
[----:B------:R-:W-:-:S04]  /*a680*/  LEA R2, R2, 0x37800000, 0x17 ;  /* 0x3780000002027811 */ /* 0x000fc800078eb8ff */
[----:B------:R-:W-:-:S05]  /*a690*/  LOP3.LUT R0, R2, R0, R7, 0xfe, !PT ;  /* 0x0000000002007212 */ /* 0x000fca00078efe07 */
[----:B------:R-:W-:-:S04]  /*a6a0*/  FMUL.FTZ R0, R0, 1 ;  /* 0x3f80000000007820 */ /* 0x000fc80000410000 */
[----:B------:R3:W4:Y:S02]  /*a6b0*/  F2F.F64.F32 R16, R0 ;  /* 0x0000000000107310 */ /* 0x0007240000201800 */
[----:B---34-:R-:W-:Y:S05]  /*a6c0*/  BRA `(.L_x_4198) ;  /* 0x0000000000b47947 */ /* 0x018fea0003800000 */
.L_x_4210:
[----:B------:R-:W-:-:S09]  /*a6d0*/  UISETP.NE.AND UP0, UPT, UR4, 0x1c, UPT ;  /* 0x0000001c0400788c */ /* 0x000fd2000bf05270 */
[----:B------:R-:W-:Y:S05]  /*a6e0*/  BRA.U !UP0, `(.L_x_4217) ;  /* 0x0000000108a07547 */ /* 0x000fea000b800000 */
[----:B------:R-:W-:-:S09]  /*a6f0*/  UISETP.NE.AND UP0, UPT, UR4, 0x1d, UPT ;  /* 0x0000001d0400788c */ /* 0x000fd2000bf05270 */
[----:B------:R-:W-:Y:S05]  /*a700*/  BRA.U !UP0, `(.L_x_4218) ;  /* 0x0000000108887547 */ /* 0x000fea000b800000 */
[----:B------:R-:W-:-:S09]  /*a710*/  UISETP.NE.AND UP0, UPT, UR4, 0x2c, UPT ;  /* 0x0000002c0400788c */ /* 0x000fd2000bf05270 */
[----:B------:R-:W-:Y:S05]  /*a720*/  BRA.U UP0, `(.L_x_4197) ;  /* 0x0000000100347547 */ /* 0x000fea000b800000 */
        /* <DEDUP_REMOVED lines=13> */
.L_x_4197:
        /* <DEDUP_REMOVED lines=16> */
.L_x_4219:
[----:B------:R-:W-:Y:S02]  /*a900*/  CS2R R16, SRZ ;  /* 0x0000000000107805 */ /* 0x000fe4000001ff00 */
[----:B------:R-:W-:Y:S01]  /*a910*/  CS2R R18, SRZ ;  /* 0x0000000000127805 */ /* 0x000fe2000001ff00 */
[----:B------:R-:W-:Y:S06]  /*a920*/  BRA `(.L_x_4198) ;  /* 0x00000000001c7947 */ /* 0x000fec0003800000 */
.L_x_4218:
[----:B------:R-:W2:Y:S01]  /*a930*/  LDG.E.64 R16, desc[UR36][R2.64] ;  /* 0x0000002402107981 */ /* 0x000ea2000c1e1b00 */
[----:B------:R-:W-:Y:S01]  /*a940*/  CS2R R18, SRZ ;  /* 0x0000000000127805 */ /* 0x000fe2000001ff00 */
[----:B--2---:R-:W1:Y:S02]  /*a950*/  I2F.F64.U64 R16, R16 ;  /* 0x0000001000107312 */ /* 0x004e640000301800 */
[----:B-1----:R-:W-:Y:S05]  /*a960*/  BRA `(.L_x_4198) ;  /* 0x00000000000c7947 */ /* 0x002fea0003800000 */
.L_x_4217:
[----:B------:R-:W2:Y:S01]  /*a970*/  LDG.E R2, desc[UR36][R2.64] ;  /* 0x0000002402027981 */ /* 0x000ea2000c1e1900 */
[----:B------:R-:W-:Y:S01]  /*a980*/  CS2R R18, SRZ ;  /* 0x0000000000127805 */ /* 0x000fe2000001ff00 */
[----:B--2---:R1:W2:Y:S06]  /*a990*/  I2F.F64.U32 R16, R2 ;  /* 0x0000000200107312 */ /* 0x0042ac0000201800 */
.L_x_4198:
[----:B------:R-:W-:Y:S05]  /*a9a0*/  BSYNC.RECONVERGENT B7 ;  /* 0x0000000000077941 */ /* 0x000fea0003800200 */
.L_x_4192:
[----:B--2--5:R-:W-:Y:S01]  /*a9b0*/  LOP3.LUT R0, R17, 0x7fffffff, RZ, 0xc0, !PT ;  /* 0x7fffffff11007812 */ /* 0x024fe200078ec0ff */
[----:B------:R-:W-:Y:S03]  /*a9c0*/  BSSY.RECONVERGENT B2, `(.L_x_4220) ;  /* 0x00004b5000027945 */ /* 0x000fe60003800200 */
[----:B------:R-:W-:-:S13]  /*a9d0*/  ISETP.GT.U32.AND P0, PT, R0, 0x7fefffff, PT ;  /* 0x7fefffff0000780c */ /* 0x000fda0003f04070 */
[----:B------:R-:W-:Y:S05]  /*a9e0*/  @P0 BRA `(.L_x_4221) ;  /* 0x0000003c00780947 */ /* 0x000fea0003800000 */
[----:B------:R-:W2:Y:S02]  /*a9f0*/  DSETP.NE.AND P0, PT, |R18|, +INF , PT ;  /* 0x7ff000001200742a */ /* 0x000ea40003f05200 */
[----:B--2---:R-:W-:Y:S05]  /*aa00*/  @!P0 BRA `(.L_x_4222) ;  /* 0x0000003c00608947 */ /* 0x004fea0003800000 */
[----:B------:R-:W-:-:S13]  /*aa10*/  ISETP.GT.U32.AND P0, PT, R0, 0x4035ffff, PT ;  /* 0x4035ffff0000780c */ /* 0x000fda0003f04070 */
[----:B------:R-:W-:Y:S05]  /*aa20*/  @P0 BRA `(.L_x_4223) ;  /* 0x0000002800180947 */ /* 0x000fea0003800000 */
        /* <DEDUP_REMOVED lines=8> */
[----:B01-3--:R-:W0:Y:S01]  /*aab0*/  DMUL R2, R18, UR4 ;  /* 0x0000000412027c28 */ /* 0x00be220008000000 */
[----:B------:R-:W-:-:S15]  /*aac0*/  UMOV UR4, 0x54442d18 ;  /* 0x54442d1800047882 */ /* 0x000fde0000000000 */
[----:B------:R-:W-:-:S15]  /*aad0*/  NOP ;  /* 0x0000000000007918 */ /* 0x000fde0000000000 */
[----:B------:R-:W-:-:S15]  /*aae0*/  NOP ;  /* 0x0000000000007918 */ /* 0x000fde0000000000 */
[----:B------:R-:W-:-:S15]  /*aaf0*/  NOP ;  /* 0x0000000000007918 */ /* 0x000fde0000000000 */
[----:B------:R-:W-:-:S03]  /*ab00*/  NOP ;  /* 0x0000000000007918 */ /* 0x000fc60000000000 */
[----:B0-----:R-:W0:Y:S01]  /*ab10*/  F2I.F64 R0, R2 ;  /* 0x0000000200007311 */ /* 0x001e220000301100 */
[----:B------:R-:W-:-:S15]  /*ab20*/  UMOV UR5, 0x3ff921fb ;  /* 0x3ff921fb00057882 */ /* 0x000fde0000000000 */
[----:B------:R-:W-:-:S15]  /*ab30*/  NOP ;  /* 0x0000000000007918 */ /* 0x000fde0000000000 */
[----:B------:R-:W-:-:S15]  /*ab40*/  NOP ;  /* 0x0000000000007918 */ /* 0x000fde0000000000 */
[----:B------:R-:W-:-:S15]  /*ab50*/  NOP ;  /* 0x0000000000007918 */ /* 0x000fde0000000000 */
[----:B------:R-:W-:-:S03]  /*ab60*/  NOP ;  /* 0x0000000000007918 */ /* 0x000fc60000000000 */
[----:B0-----:R-:W0:-:S15]  /*ab70*/  I2F.F64 R4, R0 ;  /* 0x0000000000047312 */ /* 0x001e1e0000201c00 */
        /* <DEDUP_REMOVED lines=24> */
[----:B------:R-:W-:Y:S02]  /*ad00*/  IMAD.MOV.U32 R4, RZ, RZ, R2 ;  /* 0x000000ffff047224 */ /* 0x000fe400078e0002 */
[----:B------:R-:W-:-:S07]  /*ad10*/  IMAD.MOV.U32 R5, RZ, RZ, R3 ;  /* 0x000000ffff057224 */ /* 0x000fce00078e0003 */
.L_x_4225:
[----:B------:R-:W-:Y:S05]  /*ad20*/  BSYNC.RECONVERGENT B3 ;  /* 0x0000000000037941 */ /* 0x000fea0003800200 */
.L_x_4224:
[----:B------:R-:W-:Y:S01]  /*ad30*/  MOV R6, 0x5b27ebb1 ;  /* 0x5b27ebb100067802 */ /* 0x000fe20000000f00 */
[----:B------:R-:W-:Y:S01]  /*ad40*/  IMAD.MOV.U32 R7, RZ, RZ, 0x3ef9757c ;  /* 0x3ef9757cff077424 */ /* 0x000fe200078e00ff */
[----:B------:R-:W-:Y:S01]  /*ad50*/  UMOV UR4, 0x2799bcb9 ;  /* 0x2799bcb900047882 */ /* 0x000fe20000000000 */
[----:B------:R-:W-:Y:S01]  /*ad60*/  UMOV UR5, 0x3ee48dac ;  /* 0x3ee48dac00057882 */ /* 0x000fe20000000000 */
[----:B------:R-:W0:Y:S01]  /*ad70*/  DMUL R2, R4, R4 ;  /* 0x0000000404027228 */ /* 0x000e220000000000 */
[----:B------:R-:W-:Y:S01]  /*ad80*/  LOP3.LUT R0, R0, 0x1, RZ, 0xc0, !PT ;  /* 0x0000000100007812 */ /* 0x000fe200078ec0ff */
[----:B------:R-:W-:Y:S01]  /*ad90*/  BSSY.RECONVERGENT B0, `(.L_x_4226) ;  /* 0x0000094000007945 */ /* 0x000fe20003800200 */
[----:B------:R-:W-:Y:S02]  /*ada0*/  LOP3.LUT R11, R17, 0x7fffffff, RZ, 0xc0, !PT ;  /* 0x7fffffff110b7812 */ /* 0x000fe400078ec0ff */
[----:B------:R-:W-:Y:S02]  /*adb0*/  ISETP.NE.U32.AND P0, PT, R0, 0x1, PT ;  /* 0x000000010000780c */ /* 0x000fe40003f05070 */
[----:B------:R-:W-:-:S15]  /*adc0*/  ISETP.GE.U32.AND P1, PT, R11, 0x3ff00000, PT ;  /* 0x3ff000000b00780c */ /* 0x000fde0003f26070 */
        /* <DEDUP_REMOVED lines=144> */
.L_x_4227:
[----:B------:R-:W-:Y:S05]  /*b6d0*/  BSYNC.RECONVERGENT B0 ;  /* 0x0000000000007941 */ /* 0x000fea0003800200 */
.L_x_4226:
[----:B------:R-:W-:Y:S01]  /*b6e0*/  BSSY.RECONVERGENT B1, `(.L_x_4228) ;  /* 0x0000105000017945 */ /* 0x000fe20003800200 */
[----:B-1----:R1:W2:Y:S01]  /*b6f0*/  DFMA R4, R6, R6, 1 ;  /* 0x3ff000000604742b */ /* 0x0022a20000000006 */
[----:B0-----:R-:W-:Y:S02]  /*b700*/  IMAD.MOV.U32 R8, RZ, RZ, R16 ;  /* 0x000000ffff087224 */ /* 0x001fe400078e0010 */
[----:B------:R-:W-:Y:S01]  /*b710*/  IMAD.MOV.U32 R9, RZ, RZ, R11 ;  /* 0x000000ffff097224 */ /* 0x000fe200078e000b */
[----:B-12---:R-:W-:Y:S06]  /*b720*/  @!P1 BRA `(.L_x_4229) ;  /* 0x0000000c00249947 */ /* 0x006fec0003800000 */
[----:B------:R-:W-:Y:S01]  /*b730*/  MOV R2, 0x652b82fe ;  /* 0x652b82fe00027802 */ /* 0x000fe20000000f00 */
[----:B------:R-:W-:Y:S01]  /*b740*/  IMAD.MOV.U32 R3, RZ, RZ, 0x3ff71547 ;  /* 0x3ff71547ff037424 */ /* 0x000fe200078e00ff */
[----:B------:R-:W-:Y:S01]  /*b750*/  UMOV UR4, 0xfefa39ef ;  /* 0xfefa39ef00047882 */ /* 0x000fe20000000000 */
[----:B------:R-:W-:Y:S01]  /*b760*/  IMAD.SHL.U32 R0, R11, 0x2, RZ ;  /* 0x000000020b007824 */ /* 0x000fe200078e00ff */
[----:B------:R-:W-:Y:S01]  /*b770*/  UMOV UR5, 0x3fe62e42 ;  /* 0x3fe62e4200057882 */ /* 0x000fe20000000000 */
[----:B------:R-:W-:Y:S01]  /*b780*/  IMAD.MOV.U32 R18, RZ, RZ, -0x7142ec33 ;  /* 0x8ebd13cdff127424 */ /* 0x000fe200078e00ff */
[----:B------:R-:W-:Y:S01]  /*b790*/  BSSY.RECONVERGENT B3, `(.L_x_4230) ;  /* 0x00000b7000037945 */ /* 0x000fe20003800200 */
[----:B------:R-:W0:Y:S01]  /*b7a0*/  DFMA R2, R8, R2, 6.75539944105574400000e+15 ;  /* 0x433800000802742b */ /* 0x000e220000000002 */
[C---:B------:R-:W-:Y:S01]  /*b7b0*/  ISETP.GE.U32.AND P0, PT, R0.reuse, 0x7fb3e647, PT ;  /* 0x7fb3e6470000780c */ /* 0x040fe20003f06070 */
[----:B------:R-:W-:Y:S01]  /*b7c0*/  IMAD.MOV.U32 R19, RZ, RZ, 0x3e5af86d ;  /* 0x3e5af86dff137424 */ /* 0x000fe200078e00ff */
[----:B------:R-:W-:Y:S01]  /*b7d0*/  ISETP.NE.AND P1, PT, R0, RZ, PT ;  /* 0x000000ff0000720c */ /* 0x000fe20003f25270 */
[----:B------:R-:W-:-:S02]  /*b7e0*/  IMAD.MOV.U32 R20, RZ, RZ, 0x0 ;  /* 0x00000000ff147424 */ /* 0x000fc400078e00ff */
[----:B------:R-:W-:-:S15]  /*b7f0*/  IMAD.MOV.U32 R21, RZ, RZ, 0x3ff00000 ;  /* 0x3ff00000ff157424 */ /* 0x000fde00078e00ff */
[----:B------:R-:W-:-:S15]  /*b800*/  NOP ;  /* 0x0000000000007918 */ /* 0x000fde0000000000 */
[----:B------:R-:W-:-:S15]  /*b810*/  NOP ;  /* 0x0000000000007918 */ /* 0x000fde0000000000 */
[----:B------:R-:W-:-:S13]  /*b820*/  NOP ;  /* 0x0000000000007918 */ /* 0x000fda0000000000 */
[----:B0-----:R0:W1:Y:S02]  /*b830*/  DADD R12, R2, -6.75539944105574400000e+15 ;  /* 0xc3380000020c7429 */ /* 0x0010640000000000 */
[----:B0-----:R-:W-:-:S04]  /*b840*/  IADD3 R2, PT, PT, R2, -0x1, RZ ;  /* 0xffffffff02027810 */ /* 0x001fc80007ffe0ff */
[----:B------:R-:W-:-:S15]  /*b850*/  SEL R2, R2, RZ, P0 ;  /* 0x000000ff02027207 */ /* 0x000fde0000000000 */
[----:B------:R-:W-:-:S15]  /*b860*/  NOP ;  /* 0x0000000000007918 */ /* 0x000fde0000000000 */
[----:B------:R-:W-:-:S15]  /*b870*/  NOP ;  /* 0x0000000000007918 */ /* 0x000fde0000000000 */
[----:B------:R-:W-:-:S13]  /*b880*/  NOP ;  /* 0x0000000000007918 */ /* 0x000fda0000000000 */
        /* <DEDUP_REMOVED lines=105> */
[----:B0-----:R-:W0:Y:S02]  /*bf20*/  DADD R2, R14, R14 ;  /* 0x000000000e027229 */ /* 0x001e24000000000e */
[----:B0-----:R-:W-:Y:S02]  /*bf30*/  FSEL R19, R2, R14, !P0 ;  /* 0x0000000e02137208 */ /* 0x001fe40004000000 */
[----:B------:R-:W-:Y:S02]  /*bf40*/  @P1 FSEL R11, R3, R15, !P0 ;  /* 0x0000000f030b1208 */ /* 0x000fe40004000000 */
[----:B------:R-:W-:Y:S02]  /*bf50*/  FSEL R18, R8, R19, !P1 ;  /* 0x0000001308127208 */ /* 0x000fe40004800000 */
[----:B------:R-:W-:Y:S01]  /*bf60*/  MOV R2, 0x1 ;  /* 0x0000000100027802 */ /* 0x000fe20000000f00 */
[----:B------:R-:W-:Y:S01]  /*bf70*/  IMAD.MOV.U32 R19, RZ, RZ, R11 ;  /* 0x000000ffff137224 */ /* 0x000fe200078e000b */
        /* <DEDUP_REMOVED lines=54> */
[----:B------:R-:W-:Y:S01]  /*c2e0*/  IMAD.MOV.U32 R2, RZ, RZ, R24 ;  /* 0x000000ffff027224 */ /* 0x000fe200078e0018 */
[----:B------:R-:W-:-:S07]  /*c2f0*/  MOV R3, R25 ;  /* 0x0000001900037202 */ /* 0x000fce0000000f00 */
.L_x_4231:
[----:B------:R-:W-:Y:S05]  /*c300*/  BSYNC.RECONVERGENT B3 ;  /* 0x0000000000037941 */ /* 0x000fea0003800200 */
.L_x_4230:
        /* <DEDUP_REMOVED lines=9> */
[----:B------:R-:W-:Y:S01]  /*c3a0*/  FSEL R9, R3, +QNAN , !P0 ;  /* 0x7ff0000003097808 */ /* 0x000fe20004000000 */
[----:B------:R-:W-:Y:S06]  /*c3b0*/  BRA `(.L_x_4232) ;  /* 0x0000000000dc7947 */ /* 0x000fec0003800000 */
.L_x_4229:
        /* <DEDUP_REMOVED lines=55> */
.L_x_4232:
[----:B------:R-:W-:Y:S05]  /*c730*/  BSYNC.RECONVERGENT B1 ;  /* 0x0000000000017941 */ /* 0x000fea0003800200 */
.L_x_4228:
[----:B-1----:R-:W-:Y:S01]  /*c740*/  LOP3.LUT R17, R9, 0x80000000, R17, 0xb8, !PT ;  /* 0x8000000009117812 */ /* 0x002fe200078eb811 */
[----:B------:R-:W-:Y:S01]  /*c750*/  IMAD.MOV.U32 R16, RZ, RZ, R8 ;  /* 0x000000ffff107224 */ /* 0x000fe200078e0008 */
[----:B0-----:R-:W-:Y:S01]  /*c760*/  MOV R10, 0x0 ;  /* 0x00000000000a7802 */ /* 0x001fe20000000f00 */
        /* <DEDUP_REMOVED lines=49> */
.L_x_4234:
[----:B------:R-:W-:Y:S05]  /*ca80*/  BSYNC.RECONVERGENT B0 ;  /* 0x0000000000007941 */ /* 0x000fea0003800200 */
.L_x_4233:
        /* <DEDUP_REMOVED lines=62> */
[----:B------:R-:W-:Y:S01]  /*ce70*/  MOV R14, R16 ;  /* 0x00000010000e7202 */ /* 0x000fe20000000f00 */
[----:B------:R-:W-:Y:S01]  /*ce80*/  IMAD.MOV.U32 R15, RZ, RZ, R17 ;  /* 0x000000ffff0f7224 */ /* 0x000fe200078e0011 */
[----:B------:R-:W-:Y:S01]  /*ce90*/  MOV R0, 0xced0 ;  /* 0x0000ced000007802 */ /* 0x000fe20000000f00 */
[----:B------:R-:W-:Y:S02]  /*cea0*/  IMAD.MOV.U32 R20, RZ, RZ, R8 ;  /* 0x000000ffff147224 */ /* 0x000fe400078e0008 */
[----:B------:R-:W-:-:S07]  /*ceb0*/  IMAD.MOV.U32 R27, RZ, RZ, R9 ;  /* 0x000000ffff1b7224 */ /* 0x000fce00078e0009 */
[----:B------:R-:W-:Y:S05]  /*cec0*/  CALL.REL.NOINC `($__internal_0_$__cuda_sm20_div_rn_f64_full) ;  /* 0x0000014400187944 */ /* 0x000fea0003c00000 */
[----:B------:R-:W-:Y:S01]  /*ced0*/  IMAD.MOV.U32 R2, RZ, RZ, R24 ;  /* 0x000000ffff027224 */ /* 0x000fe200078e0018 */
[----:B------:R-:W-:-:S07]  /*cee0*/  MOV R3, R25 ;  /* 0x0000001900037202 */ /* 0x000fce0000000f00 */
.L_x_4236:
[----:B------:R-:W-:Y:S05]  /*cef0*/  BSYNC.RECONVERGENT B1 ;  /* 0x0000000000017941 */ /* 0x000fea0003800200 */
.L_x_4235:
[----:B------:R-:W0:Y:S01]  /*cf00*/  MUFU.RCP64H R5, R9 ;  /* 0x0000000900057308 */ /* 0x000e220000001800 */
[----:B------:R-:W-:Y:S01]  /*cf10*/  IMAD.MOV.U32 R4, RZ, RZ, 0x1 ;  /* 0x00000001ff047424 */ /* 0x000fe200078e00ff */
[----:B------:R-:W-:Y:S01]  /*cf20*/  FSETP.GEU.AND P1, PT, |R7|, 6.5827683646048100446e-37, PT ;  /* 0x036000000700780b */ /* 0x000fe20003f2e200 */
[----:B------:R-:W-:Y:S01]  /*cf30*/  BSSY.RECONVERGENT B1, `(.L_x_4237) ;  /* 0x0000032000017945 */ /* 0x000fe20003800200 */
        /* <DEDUP_REMOVED lines=49> */
.L_x_4238:
[----:B------:R-:W-:Y:S05]  /*d250*/  BSYNC.RECONVERGENT B1 ;  /* 0x0000000000017941 */ /* 0x000fea0003800200 */
.L_x_4237:
[----:B------:R-:W-:Y:S01]  /*d260*/  MOV R6, R4 ;  /* 0x0000000400067202 */ /* 0x000fe20000000f00 */
[----:B------:R-:W-:Y:S01]  /*d270*/  IMAD.MOV.U32 R7, RZ, RZ, R5 ;  /* 0x000000ffff077224 */ /* 0x000fe200078e0005 */
[----:B------:R-:W-:Y:S06]  /*d280*/  BRA `(.L_x_4239) ;  /* 0x0000002000a07947 */ /* 0x000fec0003800000 */
.L_x_4223:
[----:B------:R-:W-:Y:S01]  /*d290*/  IMAD.MOV.U32 R6, RZ, RZ, 0x652b82fe ;  /* 0x652b82feff067424 */ /* 0x000fe200078e00ff */
[----:B------:R-:W-:Y:S01]  /*d2a0*/  UMOV UR4, 0xfefa39ef ;  /* 0xfefa39ef00047882 */ /* 0x000fe20000000000 */
[----:B------:R-:W-:Y:S01]  /*d2b0*/  IMAD.MOV.U32 R7, RZ, RZ, 0x3ff71547 ;  /* 0x3ff71547ff077424 */ /* 0x000fe200078e00ff */
[----:B------:R-:W-:Y:S01]  /*d2c0*/  UMOV UR5, 0x3fe62e42 ;  /* 0x3fe62e4200057882 */ /* 0x000fe20000000000 */
[----:B------:R-:W2:Y:S01]  /*d2d0*/  DADD R8, -RZ, -|R16| ;  /* 0x00000000ff087229 */ /* 0x000ea20000000d10 */
[----:B------:R-:W-:Y:S01]  /*d2e0*/  BSSY.RECONVERGENT B0, `(.L_x_4240) ;  /* 0x0000076000007945 */ /* 0x000fe20003800200 */
[----:B--2---:R-:W-:-:S15]  /*d2f0*/  FSETP.GEU.FTZ.AND P0, PT, |R9|, 4.1917929649353027344, PT ;  /* 0x4086232b0900780b */ /* 0x004fde0003f1e200 */
        /* <DEDUP_REMOVED lines=9> */
[----:B01-3--:R-:W0:-:S15]  /*d390*/  DADD R2, R6, -6.75539944105574400000e+15 ;  /* 0xc338000006027429 */ /* 0x00be1e0000000000 */
        /* <DEDUP_REMOVED lines=106> */
.L_x_4241:
[----:B------:R-:W-:Y:S05]  /*da40*/  BSYNC.RECONVERGENT B0 ;  /* 0x0000000000007941 */ /* 0x000fea0003800200 */
.L_x_4240:
        /* <DEDUP_REMOVED lines=48> */
.L_x_4243:
[----:B------:R-:W-:Y:S05]  /*dd50*/  BSYNC.RECONVERGENT B3 ;  /* 0x0000000000037941 */ /* 0x000fea0003800200 */
.L_x_4242:
        /* <DEDUP_REMOVED lines=76> */
.L_x_4245:
[----:B------:R-:W-:Y:S05]  /*e220*/  BSYNC.RECONVERGENT B3 ;  /* 0x0000000000037941 */ /* 0x000fea0003800200 */
.L_x_4244:
        /* <DEDUP_REMOVED lines=84> */
[----:B0-----:R1:W2:Y:S02]  /*e770*/  DMUL R6, R28, R24 ;  /* 0x000000181c067228 */ /* 0x0012a40000000000 */
[----:B-12---:R-:W-:Y:S05]  /*e780*/  BRA `(.L_x_4239) ;  /* 0x0000000c00607947 */ /* 0x006fea0003800000 */
.L_x_4222:
[----:B------:R-:W2:Y:S02]  /*e790*/  DADD R16, R18, -R18 ;  /* 0x0000000012107229 */ /* 0x000ea40000000812 */
[----:B--2---:R-:W-:Y:S02]  /*e7a0*/  IMAD.MOV.U32 R6, RZ, RZ, R16 ;  /* 0x000000ffff067224 */ /* 0x004fe400078e0010 */
[----:B------:R-:W-:Y:S01]  /*e7b0*/  IMAD.MOV.U32 R7, RZ, RZ, R17 ;  /* 0x000000ffff077224 */ /* 0x000fe200078e0011 */
[----:B------:R-:W-:Y:S06]  /*e7c0*/  BRA `(.L_x_4239) ;  /* 0x0000000c00507947 */ /* 0x000fec0003800000 */
.L_x_4221:
        /* <DEDUP_REMOVED lines=30> */
[----:B0-----:R-:W-:-:S15]  /*e9b0*/  MOV R28, R0 ;  /* 0x00000000001c7202 */ /* 0x001fde0000000f00 */
        /* <DEDUP_REMOVED lines=28> */
[----:B------:R-:W-:Y:S01]  /*eb80*/  MOV R12, 0xebb0 ;  /* 0x0000ebb0000c7802 */ /* 0x000fe20000000f00 */
[----:B------:R-:W-:-:S07]  /*eb90*/  IMAD.MOV.U32 R10, RZ, RZ, R19 ;  /* 0x000000ffff0a7224 */ /* 0x000fce00078e0013 */
[----:B------:R-:W-:Y:S05]  /*eba0*/  CALL.REL.NOINC `($_ZN2at6native18elementwise_kernelILi128ELi4EZNS0_15gpu_kernel_implIZZZNS0_16tanh_kernel_cudaERNS_18TensorIteratorBaseEENKUlvE_clEvENKUlvE_clEvEUlN3c107complexIdEEE_EEvS4_RKT_EUliE_EEviT1_$__internal_trig_reduction_slowpathd) ;  /* 0x0000013400487944 */ /* 0x000fea0003c00000 */
.L_x_4249:
[----:B------:R-:W-:Y:S05]  /*ebb0*/  BSYNC.RECONVERGENT B4 ;  /* 0x0000000000047941 */ /* 0x000fea0003800200 */
.L_x_4248:
[----:B------:R-:W0:Y:S01]  /*ebc0*/  LDCU.64 UR4, c[0x4][0x170] ;  /* 0x01002e00ff0477ac */ /* 0x000e220008000a00 */
[----:B------:R-:W-:-:S04]  /*ebd0*/  SHF.L.U32 R4, R0, 0x6, RZ ;  /* 0x0000000600047819 */ /* 0x000fc800000006ff */
        /* <DEDUP_REMOVED lines=68> */
[----:B------:R-:W-:Y:S02]  /*f020*/  MOV R10, R19 ;  /* 0x00000013000a7202 */ /* 0x000fe40000000f00 */
[----:B------:R-:W-:-:S07]  /*f030*/  MOV R12, 0xf050 ;  /* 0x0000f050000c7802 */ /* 0x000fce0000000f00 */
[----:B------:R-:W-:Y:S05]  /*f040*/  CALL.REL.NOINC `($_ZN2at6native18elementwise_kernelILi128ELi4EZNS0_15gpu_kernel_implIZZZNS0_16tanh_kernel_cudaERNS_18TensorIteratorBaseEENKUlvE_clEvENKUlvE_clEvEUlN3c107complexIdEEE_EEvS4_RKT_EUliE_EEviT1_$__internal_trig_reduction_slowpathd) ;  /* 0x0000013000207944 */ /* 0x000fea0003c00000 */
[----:B------:R-:W-:Y:S02]  /*f050*/  IMAD.MOV.U32 R28, RZ, RZ, R0 ;  /* 0x000000ffff1c7224 */ /* 0x000fe400078e0000 */
[----:B------:R-:W-:Y:S02]  /*f060*/  IMAD.MOV.U32 R24, RZ, RZ, R2 ;  /* 0x000000ffff187224 */ /* 0x000fe400078e0002 */
[----:B------:R-:W-:-:S07]  /*f070*/  IMAD.MOV.U32 R25, RZ, RZ, R3 ;  /* 0x000000ffff197224 */ /* 0x000fce00078e0003 */
.L_x_4251:
[----:B------:R-:W-:Y:S05]  /*f080*/  BSYNC.RECONVERGENT B4 ;  /* 0x0000000000047941 */ /* 0x000fea0003800200 */
.L_x_4250:
[----:B------:R-:W0:Y:S01]  /*f090*/  LDCU.64 UR4, c[0x4][0x170] ;  /* 0x01002e00ff0477ac */ /* 0x000e220008000a00 */
[----:B------:R-:W-:-:S05]  /*f0a0*/  VIADD R18, R28, 0x1 ;  /* 0x000000011c127836 */ /* 0x000fca0000000000 */
        /* <DEDUP_REMOVED lines=66> */
.L_x_4247:
[----:B------:R-:W-:Y:S05]  /*f4d0*/  BSYNC.RECONVERGENT B3 ;  /* 0x0000000000037941 */ /* 0x000fea0003800200 */
.L_x_4246:
[----:B-1----:R-:W-:Y:S01]  /*f4e0*/  LOP3.LUT R7, RZ, 0x80000000, R19, 0xb8, !PT ;  /* 0x80000000ff077812 */ /* 0x002fe200078eb813 */
[----:B------:R-:W-:Y:S01]  /*f4f0*/  IMAD.MOV.U32 R17, RZ, RZ, R29 ;  /* 0x000000ffff117224 */ /* 0x000fe200078e001d */
[----:B------:R-:W-:-:S07]  /*f500*/  MOV R6, RZ ;  /* 0x000000ff00067202 */ /* 0x000fce0000000f00 */
.L_x_4239:
[----:B------:R-:W-:Y:S05]  /*f510*/  BSYNC.RECONVERGENT B2 ;  /* 0x0000000000027941 */ /* 0x000fea0003800200 */
.L_x_4220:
        /* <DEDUP_REMOVED lines=17> */
.L_x_4255:
[----:B------:R-:W0:Y:S02]  /*f630*/  F2I.S64.F64.TRUNC R16, R16 ;  /* 0x0000001000107311 */ /* 0x000e24000030d900 */
[----:B0-----:R-:W-:-:S05]  /*f640*/  IMAD.MOV.U32 R5, RZ, RZ, R16 ;  /* 0x000000ffff057224 */ /* 0x001fca00078e0010 */
[----:B------:R0:W-:Y:S01]  /*f650*/  STG.E.U8 desc[UR36][R2.64], R5 ;  /* 0x0000000502007986 */ /* 0x0001e2000c101124 */
[----:B------:R-:W-:Y:S05]  /*f660*/  BRA `(.L_x_4257) ;  /* 0x0000001000e87947 */ /* 0x000fea0003800000 */
.L_x_4254:
        /* <DEDUP_REMOVED lines=9> */
.L_x_4259:
[----:B------:R-:W0:Y:S02]  /*f700*/  F2I.F64.TRUNC R17, R16 ;  /* 0x0000001000117311 */ /* 0x000e24000030d100 */
[----:B0-----:R0:W-:Y:S01]  /*f710*/  STG.E desc[UR36][R2.64], R17 ;  /* 0x0000001102007986 */ /* 0x0011e2000c101924 */
[----:B------:R-:W-:Y:S05]  /*f720*/  BRA `(.L_x_4257) ;  /* 0x0000001000b87947 */ /* 0x000fea0003800000 */
.L_x_4258:
[----:B------:R-:W0:Y:S02]  /*f730*/  F2I.F64.TRUNC R17, R16 ;  /* 0x0000001000117311 */ /* 0x000e24000030d100 */
[----:B0-----:R0:W-:Y:S01]  /*f740*/  STG.E.U16 desc[UR36][R2.64], R17 ;  /* 0x0000001102007986 */ /* 0x0011e2000c101524 */
[----:B------:R-:W-:Y:S05]  /*f750*/  BRA `(.L_x_4257) ;  /* 0x0000001000ac7947 */ /* 0x000fea0003800000 */
.L_x_4253:
        /* <DEDUP_REMOVED lines=17> */
.L_x_4261:
        /* <DEDUP_REMOVED lines=12> */
.L_x_4260:
        /* <DEDUP_REMOVED lines=28> */
.L_x_4263:
        /* <DEDUP_REMOVED lines=23> */
.L_x_4262:
[----:B------:R0:W-:Y:S01]  /*fc60*/  STG.E.64 desc[UR36][R2.64], R16 ;  /* 0x0000001002007986 */ /* 0x0001e2000c101b24 */
[----:B------:R-:W-:Y:S05]  /*fc70*/  BRA `(.L_x_4257) ;  /* 0x0000000c00647947 */ /* 0x000fea0003800000 */
.L_x_4252:
        /* <DEDUP_REMOVED lines=13> */
.L_x_4267:
        /* <DEDUP_REMOVED lines=26> */
.L_x_4270:
[----:B------:R-:W-:-:S04]  /*fef0*/  SHF.R.U32.HI R5, RZ, 0x18, R5 ;  /* 0x00000018ff057819 */ /* 0x000fc80000011605 */
[----:B------:R-:W-:-:S07]  /*ff00*/  LOP3.LUT R0, R0, 0x80, R5, 0xf8, !PT ;  /* 0x0000008000007812 */ /* 0x000fce00078ef805 */
.L_x_4269:
[----:B------:R-:W-:Y:S05]  /*ff10*/  BSYNC.RECONVERGENT B0 ;  /* 0x0000000000007941 */ /* 0x000fea0003800200 */
.L_x_4268:
[----:B------:R0:W-:Y:S01]  /*ff20*/  STG.E.U8 desc[UR36][R2.64], R0 ;  /* 0x0000000002007986 */ /* 0x0001e2000c101124 */
[----:B------:R-:W-:Y:S05]  /*ff30*/  BRA `(.L_x_4257) ;  /* 0x0000000800b47947 */ /* 0x000fea0003800000 */
.L_x_4266:
        /* <DEDUP_REMOVED lines=26> */
.L_x_4273:
[----:B------:R-:W-:-:S04]  /*100e0*/  SHF.R.U32.HI R5, RZ, 0x18, R5 ;  /* 0x00000018ff057819 */ /* 0x000fc80000011605 */
[----:B------:R-:W-:-:S07]  /*100f0*/  LOP3.LUT R0, R0, 0x80, R5, 0xf8, !PT ;  /* 0x0000008000007812 */ /* 0x000fce00078ef805 */
.L_x_4272:
[----:B------:R-:W-:Y:S05]  /*10100*/  BSYNC.RECONVERGENT B0 ;  /* 0x0000000000007941 */ /* 0x000fea0003800200 */
.L_x_4271:
[----:B------:R0:W-:Y:S01]  /*10110*/  STG.E.U8 desc[UR36][R2.64], R0 ;  /* 0x0000000002007986 */ /* 0x0001e2000c101124 */
[----:B------:R-:W-:Y:S05]  /*10120*/  BRA `(.L_x_4257) ;  /* 0x0000000800387947 */ /* 0x000fea0003800000 */
.L_x_4265:
        /* <DEDUP_REMOVED lines=30> */
.L_x_4275:
[----:B------:R-:W0:Y:S02]  /*10310*/  F2I.U64.F64.TRUNC R16, R16 ;  /* 0x0000001000107311 */ /* 0x000e24000030d800 */
[----:B0-----:R0:W-:Y:S01]  /*10320*/  STG.E.64 desc[UR36][R2.64], R16 ;  /* 0x0000001002007986 */ /* 0x0011e2000c101b24 */
[----:B------:R-:W-:Y:S05]  /*10330*/  BRA `(.L_x_4257) ;  /* 0x0000000400b47947 */ /* 0x000fea0003800000 */
.L_x_4274:
[----:B------:R-:W0:Y:S02]  /*10340*/  F2I.U32.F64.TRUNC R17, R16 ;  /* 0x0000001000117311 */ /* 0x000e24000030d000 */
[----:B0-----:R0:W-:Y:S01]  /*10350*/  STG.E desc[UR36][R2.64], R17 ;  /* 0x0000001102007986 */ /* 0x0011e2000c101924 */
[----:B------:R-:W-:Y:S05]  /*10360*/  BRA `(.L_x_4257) ;  /* 0x0000000400a87947 */ /* 0x000fea0003800000 */
.L_x_4264:
        /* <DEDUP_REMOVED lines=15> */
.L_x_4277:
[----:B------:R-:W-:Y:S02]  /*10460*/  IMAD.MOV.U32 R4, RZ, RZ, R16 ;  /* 0x000000ffff047224 */ /* 0x000fe400078e0010 */
[----:B------:R-:W-:-:S05]  /*10470*/  IMAD.MOV.U32 R5, RZ, RZ, R17 ;  /* 0x000000ffff057224 */ /* 0x000fca00078e0011 */
[----:B------:R3:W-:Y:S01]  /*10480*/  STG.E.128 desc[UR36][R2.64], R4 ;  /* 0x0000000402007986 */ /* 0x0007e2000c101d24 */
[----:B------:R-:W-:Y:S05]  /*10490*/  BRA `(.L_x_4257) ;  /* 0x00000004005c7947 */ /* 0x000fea0003800000 */
.L_x_4276:
[----:B------:R-:W-:-:S09]  /*104a0*/  UISETP.NE.AND UP0, UPT, UR4, 0xf, UPT ;  /* 0x0000000f0400788c */ /* 0x000fd2000bf05270 */
[----:B------:R-:W-:Y:S05]  /*104b0*/  BRA.U !UP0, `(.L_x_4278) ;  /* 0x0000000508287547 */ /* 0x000fea000b800000 */
[----:B------:R-:W-:-:S09]  /*104c0*/  UISETP.NE.AND UP0, UPT, UR4, 0x17, UPT ;  /* 0x000000170400788c */ /* 0x000fd2000bf05270 */
[----:B------:R-:W-:Y:S05]  /*104d0*/  BRA.U !UP0, `(.L_x_4279) ;  /* 0x0000000108b07547 */ /* 0x000fea000b800000 */
[----:B------:R-:W-:-:S09]  /*104e0*/  UISETP.NE.AND UP0, UPT, UR4, 0x18, UPT ;  /* 0x000000180400788c */ /* 0x000fd2000bf05270 */
[----:B------:R-:W-:Y:S05]  /*104f0*/  BRA.U !UP0, `(.L_x_4280) ;  /* 0x0000000108447547 */ /* 0x000fea000b800000 */
.L_x_4256:
        /* <DEDUP_REMOVED lines=8> */
[----:B0-----:R-:W-:Y:S02]  /*10580*/  IMAD.U32 R4, RZ, RZ, UR4 ;  /* 0x00000004ff047e24 */ /* 0x001fe4000f8e00ff */
[----:B------:R-:W-:Y:S01]  /*10590*/  IMAD.U32 R5, RZ, RZ, UR5 ;  /* 0x00000005ff057e24 */ /* 0x000fe2000f8e00ff */
[----:B---3--:R-:W-:Y:S01]  /*105a0*/  MOV R6, UR6 ;  /* 0x0000000600067c02 */ /* 0x008fe20008000f00 */
[----:B------:R-:W-:-:S02]  /*105b0*/  IMAD.U32 R7, RZ, RZ, UR7 ;  /* 0x00000007ff077e24 */ /* 0x000fc4000f8e00ff */
[----:B----4-:R-:W-:Y:S02]  /*105c0*/  IMAD.U32 R10, RZ, RZ, UR8 ;  /* 0x00000008ff0a7e24 */ /* 0x010fe4000f8e00ff */
[----:B-1----:R-:W-:-:S07]  /*105d0*/  IMAD.U32 R11, RZ, RZ, UR9 ;  /* 0x00000009ff0b7e24 */ /* 0x002fce000f8e00ff */
[----:B------:R-:W-:-:S07]  /*105e0*/  LEPC R20, `(.L_x_4281) ;  /* 0x000000001014794e */ /* 0x000fce0000000000 */
[----:B--2---:R-:W-:Y:S05]  /*105f0*/  CALL.ABS.NOINC R2 ;  /* 0x0000000002007343 */ /* 0x004fea0003c00000 */
.L_x_4281:
[----:B------:R-:W-:Y:S05]  /*10600*/  BRA `(.L_x_4257) ;  /* 0x0000000400007947 */ /* 0x000fea0003800000 */
.L_x_4280:
        /* <DEDUP_REMOVED lines=21> */
.L_x_4283:
[----:B------:R-:W-:Y:S05]  /*10760*/  BSYNC.RECONVERGENT B0 ;  /* 0x0000000000007941 */ /* 0x000fea0003800200 */
.L_x_4282:
[----:B------:R-:W-:-:S05]  /*10770*/  LOP3.LUT R5, R0, 0x80, R5, 0xf8, !PT ;  /* 0x0000008000057812 */ /* 0x000fca00078ef805 */
[----:B------:R2:W-:Y:S01]  /*10780*/  STG.E.U8 desc[UR36][R2.64], R5 ;  /* 0x0000000502007986 */ /* 0x0005e2000c101124 */
[----:B------:R-:W-:Y:S05]  /*10790*/  BRA `(.L_x_4257) ;  /* 0x00000000009c7947 */ /* 0x000fea0003800000 */
.L_x_4279:
        /* <DEDUP_REMOVED lines=20> */
.L_x_4285:
[----:B------:R-:W-:Y:S01]  /*108e0*/  IMAD.MOV.U32 R0, RZ, RZ, 0x7f ;  /* 0x0000007fff007424 */ /* 0x000fe200078e00ff */
[----:B------:R-:W-:-:S04]  /*108f0*/  ISETP.GT.U32.AND P0, PT, R4, 0x7f800000, PT ;  /* 0x7f8000000400780c */ /* 0x000fc80003f04070 */
[----:B------:R-:W-:-:S09]  /*10900*/  SEL R0, R0, 0x7c, P0 ;  /* 0x0000007c00007807 */ /* 0x000fd20000000000 */
.L_x_4286:
[----:B------:R-:W-:Y:S05]  /*10910*/  BSYNC.RECONVERGENT B0 ;  /* 0x0000000000007941 */ /* 0x000fea0003800200 */
.L_x_4284:
[----:B------:R-:W-:-:S04]  /*10920*/  SHF.R.U32.HI R5, RZ, 0x18, R5 ;  /* 0x00000018ff057819 */ /* 0x000fc80000011605 */
[----:B------:R-:W-:-:S05]  /*10930*/  LOP3.LUT R5, R0, 0x80, R5, 0xf8, !PT ;  /* 0x0000008000057812 */ /* 0x000fca00078ef805 */
[----:B------:R1:W-:Y:S01]  /*10940*/  STG.E.U8 desc[UR36][R2.64], R5 ;  /* 0x0000000502007986 */ /* 0x0003e2000c101124 */
[----:B------:R-:W-:Y:S05]  /*10950*/  BRA `(.L_x_4257) ;  /* 0x00000000002c7947 */ /* 0x000fea0003800000 */
.L_x_4278:
        /* <DEDUP_REMOVED lines=11> */
.L_x_4257:
[----:B------:R-:W-:-:S07]  /*10a10*/  VIADD R23, R23, 0x80 ;  /* 0x0000008017177836 */ /* 0x000fce0000000000 */
.L_x_4190:
[----:B------:R-:W-:Y:S05]  /*10a20*/  BSYNC.RECONVERGENT B6 ;  /* 0x0000000000067941 */ /* 0x000fea0003800200 */
.L_x_4189:
[----:B------:R-:W5:Y:S01]  /*10a30*/  LDCU UR4, c[0x0][0x380] ;  /* 0x00007000ff0477ac */ /* 0x000f620008000800 */
[----:B------:R-:W-:Y:S01]  /*10a40*/  BSSY.RECONVERGENT B6, `(.L_x_4287) ;  /* 0x0000848000067945 */ /* 0x000fe20003800200 */
[----:B-----5:R-:W-:-:S13]  /*10a50*/  ISETP.GE.AND P0, PT, R23, UR4, PT ;  /* 0x0000000417007c0c */ /* 0x020fda000bf06270 */
[----:B------:R-:W-:Y:S05]  /*10a60*/  @P0 BRA `(.L_x_4288) ;  /* 0x0000008400140947 */ /* 0x000fea0003800000 */
[----:B------:R-:W5:Y:S01]  /*10a70*/  LDCU UR4, c[0x0][0x388] ;  /* 0x00007100ff0477ac */ /* 0x000f620008000800 */
[----:B0-2---:R-:W-:Y:S01]  /*10a80*/  MOV R0, RZ ;  /* 0x000000ff00007202 */ /* 0x005fe20000000f00 */
[----:B------:R-:W-:Y:S01]  /*10a90*/  IMAD.MOV.U32 R22, RZ, RZ, RZ ;  /* 0x000000ffff167224 */ /* 0x000fe200078e00ff */
[----:B-----5:R-:W-:-:S09]  /*10aa0*/  UISETP.NE.AND UP0, UPT, UR4, URZ, UPT ;  /* 0x000000ff0400728c */ /* 0x020fd2000bf05270 */
[----:B------:R-:W-:Y:S05]  /*10ab0*/  BRA.U !UP0, `(.L_x_4289) ;  /* 0x0000001108a87547 */ /* 0x000fea000b800000 */
[----:B------:R-:W1:Y:S01]  /*10ac0*/  LDCU.64 UR4, c[0x0][0x390] ;  /* 0x00007200ff0477ac */ /* 0x000e620008000a00 */
[----:B------:R-:W-:Y:S01]  /*10ad0*/  IMAD.MOV.U32 R22, RZ, RZ, RZ ;  /* 0x000000ffff167224 */ /* 0x000fe200078e00ff */
[----:B------:R-:W0:Y:S01]  /*10ae0*/  LDCU UR6, c[0x0][0x38c] ;  /* 0x00007180ff0677ac */ /* 0x000e220008000800 */
[----:B------:R-:W2:Y:S01]  /*10af0*/  LDCU.64 UR8, c[0x0][0x4b8] ;  /* 0x00009700ff0877ac */ /* 0x000ea20008000a00 */
[----:B------:R-:W-:Y:S01]  /*10b00*/  UISETP.NE.AND UP0, UPT, UR40, URZ, UPT ;  /* 0x000000ff2800728c */ /* 0x000fe2000bf05270 */
        /* <DEDUP_REMOVED lines=293> */
.L_x_4289:
[----:B------:R-:W1:Y:S01]  /*11d60*/  LDCU.64 UR6, c[0x0][0x588] ;  /* 0x0000b100ff0677ac */ /* 0x000e620008000a00 */
[----:B------:R-:W-:Y:S01]  /*11d70*/  BSSY.RECONVERGENT B7, `(.L_x_4290) ;  /* 0x000010c000077945 */ /* 0x000fe20003800200 */
[----:B------:R-:W-:-:S04]  /*11d80*/  UPRMT UR4, UR41, 0x9910, URZ ;  /* 0x0000991029047896 */ /* 0x000fc800080000ff */
[----:B------:R-:W-:Y:S01]  /*11d90*/  UISETP.GT.AND UP0, UPT, UR4, 0x9, UPT ;  /* 0x000000090400788c */ /* 0x000fe2000bf04270 */
[----:B-1-34-:R-:W-:-:S05]  /*11da0*/  IADD3 R2, P0, PT, R0, UR6, RZ ;  /* 0x0000000600027c10 */ /* 0x01afca000ff1e0ff */
        /* <DEDUP_REMOVED lines=14> */
.L_x_4294:
[----:B------:R-:W2:Y:S01]  /*11e90*/  LDG.E.U8 R2, desc[UR36][R2.64] ;  /* 0x0000002402027981 */ /* 0x000ea2000c1e1100 */
[----:B------:R-:W-:Y:S01]  /*11ea0*/  CS2R R18, SRZ ;  /* 0x0000000000127805 */ /* 0x000fe2000001ff00 */
[----:B--2---:R3:W4:Y:S02]  /*11eb0*/  I2F.F64.U16 R16, R2 ;  /* 0x0000000200107312 */ /* 0x0047240000101800 */
[----:B---34-:R-:W-:Y:S05]  /*11ec0*/  BRA `(.L_x_4296) ;  /* 0x0000000c00d87947 */ /* 0x018fea0003800000 */
.L_x_4293:
        /* <DEDUP_REMOVED lines=10> */
.L_x_4298:
[----:B------:R-:W2:Y:S01]  /*11f70*/  LDG.E R2, desc[UR36][R2.64] ;  /* 0x0000002402027981 */ /* 0x000ea2000c1e1900 */
[----:B------:R-:W-:Y:S01]  /*11f80*/  CS2R R18, SRZ ;  /* 0x0000000000127805 */ /* 0x000fe2000001ff00 */
[----:B--2---:R3:W4:Y:S02]  /*11f90*/  I2F.F64 R16, R2 ;  /* 0x0000000200107312 */ /* 0x0047240000201c00 */
[----:B---34-:R-:W-:Y:S05]  /*11fa0*/  BRA `(.L_x_4296) ;  /* 0x0000000c00a07947 */ /* 0x018fea0003800000 */
.L_x_4297:
[----:B------:R-:W2:Y:S01]  /*11fb0*/  LDG.E.U16 R2, desc[UR36][R2.64] ;  /* 0x0000002402027981 */ /* 0x000ea2000c1e1500 */
[----:B------:R-:W-:Y:S01]  /*11fc0*/  CS2R R18, SRZ ;  /* 0x0000000000127805 */ /* 0x000fe2000001ff00 */
[----:B--2---:R3:W4:Y:S02]  /*11fd0*/  I2F.F64.S16 R16, R2 ;  /* 0x0000000200107312 */ /* 0x0047240000101c00 */
[----:B---34-:R-:W-:Y:S05]  /*11fe0*/  BRA `(.L_x_4296) ;  /* 0x0000000c00907947 */ /* 0x018fea0003800000 */
.L_x_4292:
        /* <DEDUP_REMOVED lines=9> */
[----:B------:R-:W4:Y:S02]  /*12080*/  F2F.F64.F32 R16, R16 ;  /* 0x0000001000107310 */ /* 0x000f240000201800 */
[----:B----4-:R-:W-:Y:S05]  /*12090*/  BRA `(.L_x_4296) ;  /* 0x0000000c00647947 */ /* 0x010fea0003800000 */
.L_x_4300:
[----:B------:R-:W2:Y:S01]  /*120a0*/  LDG.E.U16 R0, desc[UR36][R2.64] ;  /* 0x0000002402007981 */ /* 0x000ea2000c1e1500 */
[----:B------:R-:W-:Y:S01]  /*120b0*/  CS2R R18, SRZ ;  /* 0x0000000000127805 */ /* 0x000fe2000001ff00 */
[----:B--2---:R-:W-:-:S05]  /*120c0*/  HADD2.F32 R0, -RZ, R0.H0_H0 ;  /* 0x20000000ff007230 */ /* 0x004fca0000004100 */
[----:B------:R-:W-:-:S04]  /*120d0*/  FMUL.FTZ R0, R0, 1 ;  /* 0x3f80000000007820 */ /* 0x000fc80000410000 */
[----:B------:R4:W0:Y:S02]  /*120e0*/  F2F.F64.F32 R16, R0 ;  /* 0x0000000000107310 */ /* 0x0008240000201800 */
[----:B0---4-:R-:W-:Y:S05]  /*120f0*/  BRA `(.L_x_4296) ;  /* 0x0000000c004c7947 */ /* 0x011fea0003800000 */
.L_x_4299:
        /* <DEDUP_REMOVED lines=16> */
.L_x_4302:
        /* <DEDUP_REMOVED lines=12> */
.L_x_4301:
[----:B------:R3:W5:Y:S01]  /*122c0*/  LDG.E.64 R16, desc[UR36][R2.64] ;  /* 0x0000002402107981 */ /* 0x000762000c1e1b00 */
[----:B------:R-:W-:Y:S01]  /*122d0*/  CS2R R18, SRZ ;  /* 0x0000000000127805 */ /* 0x000fe2000001ff00 */
[----:B------:R-:W-:Y:S06]  /*122e0*/  BRA `(.L_x_4296) ;  /* 0x0000000800d07947 */ /* 0x000fec0003800000 */
.L_x_4291:
        /* <DEDUP_REMOVED lines=14> */
.L_x_4305:
[----:B------:R0:W5:Y:S01]  /*123d0*/  LDG.E.128 R16, desc[UR36][R2.64] ;  /* 0x0000002402107981 */ /* 0x000162000c1e1d00 */
[----:B------:R-:W-:Y:S05]  /*123e0*/  BRA `(.L_x_4296) ;  /* 0x0000000800907947 */ /* 0x000fea0003800000 */
.L_x_4304:
[----:B------:R-:W-:-:S09]  /*123f0*/  UISETP.NE.AND UP0, UPT, UR4, 0xf, UPT ;  /* 0x0000000f0400788c */ /* 0x000fd2000bf05270 */
[----:B------:R-:W-:Y:S05]  /*12400*/  BRA.U !UP0, `(.L_x_4306) ;  /* 0x0000000108a47547 */ /* 0x000fea000b800000 */
[----:B------:R-:W-:-:S09]  /*12410*/  UISETP.NE.AND UP0, UPT, UR4, 0x17, UPT ;  /* 0x000000170400788c */ /* 0x000fd2000bf05270 */
[----:B------:R-:W-:Y:S05]  /*12420*/  BRA.U !UP0, `(.L_x_4307) ;  /* 0x0000000108607547 */ /* 0x000fea000b800000 */
[----:B------:R-:W-:-:S09]  /*12430*/  UISETP.NE.AND UP0, UPT, UR4, 0x18, UPT ;  /* 0x000000180400788c */ /* 0x000fd2000bf05270 */
[----:B------:R-:W-:Y:S05]  /*12440*/  BRA.U UP0, `(.L_x_4295) ;  /* 0x0000000900107547 */ /* 0x000fea000b800000 */
[----:B------:R-:W2:Y:S01]  /*12450*/  LDG.E.U8 R0, desc[UR36][R2.64] ;  /* 0x0000002402007981 */ /* 0x000ea2000c1e1100 */
[----:B------:R-:W-:Y:S02]  /*12460*/  MOV R6, 0x1f ;  /* 0x0000001f00067802 */ /* 0x000fe40000000f00 */
[----:B------:R-:W-:Y:S01]  /*12470*/  CS2R R18, SRZ ;  /* 0x0000000000127805 */ /* 0x000fe2000001ff00 */
        /* <DEDUP_REMOVED lines=15> */
[----:B------:R-:W-:-:S05]  /*12570*/  LOP3.LUT R5, R5, 0x80000000, R0, 0xf8, !PT ;  /* 0x8000000005057812 */ /* 0x000fca00078ef800 */
[----:B------:R-:W-:-:S04]  /*12580*/  FMUL.FTZ R5, R5, 1 ;  /* 0x3f80000005057820 */ /* 0x000fc80000410000 */
[----:B------:R0:W1:Y:S02]  /*12590*/  F2F.F64.F32 R16, R5 ;  /* 0x0000000500107310 */ /* 0x0000640000201800 */
[----:B01----:R-:W-:Y:S05]  /*125a0*/  BRA `(.L_x_4296) ;  /* 0x0000000800207947 */ /* 0x003fea0003800000 */
.L_x_4307:
[----:B------:R-:W2:Y:S01]  /*125b0*/  LDG.E.U8 R2, desc[UR36][R2.64] ;  /* 0x0000002402027981 */ /* 0x000ea2000c1e1100 */
[----:B------:R-:W-:Y:S01]  /*125c0*/  CS2R R18, SRZ ;  /* 0x0000000000127805 */ /* 0x000fe2000001ff00 */
        /* <DEDUP_REMOVED lines=13> */
.L_x_4306:
[----:B------:R-:W2:Y:S01]  /*126a0*/  LDG.E.U16 R0, desc[UR36][R2.64] ;  /* 0x0000002402007981 */ /* 0x000ea2000c1e1500 */
[----:B------:R-:W-:Y:S01]  /*126b0*/  CS2R R18, SRZ ;  /* 0x0000000000127805 */ /* 0x000fe2000001ff00 */
[----:B--2---:R-:W-:-:S04]  /*126c0*/  IMAD.U32 R0, R0, 0x10000, RZ ;  /* 0x0001000000007824 */ /* 0x004fc800078e00ff */
[----:B------:R-:W-:-:S04]  /*126d0*/  FMUL.FTZ R0, R0, 1 ;  /* 0x3f80000000007820 */ /* 0x000fc80000410000 */
[----:B------:R0:W1:Y:S02]  /*126e0*/  F2F.F64.F32 R16, R0 ;  /* 0x0000000000107310 */ /* 0x0000640000201800 */
[----:B01----:R-:W-:Y:S05]  /*126f0*/  BRA `(.L_x_4296) ;  /* 0x0000000400cc7947 */ /* 0x003fea0003800000 */
.L_x_4303:
        /* <DEDUP_REMOVED lines=12> */
.L_x_4310:
[----:B------:R-:W2:Y:S01]  /*127c0*/  LDG.E.U8 R3, desc[UR36][R2.64] ;  /* 0x0000002402037981 */ /* 0x000ea2000c1e1100 */
[----:B------:R-:W-:Y:S02]  /*127d0*/  CS2R R18, SRZ ;  /* 0x0000000000127805 */ /* 0x000fe4000001ff00 */
        /* <DEDUP_REMOVED lines=20> */
.L_x_4312:
[----:B------:R-:W-:Y:S05]  /*12920*/  BSYNC.RECONVERGENT B0 ;  /* 0x0000000000007941 */ /* 0x000fea0003800200 */
.L_x_4311:
[----:B------:R-:W-:Y:S01]  /*12930*/  IMAD.SHL.U32 R0, R0, 0x100000, RZ ;  /* 0x0010000000007824 */ /* 0x000fe200078e00ff */
[----:B------:R-:W-:-:S04]  /*12940*/  LEA R2, R2, 0x3b800000, 0x17 ;  /* 0x3b80000002027811 */ /* 0x000fc800078eb8ff */
[----:B------:R-:W-:-:S05]  /*12950*/  LOP3.LUT R0, R2, R0, R7, 0xfe, !PT ;  /* 0x0000000002007212 */ /* 0x000fca00078efe07 */
[----:B------:R-:W-:-:S04]  /*12960*/  FMUL.FTZ R0, R0, 1 ;  /* 0x3f80000000007820 */ /* 0x000fc80000410000 */
[----:B------:R3:W4:Y:S02]  /*12970*/  F2F.F64.F32 R16, R0 ;  /* 0x0000000000107310 */ /* 0x0007240000201800 */
[----:B---34-:R-:W-:Y:S05]  /*12980*/  BRA `(.L_x_4296) ;  /* 0x0000000400287947 */ /* 0x018fea0003800000 */
.L_x_4309:
        /* <DEDUP_REMOVED lines=22> */
.L_x_4314:
[----:B------:R-:W-:Y:S05]  /*12af0*/  BSYNC.RECONVERGENT B0 ;  /* 0x0000000000007941 */ /* 0x000fea0003800200 */
.L_x_4313:
[----:B------:R-:W-:Y:S01]  /*12b00*/  IMAD.SHL.U32 R0, R0, 0x200000, RZ ;  /* 0x0020000000007824 */ /* 0x000fe200078e00ff */
[----:B------:R-:W-:-:S04]  /*12b10*/  LEA R2, R2, 0x37800000, 0x17 ;  /* 0x3780000002027811 */ /* 0x000fc800078eb8ff */
[----:B------:R-:W-:-:S05]  /*12b20*/  LOP3.LUT R0, R2, R0, R7, 0xfe, !PT ;  /* 0x0000000002007212 */ /* 0x000fca00078efe07 */
[----:B------:R-:W-:-:S04]  /*12b30*/  FMUL.FTZ R0, R0, 1 ;  /* 0x3f80000000007820 */ /* 0x000fc80000410000 */
[----:B------:R3:W4:Y:S02]  /*12b40*/  F2F.F64.F32 R16, R0 ;  /* 0x0000000000107310 */ /* 0x0007240000201800 */
[----:B---34-:R-:W-:Y:S05]  /*12b50*/  BRA `(.L_x_4296) ;  /* 0x0000000000b47947 */ /* 0x018fea0003800000 */
.L_x_4308:
[----:B------:R-:W-:-:S09]  /*12b60*/  UISETP.NE.AND UP0, UPT, UR4, 0x1c, UPT ;  /* 0x0000001c0400788c */ /* 0x000fd2000bf05270 */
[----:B------:R-:W-:Y:S05]  /*12b70*/  BRA.U !UP0, `(.L_x_4315) ;  /* 0x0000000108a07547 */ /* 0x000fea000b800000 */
[----:B------:R-:W-:-:S09]  /*12b80*/  UISETP.NE.AND UP0, UPT, UR4, 0x1d, UPT ;  /* 0x0000001d0400788c */ /* 0x000fd2000bf05270 */
[----:B------:R-:W-:Y:S05]  /*12b90*/  BRA.U !UP0, `(.L_x_4316) ;  /* 0x0000000108887547 */ /* 0x000fea000b800000 */
[----:B------:R-:W-:-:S09]  /*12ba0*/  UISETP.NE.AND UP0, UPT, UR4, 0x2c, UPT ;  /* 0x0000002c0400788c */ /* 0x000fd2000bf05270 */
[----:B------:R-:W-:Y:S05]  /*12bb0*/  BRA.U UP0, `(.L_x_4295) ;  /* 0x0000000100347547 */ /* 0x000fea000b800000 */
[----:B------:R-:W2:Y:S01]  /*12bc0*/  LDG.E.U8 R0, desc[UR36][R2.64] ;  /* 0x0000002402007981 */ /* 0x000ea2000c1e1100 */
[----:B------:R-:W-:Y:S01]  /*12bd0*/  HFMA2 R17, -RZ, RZ, 0.5, 0 ;  /* 0x38000000ff117431 */ /* 0x000fe200000001ff */
[----:B------:R-:W-:Y:S01]  /*12be0*/  CS2R R18, SRZ ;  /* 0x0000000000127805 */ /* 0x000fe2000001ff00 */
        /* <DEDUP_REMOVED lines=10> */
.L_x_4295:
[----:B------:R-:W-:Y:S01]  /*12c90*/  MOV R0, 0x0 ;  /* 0x0000000000007802 */ /* 0x000fe20000000f00 */
[----:B------:R-:W0:Y:S01]  /*12ca0*/  LDCU.64 UR4, c[0x4][0x158] ;  /* 0x01002b00ff0477ac */ /* 0x000e220008000a00 */
[----:B------:R-:W-:Y:S02]  /*12cb0*/  HFMA2 R8, -RZ, RZ, 0, 4.64916229248046875e-06 ;  /* 0x0000004eff087431 */ /* 0x000fe400000001ff */
        /* <DEDUP_REMOVED lines=13> */
.L_x_4317:
[----:B------:R-:W-:Y:S02]  /*12d90*/  CS2R R16, SRZ ;  /* 0x0000000000107805 */ /* 0x000fe4000001ff00 */
[----:B------:R-:W-:Y:S01]  /*12da0*/  CS2R R18, SRZ ;  /* 0x0000000000127805 */ /* 0x000fe2000001ff00 */
[----:B------:R-:W-:Y:S06]  /*12db0*/  BRA `(.L_x_4296) ;  /* 0x00000000001c7947 */ /* 0x000fec0003800000 */
.L_x_4316:
[----:B------:R-:W2:Y:S01]  /*12dc0*/  LDG.E.64 R16, desc[UR36][R2.64] ;  /* 0x0000002402107981 */ /* 0x000ea2000c1e1b00 */
[----:B------:R-:W-:Y:S01]  /*12dd0*/  CS2R R18, SRZ ;  /* 0x0000000000127805 */ /* 0x000fe2000001ff00 */
[----:B--2---:R-:W1:Y:S02]  /*12de0*/  I2F.F64.U64 R16, R16 ;  /* 0x0000001000107312 */ /* 0x004e640000301800 */
[----:B-1----:R-:W-:Y:S05]  /*12df0*/  BRA `(.L_x_4296) ;  /* 0x00000000000c7947 */ /* 0x002fea0003800000 */
.L_x_4315:
[----:B------:R-:W2:Y:S01]  /*12e00*/  LDG.E R2, desc[UR36][R2.64] ;  /* 0x0000002402027981 */ /* 0x000ea2000c1e1900 */
[----:B------:R-:W-:Y:S01]  /*12e10*/  CS2R R18, SRZ ;  /* 0x0000000000127805 */ /* 0x000fe2000001ff00 */
[----:B--2---:R1:W2:Y:S06]  /*12e20*/  I2F.F64.U32 R16, R2 ;  /* 0x0000000200107312 */ /* 0x0042ac0000201800 */
.L_x_4296:
[----:B------:R-:W-:Y:S05]  /*12e30*/  BSYNC.RECONVERGENT B7 ;  /* 0x0000000000077941 */ /* 0x000fea0003800200 */
.L_x_4290:
        /* <DEDUP_REMOVED lines=53> */
[----:B------:R-:W-:Y:S01]  /*13190*/  MOV R4, R2 ;  /* 0x0000000200047202 */ /* 0x000fe20000000f00 */
[----:B------:R-:W-:-:S07]  /*131a0*/  IMAD.MOV.U32 R5, RZ, RZ, R3 ;  /* 0x000000ffff057224 */ /* 0x000fce00078e0003 */
.L_x_4323:
[----:B------:R-:W-:Y:S05]  /*131b0*/  BSYNC.RECONVERGENT B3 ;  /* 0x0000000000037941 */ /* 0x000fea0003800200 */
.L_x_4322:
[----:B------:R-:W-:Y:S01]  /*131c0*/  IMAD.MOV.U32 R6, RZ, RZ, 0x5b27ebb1 ;  /* 0x5b27ebb1ff067424 */ /* 0x000fe200078e00ff */
[----:B------:R-:W-:Y:S01]  /*131d0*/  UMOV UR4, 0x2799bcb9 ;  /* 0x2799bcb900047882 */ /* 0x000fe20000000000 */
[----:B------:R-:W-:Y:S01]  /*131e0*/  IMAD.MOV.U32 R7, RZ, RZ, 0x3ef9757c ;  /* 0x3ef9757cff077424 */ /* 0x000fe200078e00ff */
        /* <DEDUP_REMOVED lines=151> */
.L_x_4325:
[----:B------:R-:W-:Y:S05]  /*13b60*/  BSYNC.RECONVERGENT B0 ;  /* 0x0000000000007941 */ /* 0x000fea0003800200 */
.L_x_4324:
[----:B------:R-:W-:Y:S01]  /*13b70*/  BSSY.RECONVERGENT B1, `(.L_x_4326) ;  /* 0x0000105000017945 */ /* 0x000fe20003800200 */
[----:B-1----:R1:W2:Y:S01]  /*13b80*/  DFMA R4, R6, R6, 1 ;  /* 0x3ff000000604742b */ /* 0x0022a20000000006 */
[----:B0-----:R-:W-:Y:S01]  /*13b90*/  MOV R8, R16 ;  /* 0x0000001000087202 */ /* 0x001fe20000000f00 */
[----:B------:R-:W-:Y:S01]  /*13ba0*/  IMAD.MOV.U32 R9, RZ, RZ, R11 ;  /* 0x000000ffff097224 */ /* 0x000fe200078e000b */
[----:B-12---:R-:W-:Y:S06]  /*13bb0*/  @!P1 BRA `(.L_x_4327) ;  /* 0x0000000c00249947 */ /* 0x006fec0003800000 */
[----:B------:R-:W-:Y:S01]  /*13bc0*/  IMAD.MOV.U32 R2, RZ, RZ, 0x652b82fe ;  /* 0x652b82feff027424 */ /* 0x000fe200078e00ff */
[----:B------:R-:W-:Y:S01]  /*13bd0*/  UMOV UR4, 0xfefa39ef ;  /* 0xfefa39ef00047882 */ /* 0x000fe20000000000 */
[----:B------:R-:W-:Y:S01]  /*13be0*/  IMAD.MOV.U32 R3, RZ, RZ, 0x3ff71547 ;  /* 0x3ff71547ff037424 */ /* 0x000fe200078e00ff */
[----:B------:R-:W-:Y:S01]  /*13bf0*/  UMOV UR5, 0x3fe62e42 ;  /* 0x3fe62e4200057882 */ /* 0x000fe20000000000 */
[----:B------:R-:W-:Y:S01]  /*13c00*/  IMAD.SHL.U32 R0, R11, 0x2, RZ ;  /* 0x000000020b007824 */ /* 0x000fe200078e00ff */
[----:B------:R-:W-:Y:S01]  /*13c10*/  MOV R18, 0x8ebd13cd ;  /* 0x8ebd13cd00127802 */ /* 0x000fe20000000f00 */
[----:B------:R-:W-:Y:S01]  /*13c20*/  IMAD.MOV.U32 R19, RZ, RZ, 0x3e5af86d ;  /* 0x3e5af86dff137424 */ /* 0x000fe200078e00ff */
[----:B------:R-:W-:Y:S01]  /*13c30*/  MOV R21, 0x3ff00000 ;  /* 0x3ff0000000157802 */ /* 0x000fe20000000f00 */
[----:B------:R-:W0:Y:S01]  /*13c40*/  DFMA R2, R8, R2, 6.75539944105574400000e+15 ;  /* 0x433800000802742b */ /* 0x000e220000000002 */
[C---:B------:R-:W-:Y:S01]  /*13c50*/  ISETP.GE.U32.AND P0, PT, R0.reuse, 0x7fb3e647, PT ;  /* 0x7fb3e6470000780c */ /* 0x040fe20003f06070 */
[----:B------:R-:W-:Y:S01]  /*13c60*/  IMAD.MOV.U32 R20, RZ, RZ, 0x0 ;  /* 0x00000000ff147424 */ /* 0x000fe200078e00ff */
[----:B------:R-:W-:Y:S01]  /*13c70*/  ISETP.NE.AND P1, PT, R0, RZ, PT ;  /* 0x000000ff0000720c */ /* 0x000fe20003f25270 */
[----:B------:R-:W-:-:S15]  /*13c80*/  BSSY.RECONVERGENT B3, `(.L_x_4328) ;  /* 0x00000b1000037945 */ /* 0x000fde0003800200 */
[----:B------:R-:W-:-:S15]  /*13c90*/  NOP ;  /* 0x0000000000007918 */ /* 0x000fde0000000000 */
[----:B------:R-:W-:-:S15]  /*13ca0*/  NOP ;  /* 0x0000000000007918 */ /* 0x000fde0000000000 */
[----:B------:R-:W-:-:S15]  /*13cb0*/  NOP ;  /* 0x0000000000007918 */ /* 0x000fde0000000000 */
        /* <DEDUP_REMOVED lines=116> */
[----:B------:R-:W-:Y:S01]  /*14400*/  FSETP.GEU.AND P1, PT, |R11|, 6.5827683646048100446e-37, PT ;  /* 0x036000000b00780b */ /* 0x000fe20003f2e200 */
[----:B------:R-:W-:-:S15]  /*14410*/  IMAD.MOV.U32 R19, RZ, RZ, R11 ;  /* 0x000000ffff137224 */ /* 0x000fde00078e000b */
[----:B------:R-:W-:-:S15]  /*14420*/  NOP ;  /* 0x0000000000007918 */ /* 0x000fde0000000000 */
[----:B------:R-:W-:-:S15]  /*14430*/  NOP ;  /* 0x0000000000007918 */ /* 0x000fde0000000000 */
[----:B------:R-:W-:-:S10]  /*14440*/  NOP ;  /* 0x0000000000007918 */ /* 0x000fd40000000000 */
        /* <DEDUP_REMOVED lines=48> */
[----:B------:R-:W-:-:S07]  /*14750*/  MOV R0, 0x14770 ;  /* 0x0001477000007802 */ /* 0x000fce0000000f00 */
[----:B------:R-:W-:Y:S05]  /*14760*/  CALL.REL.NOINC `($__internal_0_$__cuda_sm20_div_rn_f64_full) ;  /* 0x000000c800f07944 */ /* 0x000fea0003c00000 */
[----:B------:R-:W-:Y:S02]  /*14770*/  IMAD.MOV.U32 R2, RZ, RZ, R24 ;  /* 0x000000ffff027224 */ /* 0x000fe400078e0018 */
[----:B------:R-:W-:-:S07]  /*14780*/  IMAD.MOV.U32 R3, RZ, RZ, R25 ;  /* 0x000000ffff037224 */ /* 0x000fce00078e0019 */
.L_x_4329:
[----:B------:R-:W-:Y:S05]  /*14790*/  BSYNC.RECONVERGENT B3 ;  /* 0x0000000000037941 */ /* 0x000fea0003800200 */
.L_x_4328:
        /* <DEDUP_REMOVED lines=11> */
.L_x_4327:
        /* <DEDUP_REMOVED lines=55> */
.L_x_4330:
[----:B------:R-:W-:Y:S05]  /*14bc0*/  BSYNC.RECONVERGENT B1 ;  /* 0x0000000000017941 */ /* 0x000fea0003800200 */
.L_x_4326:
[----:B-1----:R-:W-:Y:S01]  /*14bd0*/  LOP3.LUT R17, R9, 0x80000000, R17, 0xb8, !PT ;  /* 0x8000000009117812 */ /* 0x002fe200078eb811 */
[----:B0-----:R-:W-:Y:S01]  /*14be0*/  IMAD.MOV.U32 R10, RZ, RZ, 0x0 ;  /* 0x00000000ff0a7424 */ /* 0x001fe200078e00ff */
[----:B------:R-:W-:Y:S01]  /*14bf0*/  MOV R16, R8 ;  /* 0x0000000800107202 */ /* 0x000fe20000000f00 */
[----:B------:R-:W-:Y:S01]  /*14c00*/  IMAD.MOV.U32 R11, RZ, RZ, 0x3fd80000 ;  /* 0x3fd80000ff0b7424 */ /* 0x000fe200078e00ff */
[----:B------:R-:W-:Y:S04]  /*14c10*/  BSSY.RECONVERGENT B0, `(.L_x_4331) ;  /* 0x0000031000007945 */ /* 0x000fe80003800200 */
        /* <DEDUP_REMOVED lines=28> */
[----:B0-----:R-:W-:Y:S01]  /*14de0*/  VIADD R11, R15, 0xfff00000 ;  /* 0xfff000000f0b7836 */ /* 0x001fe20000000000 */
[----:B------:R-:W-:-:S15]  /*14df0*/  MOV R10, R14 ;  /* 0x0000000e000a7202 */ /* 0x000fde0000000f00 */
[----:B------:R-:W-:-:S15]  /*14e00*/  NOP ;  /* 0x0000000000007918 */ /* 0x000fde0000000000 */
[----:B------:R-:W-:-:S15]  /*14e10*/  NOP ;  /* 0x0000000000007918 */ /* 0x000fde0000000000 */
[----:B------:R-:W-:-:S15]  /*14e20*/  NOP ;  /* 0x0000000000007918 */ /* 0x000fde0000000000 */
[----:B------:R-:W-:-:S01]  /*14e30*/  NOP ;  /* 0x0000000000007918 */ /* 0x000fc20000000000 */
        /* <DEDUP_REMOVED lines=14> */
.L_x_4332:
[----:B------:R-:W-:Y:S05]  /*14f20*/  BSYNC.RECONVERGENT B0 ;  /* 0x0000000000007941 */ /* 0x000fea0003800200 */
.L_x_4331:
        /* <DEDUP_REMOVED lines=70> */
.L_x_4334:
[----:B------:R-:W-:Y:S05]  /*15390*/  BSYNC.RECONVERGENT B1 ;  /* 0x0000000000017941 */ /* 0x000fea0003800200 */
.L_x_4333:
[----:B------:R-:W0:Y:S01]  /*153a0*/  MUFU.RCP64H R5, R9 ;  /* 0x0000000900057308 */ /* 0x000e220000001800 */
[----:B------:R-:W-:Y:S01]  /*153b0*/  IMAD.MOV.U32 R4, RZ, RZ, 0x1 ;  /* 0x00000001ff047424 */ /* 0x000fe200078e00ff */
[----:B------:R-:W-:Y:S01]  /*153c0*/  FSETP.GEU.AND P1, PT, |R7|, 6.5827683646048100446e-37, PT ;  /* 0x036000000700780b */ /* 0x000fe20003f2e200 */
[----:B------:R-:W-:Y:S01]  /*153d0*/  BSSY.RECONVERGENT B1, `(.L_x_4335) ;  /* 0x0000032000017945 */ /* 0x000fe20003800200 */
[----:B------:R-:W-:Y:S01]  /*153e0*/  IMAD.MOV.U32 R16, RZ, RZ, R2 ;  /* 0x000000ffff107224 */ /* 0x000fe200078e0002 */
[----:B------:R-:W-:Y:S02]  /*153f0*/  MOV R17, R3 ;  /* 0x0000000300117202 */ /* 0x000fe40000000f00 */
        /* <DEDUP_REMOVED lines=42> */
[----:B------:R-:W-:Y:S02]  /*156a0*/  IMAD.MOV.U32 R20, RZ, RZ, R8 ;  /* 0x000000ffff147224 */ /* 0x000fe400078e0008 */
[----:B------:R-:W-:-:S07]  /*156b0*/  IMAD.MOV.U32 R27, RZ, RZ, R9 ;  /* 0x000000ffff1b7224 */ /* 0x000fce00078e0009 */
[----:B------:R-:W-:Y:S05]  /*156c0*/  CALL.REL.NOINC `($__internal_0_$__cuda_sm20_div_rn_f64_full) ;  /* 0x000000bc00187944 */ /* 0x000fea0003c00000 */
[----:B------:R-:W-:Y:S01]  /*156d0*/  MOV R4, R24 ;  /* 0x0000001800047202 */ /* 0x000fe20000000f00 */
[----:B------:R-:W-:-:S07]  /*156e0*/  IMAD.MOV.U32 R5, RZ, RZ, R25 ;  /* 0x000000ffff057224 */ /* 0x000fce00078e0019 */
.L_x_4336:
[----:B------:R-:W-:Y:S05]  /*156f0*/  BSYNC.RECONVERGENT B1 ;  /* 0x0000000000017941 */ /* 0x000fea0003800200 */
.L_x_4335:
[----:B------:R-:W-:Y:S02]  /*15700*/  IMAD.MOV.U32 R6, RZ, RZ, R4 ;  /* 0x000000ffff067224 */ /* 0x000fe400078e0004 */
[----:B------:R-:W-:Y:S01]  /*15710*/  IMAD.MOV.U32 R7, RZ, RZ, R5 ;  /* 0x000000ffff077224 */ /* 0x000fe200078e0005 */
[----:B------:R-:W-:Y:S06]  /*15720*/  BRA `(.L_x_4337) ;  /* 0x0000002000a07947 */ /* 0x000fec0003800000 */
.L_x_4321:
[----:B------:R-:W-:Y:S01]  /*15730*/  IMAD.MOV.U32 R6, RZ, RZ, 0x652b82fe ;  /* 0x652b82feff067424 */ /* 0x000fe200078e00ff */
[----:B------:R-:W-:Y:S01]  /*15740*/  MOV R7, 0x3ff71547 ;  /* 0x3ff7154700077802 */ /* 0x000fe20000000f00 */
[----:B------:R-:W-:Y:S01]  /*15750*/  UMOV UR4, 0xfefa39ef ;  /* 0xfefa39ef00047882 */ /* 0x000fe20000000000 */
        /* <DEDUP_REMOVED lines=28> */
[----:B------:R-:W-:Y:S01]  /*15920*/  UMOV UR5, 0x3e5ade15 ;  /* 0x3e5ade1500057882 */ /* 0x000fe20000000000 */
[----:B------:R-:W-:-:S15]  /*15930*/  IMAD.MOV.U32 R3, RZ, RZ, 0x3e928af3 ;  /* 0x3e928af3ff037424 */ /* 0x000fde00078e00ff */
        /* <DEDUP_REMOVED lines=76> */
[----:B------:R-:W-:-:S04]  /*15e00*/  @!P1 SHF.R.S32.HI R5, RZ, 0x1, R0 ;  /* 0x00000001ff059819 */ /* 0x000fc80000011400 */
[----:B------:R-:W-:Y:S01]  /*15e10*/  @!P1 IADD3 R4, PT, PT, R6, -R5, RZ ;  /* 0x8000000506049210 */ /* 0x000fe20007ffe0ff */
[----:B------:R-:W-:-:S03]  /*15e20*/  @!P1 IMAD R3, R5, 0x100000, R3 ;  /* 0x0010000005039824 */ /* 0x000fc600078e0203 */
[----:B------:R-:W-:Y:S01]  /*15e30*/  @!P1 LEA R5, R4, 0x3ff00000, 0x14 ;  /* 0x3ff0000004059811 */ /* 0x000fe200078ea0ff */
[----:B------:R-:W-:-:S15]  /*15e40*/  @!P1 IMAD.MOV.U32 R4, RZ, RZ, RZ ;  /* 0x000000ffff049224 */ /* 0x000fde00078e00ff */
[----:B------:R-:W-:-:S15]  /*15e50*/  NOP ;  /* 0x0000000000007918 */ /* 0x000fde0000000000 */
[----:B------:R-:W-:-:S09]  /*15e60*/  NOP ;  /* 0x0000000000007918 */ /* 0x000fd20000000000 */
[----:B------:R-:W0:Y:S02]  /*15e70*/  DADD R10, -|R16|, +INF ;  /* 0x7ff00000100a7429 */ /* 0x000e240000000300 */
[----:B0-----:R-:W-:Y:S02]  /*15e80*/  FSEL R24, R10, RZ, !P0 ;  /* 0x000000ff0a187208 */ /* 0x001fe40004000000 */
[----:B------:R-:W-:-:S15]  /*15e90*/  FSEL R25, R11, RZ, !P0 ;  /* 0x000000ff0b197208 */ /* 0x000fde0004000000 */
[----:B------:R-:W-:-:S15]  /*15ea0*/  NOP ;  /* 0x0000000000007918 */ /* 0x000fde0000000000 */
[----:B------:R-:W-:-:S15]  /*15eb0*/  NOP ;  /* 0x0000000000007918 */ /* 0x000fde0000000000 */
[----:B------:R-:W-:-:S15]  /*15ec0*/  NOP ;  /* 0x0000000000007918 */ /* 0x000fde0000000000 */
[----:B------:R0:W1:Y:S02]  /*15ed0*/  @!P1 DMUL R24, R2, R4 ;  /* 0x0000000402189228 */ /* 0x0000640000000000 */
.L_x_4339:
[----:B------:R-:W-:Y:S05]  /*15ee0*/  BSYNC.RECONVERGENT B0 ;  /* 0x0000000000007941 */ /* 0x000fea0003800200 */
.L_x_4338:
        /* <DEDUP_REMOVED lines=41> */
[----:B0-----:R-:W-:Y:S01]  /*16180*/  IMAD.MOV.U32 R2, RZ, RZ, R26 ;  /* 0x000000ffff027224 */ /* 0x001fe200078e001a */
[----:B------:R-:W-:Y:S01]  /*16190*/  MOV R3, R27 ;  /* 0x0000001b00037202 */ /* 0x000fe20000000f00 */
[----:B------:R-:W-:Y:S06]  /*161a0*/  @!P0 BRA `(.L_x_4341) ;  /* 0x0000000000108947 */ /* 0x000fec0003800000 */
[----:B------:R-:W-:Y:S01]  /*161b0*/  IMAD.MOV.U32 R13, RZ, RZ, R18 ;  /* 0x000000ffff0d7224 */ /* 0x000fe200078e0012 */
[----:B------:R-:W-:Y:S01]  /*161c0*/  MOV R12, 0x161f0 ;  /* 0x000161f0000c7802 */ /* 0x000fe20000000f00 */
[----:B------:R-:W-:-:S07]  /*161d0*/  IMAD.MOV.U32 R10, RZ, RZ, R19 ;  /* 0x000000ffff0a7224 */ /* 0x000fce00078e0013 */
[----:B-1----:R-:W-:Y:S05]  /*161e0*/  CALL.REL.NOINC `($_ZN2at6native18elementwise_kernelILi128ELi4EZNS0_15gpu_kernel_implIZZZNS0_16tanh_kernel_cudaERNS_18TensorIteratorBaseEENKUlvE_clEvENKUlvE_clEvEUlN3c107complexIdEEE_EEvS4_RKT_EUliE_EEviT1_$__internal_trig_reduction_slowpathd) ;  /* 0x000000bc00b87944 */ /* 0x002fea0003c00000 */
.L_x_4341:
[----:B------:R-:W-:Y:S05]  /*161f0*/  BSYNC.RECONVERGENT B3 ;  /* 0x0000000000037941 */ /* 0x000fea0003800200 */
.L_x_4340:
        /* <DEDUP_REMOVED lines=12> */
[----:B------:R-:W-:-:S02]  /*162c0*/  ISETP.NE.U32.AND P0, PT, R20, 0x1, PT ;  /* 0x000000011400780c */ /* 0x000fc40003f05070 */
[----:B------:R-:W-:Y:S02]  /*162d0*/  MOV R20, 0x20fd8164 ;  /* 0x20fd816400147802 */ /* 0x000fe40000000f00 */
        /* <DEDUP_REMOVED lines=58> */
[----:B-1----:R-:W-:Y:S05]  /*16680*/  CALL.REL.NOINC `($_ZN2at6native18elementwise_kernelILi128ELi4EZNS0_15gpu_kernel_implIZZZNS0_16tanh_kernel_cudaERNS_18TensorIteratorBaseEENKUlvE_clEvENKUlvE_clEvEUlN3c107complexIdEEE_EEvS4_RKT_EUliE_EEviT1_$__internal_trig_reduction_slowpathd) ;  /* 0x000000b800907944 */ /* 0x002fea0003c00000 */
[----:B------:R-:W-:Y:S01]  /*16690*/  IMAD.MOV.U32 R34, RZ, RZ, R0 ;  /* 0x000000ffff227224 */ /* 0x000fe200078e0000 */
[----:B------:R-:W-:Y:S01]  /*166a0*/  MOV R26, R2 ;  /* 0x00000002001a7202 */ /* 0x000fe20000000f00 */
[----:B------:R-:W-:-:S07]  /*166b0*/  IMAD.MOV.U32 R27, RZ, RZ, R3 ;  /* 0x000000ffff1b7224 */ /* 0x000fce00078e0003 */
.L_x_4343:
[----:B------:R-:W-:Y:S05]  /*166c0*/  BSYNC.RECONVERGENT B3 ;  /* 0x0000000000037941 */ /* 0x000fea0003800200 */
.L_x_4342:
[----:B------:R-:W0:Y:S01]  /*166d0*/  LDCU.64 UR4, c[0x4][0x170] ;  /* 0x01002e00ff0477ac */ /* 0x000e220008000a00 */
[----:B------:R-:W-:-:S04]  /*166e0*/  VIADD R16, R34, 0x1 ;  /* 0x0000000122107836 */ /* 0x000fc80000000000 */
        /* <DEDUP_REMOVED lines=9> */
[----:B------:R-:W-:Y:S01]  /*16780*/  MOV R6, 0x20fd8164 ;  /* 0x20fd816400067802 */ /* 0x000fe20000000f00 */
[----:B------:R-:W2:Y:S01]  /*16790*/  DMUL R4, R26, R26 ;  /* 0x0000001a1a047228 */ /* 0x000ea20000000000 */
[----:B------:R-:W-:-:S04]  /*167a0*/  ISETP.NE.U32.AND P0, PT, R34, 0x1, PT ;  /* 0x000000012200780c */ /* 0x000fc80003f05070 */
[----:B------:R-:W-:Y:S02]  /*167b0*/  FSEL R6, R6, -8.06006814911005101289e+34, P0 ;  /* 0xf9785eba06067808 */ /* 0x000fe40000000000 */
[----:B------:R-:W-:-:S15]  /*167c0*/  FSEL R7, -R0, 0.11223486810922622681, P0 ;  /* 0x3de5db6500077808 */ /* 0x000fde0000000100 */
[----:B------:R-:W-:-:S15]  /*167d0*/  NOP ;  /* 0x0000000000007918 */ /* 0x000fde0000000000 */
[----:B------:R-:W-:-:S15]  /*167e0*/  NOP ;  /* 0x0000000000007918 */ /* 0x000fde0000000000 */
[----:B------:R-:W-:-:S12]  /*167f0*/  NOP ;  /* 0x0000000000007918 */ /* 0x000fd80000000000 */
        /* <DEDUP_REMOVED lines=55> */
[----:B0-----:R-:W-:-:S05]  /*16b70*/  IMAD.MOV.U32 R3, RZ, RZ, 0x3ff00000 ;  /* 0x3ff00000ff037424 */ /* 0x001fca00078e00ff */
[----:B------:R-:W-:-:S15]  /*16b80*/  LOP3.LUT R17, R3, 0x80000000, R17, 0xb8, !PT ;  /* 0x8000000003117812 */ /* 0x000fde00078eb811 */
[----:B------:R-:W-:-:S15]  /*16b90*/  NOP ;  /* 0x0000000000007918 */ /* 0x000fde0000000000 */
[----:B------:R-:W-:-:S15]  /*16ba0*/  NOP ;  /* 0x0000000000007918 */ /* 0x000fde0000000000 */
[----:B------:R-:W-:-:S12]  /*16bb0*/  NOP ;  /* 0x0000000000007918 */ /* 0x000fd80000000000 */
[----:B-1----:R-:W0:-:S15]  /*16bc0*/  DMUL R28, R28, R24 ;  /* 0x000000181c1c7228 */ /* 0x002e1e0000000000 */
[----:B------:R-:W-:-:S15]  /*16bd0*/  NOP ;  /* 0x0000000000007918 */ /* 0x000fde0000000000 */
[----:B------:R-:W-:-:S15]  /*16be0*/  NOP ;  /* 0x0000000000007918 */ /* 0x000fde0000000000 */
[----:B------:R-:W-:-:S15]  /*16bf0*/  NOP ;  /* 0x0000000000007918 */ /* 0x000fde0000000000 */
[----:B------:R-:W-:-:S04]  /*16c00*/  NOP ;  /* 0x0000000000007918 */ /* 0x000fc80000000000 */
[----:B0-----:R2:W4:Y:S02]  /*16c10*/  DMUL R6, R28, R24 ;  /* 0x000000181c067228 */ /* 0x0015240000000000 */
[----:B--2-4-:R-:W-:Y:S05]  /*16c20*/  BRA `(.L_x_4337) ;  /* 0x0000000c00607947 */ /* 0x014fea0003800000 */
.L_x_4320:
[----:B------:R-:W2:Y:S02]  /*16c30*/  DADD R16, R18, -R18 ;  /* 0x0000000012107229 */ /* 0x000ea40000000812 */
[----:B--2---:R-:W-:Y:S01]  /*16c40*/  IMAD.MOV.U32 R6, RZ, RZ, R16 ;  /* 0x000000ffff067224 */ /* 0x004fe200078e0010 */
[----:B------:R-:W-:Y:S01]  /*16c50*/  MOV R7, R17 ;  /* 0x0000001100077202 */ /* 0x000fe20000000f00 */
[----:B------:R-:W-:Y:S06]  /*16c60*/  BRA `(.L_x_4337) ;  /* 0x0000000c00507947 */ /* 0x000fec0003800000 */
.L_x_4319:
        /* <DEDUP_REMOVED lines=62> */
.L_x_4347:
[----:B------:R-:W-:Y:S05]  /*17050*/  BSYNC.RECONVERGENT B4 ;  /* 0x0000000000047941 */ /* 0x000fea0003800200 */
.L_x_4346:
        /* <DEDUP_REMOVED lines=9> */
[----:B------:R-:W2:Y:S01]  /*170f0*/  DMUL R6, R2, R2 ;  /* 0x0000000202067228 */ /* 0x000ea20000000000 */
[----:B------:R-:W-:Y:S01]  /*17100*/  MOV R21, 0x3da8ff83 ;  /* 0x3da8ff8300157802 */ /* 0x000fe20000000f00 */
[----:B------:R-:W-:Y:S01]  /*17110*/  BSSY.RECONVERGENT B4, `(.L_x_4348) ;  /* 0x0000041000047945 */ /* 0x000fe20003800200 */
[----:B------:R-:W-:Y:S01]  /*17120*/  ISETP.NE.U32.AND P0, PT, R20, 0x1, PT ;  /* 0x000000011400780c */ /* 0x000fe20003f05070 */
[----:B------:R-:W-:-:S03]  /*17130*/  IMAD.MOV.U32 R20, RZ, RZ, 0x20fd8164 ;  /* 0x20fd8164ff147424 */ /* 0x000fc600078e00ff */
[----:B------:R-:W-:Y:S02]  /*17140*/  FSEL R21, -R21, 0.11223486810922622681, !P0 ;  /* 0x3de5db6515157808 */ /* 0x000fe40004000100 */
[----:B------:R-:W-:-:S15]  /*17150*/  FSEL R20, R20, -8.06006814911005101289e+34, !P0 ;  /* 0xf9785eba14147808 */ /* 0x000fde0004000000 */
[----:B------:R-:W-:-:S15]  /*17160*/  NOP ;  /* 0x0000000000007918 */ /* 0x000fde0000000000 */
[----:B------:R-:W-:-:S15]  /*17170*/  NOP ;  /* 0x0000000000007918 */ /* 0x000fde0000000000 */
[----:B------:R-:W-:-:S10]  /*17180*/  NOP ;  /* 0x0000000000007918 */ /* 0x000fd40000000000 */
        /* <DEDUP_REMOVED lines=54> */
[----:B------:R-:W-:Y:S01]  /*174f0*/  IMAD.MOV.U32 R28, RZ, RZ, R0 ;  /* 0x000000ffff1c7224 */ /* 0x000fe200078e0000 */
[----:B------:R-:W-:Y:S01]  /*17500*/  MOV R25, R3 ;  /* 0x0000000300197202 */ /* 0x000fe20000000f00 */
[----:B------:R-:W-:-:S07]  /*17510*/  IMAD.MOV.U32 R24, RZ, RZ, R2 ;  /* 0x000000ffff187224 */ /* 0x000fce00078e0002 */
.L_x_4349:
[----:B------:R-:W-:Y:S05]  /*17520*/  BSYNC.RECONVERGENT B4 ;  /* 0x0000000000047941 */ /* 0x000fea0003800200 */
.L_x_4348:
        /* <DEDUP_REMOVED lines=68> */
.L_x_4345:
[----:B------:R-:W-:Y:S05]  /*17970*/  BSYNC.RECONVERGENT B3 ;  /* 0x0000000000037941 */ /* 0x000fea0003800200 */
.L_x_4344:
[----:B-1----:R-:W-:Y:S01]  /*17980*/  LOP3.LUT R7, RZ, 0x80000000, R19, 0xb8, !PT ;  /* 0x80000000ff077812 */ /* 0x002fe200078eb813 */
[----:B------:R-:W-:Y:S02]  /*17990*/  IMAD.MOV.U32 R17, RZ, RZ, R29 ;  /* 0x000000ffff117224 */ /* 0x000fe400078e001d */
[----:B------:R-:W-:-:S07]  /*179a0*/  IMAD.MOV.U32 R6, RZ, RZ, RZ ;  /* 0x000000ffff067224 */ /* 0x000fce00078e00ff */
.L_x_4337:
[----:B------:R-:W-:Y:S05]  /*179b0*/  BSYNC.RECONVERGENT B2 ;  /* 0x0000000000027941 */ /* 0x000fea0003800200 */
.L_x_4318:
        /* <DEDUP_REMOVED lines=17> */
.L_x_4353:
[----:B------:R-:W0:Y:S02]  /*17ad0*/  F2I.S64.F64.TRUNC R16, R16 ;  /* 0x0000001000107311 */ /* 0x000e24000030d900 */
[----:B0-----:R-:W-:-:S05]  /*17ae0*/  IMAD.MOV.U32 R5, RZ, RZ, R16 ;  /* 0x000000ffff057224 */ /* 0x001fca00078e0010 */
[----:B------:R0:W-:Y:S01]  /*17af0*/  STG.E.U8 desc[UR36][R2.64], R5 ;  /* 0x0000000502007986 */ /* 0x0001e2000c101124 */
[----:B------:R-:W-:Y:S05]  /*17b00*/  BRA `(.L_x_4355) ;  /* 0x0000001000e87947 */ /* 0x000fea0003800000 */
.L_x_4352:
        /* <DEDUP_REMOVED lines=9> */
.L_x_4357:
[----:B------:R-:W0:Y:S02]  /*17ba0*/  F2I.F64.TRUNC R17, R16 ;  /* 0x0000001000117311 */ /* 0x000e24000030d100 */
[----:B0-----:R0:W-:Y:S01]  /*17bb0*/  STG.E desc[UR36][R2.64], R17 ;  /* 0x0000001102007986 */ /* 0x0011e2000c101924 */
[----:B------:R-:W-:Y:S05]  /*17bc0*/  BRA `(.L_x_4355) ;  /* 0x0000001000b87947 */ /* 0x000fea0003800000 */
.L_x_4356:
[----:B------:R-:W0:Y:S02]  /*17bd0*/  F2I.F64.TRUNC R17, R16 ;  /* 0x0000001000117311 */ /* 0x000e24000030d100 */
[----:B0-----:R0:W-:Y:S01]  /*17be0*/  STG.E.U16 desc[UR36][R2.64], R17 ;  /* 0x0000001102007986 */ /* 0x0011e2000c101524 */
[----:B------:R-:W-:Y:S05]  /*17bf0*/  BRA `(.L_x_4355) ;  /* 0x0000001000ac7947 */ /* 0x000fea0003800000 */
.L_x_4351:
        /* <DEDUP_REMOVED lines=17> */
.L_x_4359:
        /* <DEDUP_REMOVED lines=12> */
.L_x_4358:
        /* <DEDUP_REMOVED lines=28> */
.L_x_4361:
        /* <DEDUP_REMOVED lines=23> */
.L_x_4360:
[----:B------:R0:W-:Y:S01]  /*18100*/  STG.E.64 desc[UR36][R2.64], R16 ;  /* 0x0000001002007986 */ /* 0x0001e2000c101b24 */
[----:B------:R-:W-:Y:S05]  /*18110*/  BRA `(.L_x_4355) ;  /* 0x0000000c00647947 */ /* 0x000fea0003800000 */
.L_x_4350:
        /* <DEDUP_REMOVED lines=13> */
.L_x_4365:
        /* <DEDUP_REMOVED lines=26> */
.L_x_4368:
[----:B------:R-:W-:-:S04]  /*18390*/  SHF.R.U32.HI R5, RZ, 0x18, R5 ;  /* 0x00000018ff057819 */ /* 0x000fc80000011605 */
[----:B------:R-:W-:-:S07]  /*183a0*/  LOP3.LUT R0, R0, 0x80, R5, 0xf8, !PT ;  /* 0x0000008000007812 */ /* 0x000fce00078ef805 */
.L_x_4367:
[----:B------:R-:W-:Y:S05]  /*183b0*/  BSYNC.RECONVERGENT B0 ;  /* 0x0000000000007941 */ /* 0x000fea0003800200 */
.L_x_4366:
[----:B------:R0:W-:Y:S01]  /*183c0*/  STG.E.U8 desc[UR36][R2.64], R0 ;  /* 0x0000000002007986 */ /* 0x0001e2000c101124 */
[----:B------:R-:W-:Y:S05]  /*183d0*/  BRA `(.L_x_4355) ;  /* 0x0000000800b47947 */ /* 0x000fea0003800000 */
.L_x_4364:
        /* <DEDUP_REMOVED lines=26> */
.L_x_4371:
[----:B------:R-:W-:-:S04]  /*18580*/  SHF.R.U32.HI R5, RZ, 0x18, R5 ;  /* 0x00000018ff057819 */ /* 0x000fc80000011605 */
[----:B------:R-:W-:-:S07]  /*18590*/  LOP3.LUT R0, R0, 0x80, R5, 0xf8, !PT ;  /* 0x0000008000007812 */ /* 0x000fce00078ef805 */
.L_x_4370:
[----:B------:R-:W-:Y:S05]  /*185a0*/  BSYNC.RECONVERGENT B0 ;  /* 0x0000000000007941 */ /* 0x000fea0003800200 */
.L_x_4369:
[----:B------:R0:W-:Y:S01]  /*185b0*/  STG.E.U8 desc[UR36][R2.64], R0 ;  /* 0x0000000002007986 */ /* 0x0001e2000c101124 */
[----:B------:R-:W-:Y:S05]  /*185c0*/  BRA `(.L_x_4355) ;  /* 0x0000000800387947 */ /* 0x000fea0003800000 */
.L_x_4363:
        /* <DEDUP_REMOVED lines=30> */
.L_x_4373:
[----:B------:R-:W0:Y:S02]  /*187b0*/  F2I.U64.F64.TRUNC R16, R16 ;  /* 0x0000001000107311 */ /* 0x000e24000030d800 */
[----:B0-----:R0:W-:Y:S01]  /*187c0*/  STG.E.64 desc[UR36][R2.64], R16 ;  /* 0x0000001002007986 */ /* 0x0011e2000c101b24 */
[----:B------:R-:W-:Y:S05]  /*187d0*/  BRA `(.L_x_4355) ;  /* 0x0000000400b47947 */ /* 0x000fea0003800000 */
.L_x_4372:
[----:B------:R-:W0:Y:S02]  /*187e0*/  F2I.U32.F64.TRUNC R17, R16 ;  /* 0x0000001000117311 */ /* 0x000e24000030d000 */
[----:B0-----:R0:W-:Y:S01]  /*187f0*/  STG.E desc[UR36][R2.64], R17 ;  /* 0x0000001102007986 */ /* 0x0011e2000c101924 */
[----:B------:R-:W-:Y:S05]  /*18800*/  BRA `(.L_x_4355) ;  /* 0x0000000400a87947 */ /* 0x000fea0003800000 */
.L_x_4362:
        /* <DEDUP_REMOVED lines=15> */
.L_x_4375:
[----:B------:R-:W-:Y:S02]  /*18900*/  IMAD.MOV.U32 R4, RZ, RZ, R16 ;  /* 0x000000ffff047224 */ /* 0x000fe400078e0010 */
[----:B------:R-:W-:-:S05]  /*18910*/  IMAD.MOV.U32 R5, RZ, RZ, R17 ;  /* 0x000000ffff057224 */ /* 0x000fca00078e0011 */
[----:B------:R4:W-:Y:S01]  /*18920*/  STG.E.128 desc[UR36][R2.64], R4 ;  /* 0x0000000402007986 */ /* 0x0009e2000c101d24 */
[----:B------:R-:W-:Y:S05]  /*18930*/  BRA `(.L_x_4355) ;  /* 0x00000004005c7947 */ /* 0x000fea0003800000 */
.L_x_4374:
[----:B------:R-:W-:-:S09]  /*18940*/  UISETP.NE.AND UP0, UPT, UR4, 0xf, UPT ;  /* 0x0000000f0400788c */ /* 0x000fd2000bf05270 */
[----:B------:R-:W-:Y:S05]  /*18950*/  BRA.U !UP0, `(.L_x_4376) ;  /* 0x0000000508287547 */ /* 0x000fea000b800000 */
[----:B------:R-:W-:-:S09]  /*18960*/  UISETP.NE.AND UP0, UPT, UR4, 0x17, UPT ;  /* 0x000000170400788c */ /* 0x000fd2000bf05270 */
[----:B------:R-:W-:Y:S05]  /*18970*/  BRA.U !UP0, `(.L_x_4377) ;  /* 0x0000000108b07547 */ /* 0x000fea000b800000 */
[----:B------:R-:W-:-:S09]  /*18980*/  UISETP.NE.AND UP0, UPT, UR4, 0x18, UPT ;  /* 0x000000180400788c */ /* 0x000fd2000bf05270 */
[----:B------:R-:W-:Y:S05]  /*18990*/  BRA.U !UP0, `(.L_x_4378) ;  /* 0x0000000108447547 */ /* 0x000fea000b800000 */
.L_x_4354:
        /* <DEDUP_REMOVED lines=8> */
[----:B0-----:R-:W-:Y:S01]  /*18a20*/  MOV R4, UR4 ;  /* 0x0000000400047c02 */ /* 0x001fe20008000f00 */
[----:B------:R-:W-:-:S02]  /*18a30*/  IMAD.U32 R5, RZ, RZ, UR5 ;  /* 0x00000005ff057e24 */ /* 0x000fc4000f8e00ff */
[----:B---3--:R-:W-:Y:S02]  /*18a40*/  IMAD.U32 R6, RZ, RZ, UR6 ;  /* 0x00000006ff067e24 */ /* 0x008fe4000f8e00ff */
[----:B------:R-:W-:Y:S02]  /*18a50*/  IMAD.U32 R7, RZ, RZ, UR7 ;  /* 0x00000007ff077e24 */ /* 0x000fe4000f8e00ff */
[----:B----4-:R-:W-:Y:S01]  /*18a60*/  IMAD.U32 R10, RZ, RZ, UR8 ;  /* 0x00000008ff0a7e24 */ /* 0x010fe2000f8e00ff */
[----:B-1----:R-:W-:-:S07]  /*18a70*/  MOV R11, UR9 ;  /* 0x00000009000b7c02 */ /* 0x002fce0008000f00 */
[----:B------:R-:W-:-:S07]  /*18a80*/  LEPC R20, `(.L_x_4379) ;  /* 0x000000001014794e */ /* 0x000fce0000000000 */
[----:B--2---:R-:W-:Y:S05]  /*18a90*/  CALL.ABS.NOINC R2 ;  /* 0x0000000002007343 */ /* 0x004fea0003c00000 */
.L_x_4379:
[----:B------:R-:W-:Y:S05]  /*18aa0*/  BRA `(.L_x_4355) ;  /* 0x0000000400007947 */ /* 0x000fea0003800000 */
.L_x_4378:
        /* <DEDUP_REMOVED lines=21> */
.L_x_4381:
[----:B------:R-:W-:Y:S05]  /*18c00*/  BSYNC.RECONVERGENT B0 ;  /* 0x0000000000007941 */ /* 0x000fea0003800200 */
.L_x_4380:
[----:B------:R-:W-:-:S05]  /*18c10*/  LOP3.LUT R5, R0, 0x80, R5, 0xf8, !PT ;  /* 0x0000008000057812 */ /* 0x000fca00078ef805 */
[----:B------:R1:W-:Y:S01]  /*18c20*/  STG.E.U8 desc[UR36][R2.64], R5 ;  /* 0x0000000502007986 */ /* 0x0003e2000c101124 */
[----:B------:R-:W-:Y:S05]  /*18c30*/  BRA `(.L_x_4355) ;  /* 0x00000000009c7947 */ /* 0x000fea0003800000 */
.L_x_4377:
        /* <DEDUP_REMOVED lines=20> */
.L_x_4383:
[----:B------:R-:W-:Y:S02]  /*18d80*/  ISETP.GT.U32.AND P0, PT, R4, 0x7f800000, PT ;  /* 0x7f8000000400780c */ /* 0x000fe40003f04070 */
[----:B------:R-:W-:-:S04]  /*18d90*/  MOV R0, 0x7f ;  /* 0x0000007f00007802 */ /* 0x000fc80000000f00 */
[----:B------:R-:W-:-:S07]  /*18da0*/  SEL R0, R0, 0x7c, P0 ;  /* 0x0000007c00007807 */ /* 0x000fce0000000000 */
.L_x_4384:
[----:B------:R-:W-:Y:S05]  /*18db0*/  BSYNC.RECONVERGENT B0 ;  /* 0x0000000000007941 */ /* 0x000fea0003800200 */
.L_x_4382:
[----:B------:R-:W-:-:S04]  /*18dc0*/  SHF.R.U32.HI R5, RZ, 0x18, R5 ;  /* 0x00000018ff057819 */ /* 0x000fc80000011605 */
[----:B------:R-:W-:-:S05]  /*18dd0*/  LOP3.LUT R5, R0, 0x80, R5, 0xf8, !PT ;  /* 0x0000008000057812 */ /* 0x000fca00078ef805 */
[----:B------:R0:W-:Y:S01]  /*18de0*/  STG.E.U8 desc[UR36][R2.64], R5 ;  /* 0x0000000502007986 */ /* 0x0001e2000c101124 */
[----:B------:R-:W-:Y:S05]  /*18df0*/  BRA `(.L_x_4355) ;  /* 0x00000000002c7947 */ /* 0x000fea0003800000 */
.L_x_4376:
        /* <DEDUP_REMOVED lines=11> */
.L_x_4355:
[----:B------:R-:W-:-:S07]  /*18eb0*/  VIADD R23, R23, 0x80 ;  /* 0x0000008017177836 */ /* 0x000fce0000000000 */
.L_x_4288:
[----:B------:R-:W-:Y:S05]  /*18ec0*/  BSYNC.RECONVERGENT B6 ;  /* 0x0000000000067941 */ /* 0x000fea0003800200 */
.L_x_4287:
[----:B------:R-:W5:Y:S02]  /*18ed0*/  LDCU UR4, c[0x0][0x380] ;  /* 0x00007000ff0477ac */ /* 0x000f640008000800 */
[----:B-----5:R-:W-:-:S13]  /*18ee0*/  ISETP.GE.AND P0, PT, R23, UR4, PT ;  /* 0x0000000417007c0c */ /* 0x020fda000bf06270 */
[----:B------:R-:W-:Y:S05]  /*18ef0*/  @P0 EXIT ;  /* 0x000000000000094d */ /* 0x000fea0003800000 */
[----:B------:R-:W5:Y:S01]  /*18f00*/  LDCU UR4, c[0x0][0x388] ;  /* 0x00007100ff0477ac */ /* 0x000f620008000800 */
[----:B0-2---:R-:W-:Y:S02]  /*18f10*/  IMAD.MOV.U32 R0, RZ, RZ, RZ ;  /* 0x000000ffff007224 */ /* 0x005fe400078e00ff */
        /* <DEDUP_REMOVED lines=9> */
[----:B------:R-:W-:-:S04]  /*18fb0*/  SHF.R.U32.HI R3, RZ, UR5, R2 ;  /* 0x00000005ff037c19 */ /* 0x000fc80008011602 */
[----:B------:R-:W-:-:S05]  /*18fc0*/  IADD3 R0, PT, PT, -R3, RZ, RZ ;  /* 0x000000ff03007210 */ /* 0x000fca0007ffe1ff */
        /* <DEDUP_REMOVED lines=290> */
.L_x_4385:
[----:B------:R-:W0:Y:S01]  /*1a1f0*/  LDCU.128 UR8, c[0x0][0x580] ;  /* 0x0000b000ff0877ac */ /* 0x000e220008000c00 */
[----:B------:R-:W-:Y:S01]  /*1a200*/  BSSY.RECONVERGENT B6, `(.L_x_4386) ;  /* 0x000010e000067945 */ /* 0x000fe20003800200 */
[----:B------:R-:W-:-:S04]  /*1a210*/  UPRMT UR4, UR41, 0x9910, URZ ;  /* 0x0000991029047896 */ /* 0x000fc800080000ff */
[----:B------:R-:W-:Y:S01]  /*1a220*/  UISETP.GT.AND UP0, UPT, UR4, 0x9, UPT ;  /* 0x000000090400788c */ /* 0x000fe2000bf04270 */
[----:B0-----:R-:W-:Y:S02]  /*1a230*/  IADD3 R22, P0, PT, R22, UR8, RZ ;  /* 0x0000000816167c10 */ /* 0x001fe4000ff1e0ff */
[----:B-1-34-:R-:W-:-:S03]  /*1a240*/  IADD3 R2, P1, PT, R0, UR10, RZ ;  /* 0x0000000a00027c10 */ /* 0x01afc6000ff3e0ff */
        /* <DEDUP_REMOVED lines=15> */
.L_x_4390:
[----:B------:R-:W2:Y:S01]  /*1a340*/  LDG.E.U8 R2, desc[UR36][R2.64] ;  /* 0x0000002402027981 */ /* 0x000ea2000c1e1100 */
[----:B------:R-:W-:Y:S01]  /*1a350*/  CS2R R18, SRZ ;  /* 0x0000000000127805 */ /* 0x000fe2000001ff00 */
[----:B--2---:R4:W0:Y:S02]  /*1a360*/  I2F.F64.U16 R16, R2 ;  /* 0x0000000200107312 */ /* 0x0048240000101800 */
[----:B0---4-:R-:W-:Y:S05]  /*1a370*/  BRA `(.L_x_4392) ;  /* 0x0000000c00d87947 */ /* 0x011fea0003800000 */
.L_x_4389:
        /* <DEDUP_REMOVED lines=10> */
.L_x_4394:
[----:B------:R-:W2:Y:S01]  /*1a420*/  LDG.E R2, desc[UR36][R2.64] ;  /* 0x0000002402027981 */ /* 0x000ea2000c1e1900 */
[----:B------:R-:W-:Y:S01]  /*1a430*/  CS2R R18, SRZ ;  /* 0x0000000000127805 */ /* 0x000fe2000001ff00 */
[----:B--2---:R4:W0:Y:S02]  /*1a440*/  I2F.F64 R16, R2 ;  /* 0x0000000200107312 */ /* 0x0048240000201c00 */
[----:B0---4-:R-:W-:Y:S05]  /*1a450*/  BRA `(.L_x_4392) ;  /* 0x0000000c00a07947 */ /* 0x011fea0003800000 */
.L_x_4393:
[----:B------:R-:W2:Y:S01]  /*1a460*/  LDG.E.U16 R2, desc[UR36][R2.64] ;  /* 0x0000002402027981 */ /* 0x000ea2000c1e1500 */
[----:B------:R-:W-:Y:S01]  /*1a470*/  CS2R R18, SRZ ;  /* 0x0000000000127805 */ /* 0x000fe2000001ff00 */
[----:B--2---:R4:W0:Y:S02]  /*1a480*/  I2F.F64.S16 R16, R2 ;  /* 0x0000000200107312 */ /* 0x0048240000101c00 */
[----:B0---4-:R-:W-:Y:S05]  /*1a490*/  BRA `(.L_x_4392) ;  /* 0x0000000c00907947 */ /* 0x011fea0003800000 */
.L_x_4388:
        /* <DEDUP_REMOVED lines=11> */
.L_x_4396:
[----:B------:R-:W2:Y:S01]  /*1a550*/  LDG.E.U16 R0, desc[UR36][R2.64] ;  /* 0x0000002402007981 */ /* 0x000ea2000c1e1500 */
[----:B------:R-:W-:Y:S01]  /*1a560*/  CS2R R18, SRZ ;  /* 0x0000000000127805 */ /* 0x000fe2000001ff00 */
[----:B--2---:R-:W-:-:S05]  /*1a570*/  HADD2.F32 R0, -RZ, R0.H0_H0 ;  /* 0x20000000ff007230 */ /* 0x004fca0000004100 */
[----:B------:R-:W-:-:S04]  /*1a580*/  FMUL.FTZ R0, R0, 1 ;  /* 0x3f80000000007820 */ /* 0x000fc80000410000 */
[----:B------:R4:W0:Y:S02]  /*1a590*/  F2F.F64.F32 R16, R0 ;  /* 0x0000000000107310 */ /* 0x0008240000201800 */
[----:B0---4-:R-:W-:Y:S05]  /*1a5a0*/  BRA `(.L_x_4392) ;  /* 0x0000000c004c7947 */ /* 0x011fea0003800000 */
.L_x_4395:
        /* <DEDUP_REMOVED lines=16> */
.L_x_4398:
        /* <DEDUP_REMOVED lines=12> */
.L_x_4397:
[----:B------:R3:W5:Y:S01]  /*1a770*/  LDG.E.64 R16, desc[UR36][R2.64] ;  /* 0x0000002402107981 */ /* 0x000762000c1e1b00 */
[----:B------:R-:W-:Y:S01]  /*1a780*/  CS2R R18, SRZ ;  /* 0x0000000000127805 */ /* 0x000fe2000001ff00 */
[----:B------:R-:W-:Y:S06]  /*1a790*/  BRA `(.L_x_4392) ;  /* 0x0000000800d07947 */ /* 0x000fec0003800000 */
.L_x_4387:
        /* <DEDUP_REMOVED lines=14> */
.L_x_4401:
[----:B------:R2:W5:Y:S01]  /*1a880*/  LDG.E.128 R16, desc[UR36][R2.64] ;  /* 0x0000002402107981 */ /* 0x000562000c1e1d00 */
[----:B------:R-:W-:Y:S05]  /*1a890*/  BRA `(.L_x_4392) ;  /* 0x0000000800907947 */ /* 0x000fea0003800000 */
.L_x_4400:
        /* <DEDUP_REMOVED lines=26> */
[----:B------:R3:W4:Y:S02]  /*1aa40*/  F2F.F64.F32 R16, R5 ;  /* 0x0000000500107310 */ /* 0x0007240000201800 */
[----:B---34-:R-:W-:Y:S05]  /*1aa50*/  BRA `(.L_x_4392) ;  /* 0x0000000800207947 */ /* 0x018fea0003800000 */
.L_x_4403:
        /* <DEDUP_REMOVED lines=13> */
[----:B------:R3:W4:Y:S02]  /*1ab30*/  F2F.F64.F32 R16, R0 ;  /* 0x0000000000107310 */ /* 0x0007240000201800 */
[----:B---34-:R-:W-:Y:S05]  /*1ab40*/  BRA `(.L_x_4392) ;  /* 0x0000000400e47947 */ /* 0x018fea0003800000 */
.L_x_4402:
[----:B------:R-:W2:Y:S01]  /*1ab50*/  LDG.E.U16 R0, desc[UR36][R2.64] ;  /* 0x0000002402007981 */ /* 0x000ea2000c1e1500 */
[----:B------:R-:W-:Y:S01]  /*1ab60*/  CS2R R18, SRZ ;  /* 0x0000000000127805 */ /* 0x000fe2000001ff00 */
[----:B--2---:R-:W-:-:S04]  /*1ab70*/  IMAD.U32 R0, R0, 0x10000, RZ ;  /* 0x0001000000007824 */ /* 0x004fc800078e00ff */
[----:B------:R-:W-:-:S04]  /*1ab80*/  FMUL.FTZ R0, R0, 1 ;  /* 0x3f80000000007820 */ /* 0x000fc80000410000 */
[----:B------:R3:W4:Y:S02]  /*1ab90*/  F2F.F64.F32 R16, R0 ;  /* 0x0000000000107310 */ /* 0x0007240000201800 */
[----:B---34-:R-:W-:Y:S05]  /*1aba0*/  BRA `(.L_x_4392) ;  /* 0x0000000400cc7947 */ /* 0x018fea0003800000 */
.L_x_4399:
        /* <DEDUP_REMOVED lines=10> */
[----:B--2---:R0:W1:Y:S02]  /*1ac50*/  I2F.F64.U16 R16, R2 ;  /* 0x0000000200107312 */ /* 0x0040640000101800 */
[----:B01----:R-:W-:Y:S05]  /*1ac60*/  BRA `(.L_x_4392) ;  /* 0x00000004009c7947 */ /* 0x003fea0003800000 */
.L_x_4406:
        /* <DEDUP_REMOVED lines=22> */
.L_x_4408:
[----:B------:R-:W-:Y:S05]  /*1add0*/  BSYNC.RECONVERGENT B0 ;  /* 0x0000000000007941 */ /* 0x000fea0003800200 */
.L_x_4407:
[----:B------:R-:W-:Y:S01]  /*1ade0*/  IMAD.SHL.U32 R0, R0, 0x100000, RZ ;  /* 0x0010000000007824 */ /* 0x000fe200078e00ff */
[----:B------:R-:W-:-:S04]  /*1adf0*/  LEA R2, R2, 0x3b800000, 0x17 ;  /* 0x3b80000002027811 */ /* 0x000fc800078eb8ff */
[----:B------:R-:W-:-:S05]  /*1ae00*/  LOP3.LUT R0, R2, R0, R7, 0xfe, !PT ;  /* 0x0000000002007212 */ /* 0x000fca00078efe07 */
[----:B------:R-:W-:-:S04]  /*1ae10*/  FMUL.FTZ R0, R0, 1 ;  /* 0x3f80000000007820 */ /* 0x000fc80000410000 */
[----:B------:R0:W1:Y:S02]  /*1ae20*/  F2F.F64.F32 R16, R0 ;  /* 0x0000000000107310 */ /* 0x0000640000201800 */
[----:B01----:R-:W-:Y:S05]  /*1ae30*/  BRA `(.L_x_4392) ;  /* 0x0000000400287947 */ /* 0x003fea0003800000 */
.L_x_4405:
        /* <DEDUP_REMOVED lines=22> */
.L_x_4410:
[----:B------:R-:W-:Y:S05]  /*1afa0*/  BSYNC.RECONVERGENT B0 ;  /* 0x0000000000007941 */ /* 0x000fea0003800200 */
.L_x_4409:
[----:B------:R-:W-:Y:S01]  /*1afb0*/  IMAD.SHL.U32 R0, R0, 0x200000, RZ ;  /* 0x0020000000007824 */ /* 0x000fe200078e00ff */
[----:B------:R-:W-:-:S04]  /*1afc0*/  LEA R2, R2, 0x37800000, 0x17 ;  /* 0x3780000002027811 */ /* 0x000fc800078eb8ff */
[----:B------:R-:W-:-:S05]  /*1afd0*/  LOP3.LUT R0, R2, R0, R7, 0xfe, !PT ;  /* 0x0000000002007212 */ /* 0x000fca00078efe07 */
[----:B------:R-:W-:-:S04]  /*1afe0*/  FMUL.FTZ R0, R0, 1 ;  /* 0x3f80000000007820 */ /* 0x000fc80000410000 */
[----:B------:R0:W1:Y:S02]  /*1aff0*/  F2F.F64.F32 R16, R0 ;  /* 0x0000000000107310 */ /* 0x0000640000201800 */
[----:B01----:R-:W-:Y:S05]  /*1b000*/  BRA `(.L_x_4392) ;  /* 0x0000000000b47947 */ /* 0x003fea0003800000 */
.L_x_4404:
        /* <DEDUP_REMOVED lines=17> */
[----:B------:R0:W1:Y:S02]  /*1b120*/  @P0 F2F.F64.F32 R16, R0 ;  /* 0x0000000000100310 */ /* 0x0000640000201800 */
[----:B01----:R-:W-:Y:S05]  /*1b130*/  BRA `(.L_x_4392) ;  /* 0x0000000000687947 */ /* 0x003fea0003800000 */
.L_x_4391:
        /* <DEDUP_REMOVED lines=16> */
.L_x_4413:
[----:B------:R-:W-:Y:S02]  /*1b240*/  CS2R R16, SRZ ;  /* 0x0000000000107805 */ /* 0x000fe4000001ff00 */
[----:B------:R-:W-:Y:S01]  /*1b250*/  CS2R R18, SRZ ;  /* 0x0000000000127805 */ /* 0x000fe2000001ff00 */
[----:B------:R-:W-:Y:S06]  /*1b260*/  BRA `(.L_x_4392) ;  /* 0x00000000001c7947 */ /* 0x000fec0003800000 */
.L_x_4412:
[----:B------:R-:W2:Y:S01]  /*1b270*/  LDG.E.64 R16, desc[UR36][R2.64] ;  /* 0x0000002402107981 */ /* 0x000ea2000c1e1b00 */
[----:B------:R-:W-:Y:S01]  /*1b280*/  CS2R R18, SRZ ;  /* 0x0000000000127805 */ /* 0x000fe2000001ff00 */
[----:B--2---:R-:W0:Y:S02]  /*1b290*/  I2F.F64.U64 R16, R16 ;  /* 0x0000001000107312 */ /* 0x004e240000301800 */
[----:B0-----:R-:W-:Y:S05]  /*1b2a0*/  BRA `(.L_x_4392) ;  /* 0x00000000000c7947 */ /* 0x001fea0003800000 */
.L_x_4411:
[----:B------:R-:W2:Y:S01]  /*1b2b0*/  LDG.E R2, desc[UR36][R2.64] ;  /* 0x0000002402027981 */ /* 0x000ea2000c1e1900 */
[----:B------:R-:W-:Y:S01]  /*1b2c0*/  CS2R R18, SRZ ;  /* 0x0000000000127805 */ /* 0x000fe2000001ff00 */
[----:B--2---:R0:W1:Y:S06]  /*1b2d0*/  I2F.F64.U32 R16, R2 ;  /* 0x0000000200107312 */ /* 0x00406c0000201800 */
.L_x_4392:
[----:B------:R-:W-:Y:S05]  /*1b2e0*/  BSYNC.RECONVERGENT B6 ;  /* 0x0000000000067941 */ /* 0x000fea0003800200 */
.L_x_4386:
[----:B-1---5:R-:W-:Y:S01]  /*1b2f0*/  LOP3.LUT R0, R17, 0x7fffffff, RZ, 0xc0, !PT ;  /* 0x7fffffff11007812 */ /* 0x022fe200078ec0ff */
[----:B------:R-:W-:Y:S03]  /*1b300*/  BSSY.RECONVERGENT B2, `(.L_x_4414) ;  /* 0x00004b5000027945 */ /* 0x000fe60003800200 */
[----:B------:R-:W-:-:S13]  /*1b310*/  ISETP.GT.U32.AND P0, PT, R0, 0x7fefffff, PT ;  /* 0x7fefffff0000780c */ /* 0x000fda0003f04070 */
[----:B------:R-:W-:Y:S05]  /*1b320*/  @P0 BRA `(.L_x_4415) ;  /* 0x0000003c00780947 */ /* 0x000fea0003800000 */
[----:B------:R-:W1:Y:S02]  /*1b330*/  DSETP.NE.AND P0, PT, |R18|, +INF , PT ;  /* 0x7ff000001200742a */ /* 0x000e640003f05200 */
[----:B-1----:R-:W-:Y:S05]  /*1b340*/  @!P0 BRA `(.L_x_4416) ;  /* 0x0000003c00608947 */ /* 0x002fea0003800000 */
        /* <DEDUP_REMOVED lines=49> */
.L_x_4419:
[----:B------:R-:W-:Y:S05]  /*1b660*/  BSYNC.RECONVERGENT B3 ;  /* 0x0000000000037941 */ /* 0x000fea0003800200 */
.L_x_4418:
        /* <DEDUP_REMOVED lines=154> */
.L_x_4421:
[----:B------:R-:W-:Y:S05]  /*1c010*/  BSYNC.RECONVERGENT B0 ;  /* 0x0000000000007941 */ /* 0x000fea0003800200 */
.L_x_4420:
        /* <DEDUP_REMOVED lines=194> */
.L_x_4425:
[----:B------:R-:W-:Y:S05]  /*1cc40*/  BSYNC.RECONVERGENT B3 ;  /* 0x0000000000037941 */ /* 0x000fea0003800200 */
.L_x_4424:
        /* <DEDUP_REMOVED lines=11> */
.L_x_4423:
        /* <DEDUP_REMOVED lines=55> */
.L_x_4426:
[----:B------:R-:W-:Y:S05]  /*1d070*/  BSYNC.RECONVERGENT B1 ;  /* 0x0000000000017941 */ /* 0x000fea0003800200 */
.L_x_4422:
        /* <DEDUP_REMOVED lines=52> */
.L_x_4428:
[----:B------:R-:W-:Y:S05]  /*1d3c0*/  BSYNC.RECONVERGENT B0 ;  /* 0x0000000000007941 */ /* 0x000fea0003800200 */
.L_x_4427:
        /* <DEDUP_REMOVED lines=70> */
.L_x_4430:
[----:B------:R-:W-:Y:S05]  /*1d830*/  BSYNC.RECONVERGENT B1 ;  /* 0x0000000000017941 */ /* 0x000fea0003800200 */
.L_x_4429:
        /* <DEDUP_REMOVED lines=53> */
.L_x_4432:
[----:B------:R-:W-:Y:S05]  /*1db90*/  BSYNC.RECONVERGENT B1 ;  /* 0x0000000000017941 */ /* 0x000fea0003800200 */
.L_x_4431:
[----:B------:R-:W-:Y:S01]  /*1dba0*/  MOV R6, R4 ;  /* 0x0000000400067202 */ /* 0x000fe20000000f00 */
[----:B------:R-:W-:Y:S01]  /*1dbb0*/  IMAD.MOV.U32 R7, RZ, RZ, R5 ;  /* 0x000000ffff077224 */ /* 0x000fe200078e0005 */
[----:B------:R-:W-:Y:S06]  /*1dbc0*/  BRA `(.L_x_4433) ;  /* 0x0000002000a07947 */ /* 0x000fec0003800000 */
.L_x_4417:
[----:B------:R-:W-:Y:S01]  /*1dbd0*/  IMAD.MOV.U32 R6, RZ, RZ, 0x652b82fe ;  /* 0x652b82feff067424 */ /* 0x000fe200078e00ff */
[----:B------:R-:W-:Y:S01]  /*1dbe0*/  UMOV UR4, 0xfefa39ef ;  /* 0xfefa39ef00047882 */ /* 0x000fe20000000000 */
[----:B------:R-:W-:Y:S01]  /*1dbf0*/  IMAD.MOV.U32 R7, RZ, RZ, 0x3ff71547 ;  /* 0x3ff71547ff077424 */ /* 0x000fe200078e00ff */
[----:B------:R-:W-:Y:S01]  /*1dc00*/  UMOV UR5, 0x3fe62e42 ;  /* 0x3fe62e4200057882 */ /* 0x000fe20000000000 */
[----:B------:R-:W1:Y:S01]  /*1dc10*/  DADD R8, -RZ, -|R16| ;  /* 0x00000000ff087229 */ /* 0x000e620000000d10 */
[----:B------:R-:W-:Y:S01]  /*1dc20*/  BSSY.RECONVERGENT B0, `(.L_x_4434) ;  /* 0x0000076000007945 */ /* 0x000fe20003800200 */
[----:B-1----:R-:W-:-:S15]  /*1dc30*/  FSETP.GEU.FTZ.AND P0, PT, |R9|, 4.1917929649353027344, PT ;  /* 0x4086232b0900780b */ /* 0x002fde0003f1e200 */
        /* <DEDUP_REMOVED lines=116> */
.L_x_4435:
[----:B------:R-:W-:Y:S05]  /*1e380*/  BSYNC.RECONVERGENT B0 ;  /* 0x0000000000007941 */ /* 0x000fea0003800200 */
.L_x_4434:
        /* <DEDUP_REMOVED lines=48> */
.L_x_4437:
[----:B------:R-:W-:Y:S05]  /*1e690*/  BSYNC.RECONVERGENT B3 ;  /* 0x0000000000037941 */ /* 0x000fea0003800200 */
.L_x_4436:
        /* <DEDUP_REMOVED lines=76> */
.L_x_4439:
[----:B------:R-:W-:Y:S05]  /*1eb60*/  BSYNC.RECONVERGENT B3 ;  /* 0x0000000000037941 */ /* 0x000fea0003800200 */
.L_x_4438:
        /* <DEDUP_REMOVED lines=86> */
.L_x_4416:
[----:B------:R-:W1:Y:S02]  /*1f0d0*/  DADD R16, R18, -R18 ;  /* 0x0000000012107229 */ /* 0x000e640000000812 */
[----:B-1----:R-:W-:Y:S02]  /*1f0e0*/  IMAD.MOV.U32 R6, RZ, RZ, R16 ;  /* 0x000000ffff067224 */ /* 0x002fe400078e0010 */
[----:B------:R-:W-:Y:S01]  /*1f0f0*/  IMAD.MOV.U32 R7, RZ, RZ, R17 ;  /* 0x000000ffff077224 */ /* 0x000fe200078e0011 */
[----:B------:R-:W-:Y:S06]  /*1f100*/  BRA `(.L_x_4433) ;  /* 0x0000000c00507947 */ /* 0x000fec0003800000 */
.L_x_4415:
        /* <DEDUP_REMOVED lines=62> */
.L_x_4443:
[----:B------:R-:W-:Y:S05]  /*1f4f0*/  BSYNC.RECONVERGENT B4 ;  /* 0x0000000000047941 */ /* 0x000fea0003800200 */
.L_x_4442:
        /* <DEDUP_REMOVED lines=76> */
.L_x_4445:
[----:B------:R-:W-:Y:S05]  /*1f9c0*/  BSYNC.RECONVERGENT B4 ;  /* 0x0000000000047941 */ /* 0x000fea0003800200 */
.L_x_4444:
        /* <DEDUP_REMOVED lines=68> */
.L_x_4441:
[----:B------:R-:W-:Y:S05]  /*1fe10*/  BSYNC.RECONVERGENT B3 ;  /* 0x0000000000037941 */ /* 0x000fea0003800200 */
.L_x_4440:
[----:B-1----:R-:W-:Y:S01]  /*1fe20*/  LOP3.LUT R7, RZ, 0x80000000, R19, 0xb8, !PT ;  /* 0x80000000ff077812 */ /* 0x002fe200078eb813 */
[----:B------:R-:W-:Y:S01]  /*1fe30*/  IMAD.MOV.U32 R17, RZ, RZ, R29 ;  /* 0x000000ffff117224 */ /* 0x000fe200078e001d */
[----:B------:R-:W-:-:S07]  /*1fe40*/  MOV R6, RZ ;  /* 0x000000ff00067202 */ /* 0x000fce0000000f00 */
.L_x_4433:
[----:B------:R-:W-:Y:S05]  /*1fe50*/  BSYNC.RECONVERGENT B2 ;  /* 0x0000000000027941 */ /* 0x000fea0003800200 */
.L_x_4414:
        /* <DEDUP_REMOVED lines=11> */
[----:B------:R-:W1:Y:S02]  /*1ff10*/  F2I.F64.TRUNC R17, R16 ;  /* 0x0000001000117311 */ /* 0x000e64000030d100 */
[----:B-1----:R-:W-:Y:S01]  /*1ff20*/  STG.E.U8 desc[UR36][R22.64], R17 ;  /* 0x0000001116007986 */ /* 0x002fe2000c101124 */
[----:B------:R-:W-:Y:S05]  /*1ff30*/  EXIT ;  /* 0x000000000000794d */ /* 0x000fea0003800000 */
.L_x_4449:
[----:B------:R-:W2:Y:S02]  /*1ff40*/  F2I.S64.F64.TRUNC R16, R16 ;  /* 0x0000001000107311 */ /* 0x000ea4000030d900 */
[----:B--23--:R-:W-:-:S05]  /*1ff50*/  IMAD.MOV.U32 R3, RZ, RZ, R16 ;  /* 0x000000ffff037224 */ /* 0x00cfca00078e0010 */
[----:B------:R-:W-:Y:S01]  /*1ff60*/  STG.E.U8 desc[UR36][R22.64], R3 ;  /* 0x0000000316007986 */ /* 0x000fe2000c101124 */
[----:B------:R-:W-:Y:S05]  /*1ff70*/  EXIT ;  /* 0x000000000000794d */ /* 0x000fea0003800000 */
.L_x_4448:
[----:B------:R-:W-:-:S09]  /*1ff80*/  UISETP.NE.AND UP0, UPT, UR4, 0x2, UPT ;  /* 0x000000020400788c */ /* 0x000fd2000bf05270 */
[----:B------:R-:W-:Y:S05]  /*1ff90*/  BRA.U !UP0, `(.L_x_4451) ;  /* 0x0000000108287547 */ /* 0x000fea000b800000 */
[----:B------:R-:W-:-:S09]  /*1ffa0*/  UISETP.NE.AND UP0, UPT, UR4, 0x3, UPT ;  /* 0x000000030400788c */ /* 0x000fd2000bf05270 */
[----:B------:R-:W-:Y:S05]  /*1ffb0*/  BRA.U !UP0, `(.L_x_4452) ;  /* 0x0000000108147547 */ /* 0x000fea000b800000 */
[----:B------:R-:W-:-:S09]  /*1ffc0*/  UISETP.NE.AND UP0, UPT, UR4, 0x4, UPT ;  /* 0x000000040400788c */ /* 0x000fd2000bf05270 */
[----:B------:R-:W-:Y:S05]  /*1ffd0*/  BRA.U UP0, `(.L_x_4450) ;  /* 0x0000000d008c7547 */ /* 0x000fea000b800000 */
[----:B------:R-:W1:Y:S02]  /*1ffe0*/  F2I.S64.F64.TRUNC R16, R16 ;  /* 0x0000001000107311 */ /* 0x000e64000030d900 */
[----:B-1----:R-:W-:Y:S01]  /*1fff0*/  STG.E.64 desc[UR36][R22.64], R16 ;  /* 0x0000001016007986 */ /* 0x002fe2000c101b24 */
[----:B------:R-:W-:Y:S05]  /*20000*/  EXIT ;  /* 0x000000000000794d */ /* 0x000fea0003800000 */
.L_x_4452:
[----:B------:R-:W1:Y:S02]  /*20010*/  F2I.F64.TRUNC R17, R16 ;  /* 0x0000001000117311 */ /* 0x000e64000030d100 */
[----:B-1----:R-:W-:Y:S01]  /*20020*/  STG.E desc[UR36][R22.64], R17 ;  /* 0x0000001116007986 */ /* 0x002fe2000c101924 */
[----:B------:R-:W-:Y:S05]  /*20030*/  EXIT ;  /* 0x000000000000794d */ /* 0x000fea0003800000 */
.L_x_4451:
[----:B------:R-:W1:Y:S02]  /*20040*/  F2I.F64.TRUNC R17, R16 ;  /* 0x0000001000117311 */ /* 0x000e64000030d100 */
[----:B-1----:R-:W-:Y:S01]  /*20050*/  STG.E.U16 desc[UR36][R22.64], R17 ;  /* 0x0000001116007986 */ /* 0x002fe2000c101524 */
[----:B------:R-:W-:Y:S05]  /*20060*/  EXIT ;  /* 0x000000000000794d */ /* 0x000fea0003800000 */
.L_x_4447:
        /* <DEDUP_REMOVED lines=8> */
[----:B--23--:R-:W1:-:S15]  /*200f0*/  F2F.F32.F64 R3, R16 ;  /* 0x0000001000037310 */ /* 0x00ce5e0000301000 */
[----:B------:R-:W-:-:S15]  /*20100*/  NOP ;  /* 0x0000000000007918 */ /* 0x000fde0000000000 */
[----:B------:R-:W-:-:S15]  /*20110*/  NOP ;  /* 0x0000000000007918 */ /* 0x000fde0000000000 */
[----:B------:R-:W-:-:S15]  /*20120*/  NOP ;  /* 0x0000000000007918 */ /* 0x000fde0000000000 */
[----:B------:R-:W-:-:S04]  /*20130*/  NOP ;  /* 0x0000000000007918 */ /* 0x000fc80000000000 */
[----:B------:R-:W1:Y:S02]  /*20140*/  DSETP.GEU.AND P0, PT, |R16|, UR4, PT ;  /* 0x0000000410007e2a */ /* 0x000e64000bf0e200 */
[----:B-1----:R-:W-:-:S05]  /*20150*/  @!P0 FMUL R3, R3, 1.175494350822287508e-38 ;  /* 0x0080000003038820 */ /* 0x002fca0000400000 */
[----:B------:R-:W-:Y:S01]  /*20160*/  STG.E desc[UR36][R22.64], R3 ;  /* 0x0000000316007986 */ /* 0x000fe2000c101924 */
[----:B------:R-:W-:Y:S05]  /*20170*/  EXIT ;  /* 0x000000000000794d */ /* 0x000fea0003800000 */
.L_x_4454:
[----:B------:R-:W-:Y:S01]  /*20180*/  UMOV UR4, 0xf0000000 ;  /* 0xf000000000047882 */ /* 0x000fe20000000000 */
[----:B------:R-:W-:Y:S01]  /*20190*/  UMOV UR5, 0x380fffff ;  /* 0x380fffff00057882 */ /* 0x000fe20000000000 */
[----:B------:R-:W1:-:S15]  /*201a0*/  F2F.F32.F64 R0, R16 ;  /* 0x0000001000007310 */ /* 0x000e5e0000301000 */
        /* <DEDUP_REMOVED lines=9> */
.L_x_4453:
        /* <DEDUP_REMOVED lines=8> */
[----:B0-23--:R-:W0:-:S15]  /*202c0*/  F2F.F32.F64 R2, R16 ;  /* 0x0000001000027310 */ /* 0x00de1e0000301000 */
        /* <DEDUP_REMOVED lines=17> */
[----:B------:R-:W-:Y:S01]  /*203e0*/  STG.E.64 desc[UR36][R22.64], R2 ;  /* 0x0000000216007986 */ /* 0x000fe2000c101b24 */
[----:B------:R-:W-:Y:S05]  /*203f0*/  EXIT ;  /* 0x000000000000794d */ /* 0x000fea0003800000 */
.L_x_4456:
        /* <DEDUP_REMOVED lines=8> */
[----:B-1----:R-:W-:-:S15]  /*20480*/  @!P0 FMUL R3, R3, 1.175494350822287508e-38 ;  /* 0x0080000003038820 */ /* 0x002fde0000400000 */
[----:B------:R-:W-:-:S15]  /*20490*/  NOP ;  /* 0x0000000000007918 */ /* 0x000fde0000000000 */
[----:B------:R-:W-:-:S15]  /*204a0*/  NOP ;  /* 0x0000000000007918 */ /* 0x000fde0000000000 */
[----:B------:R-:W-:-:S15]  /*204b0*/  NOP ;  /* 0x0000000000007918 */ /* 0x000fde0000000000 */
[----:B------:R-:W-:-:S02]  /*204c0*/  NOP ;  /* 0x0000000000007918 */ /* 0x000fc40000000000 */
[----:B------:R-:W1:-:S15]  /*204d0*/  F2F.F32.F64 R0, R6 ;  /* 0x0000000600007310 */ /* 0x000e5e0000301000 */
[----:B------:R-:W-:-:S15]  /*204e0*/  NOP ;  /* 0x0000000000007918 */ /* 0x000fde0000000000 */
[----:B------:R-:W-:-:S15]  /*204f0*/  NOP ;  /* 0x0000000000007918 */ /* 0x000fde0000000000 */
[----:B------:R-:W-:-:S15]  /*20500*/  NOP ;  /* 0x0000000000007918 */ /* 0x000fde0000000000 */
[----:B------:R-:W-:-:S04]  /*20510*/  NOP ;  /* 0x0000000000007918 */ /* 0x000fc80000000000 */
[----:B------:R-:W1:Y:S02]  /*20520*/  DSETP.GEU.AND P1, PT, |R6|, UR4, PT ;  /* 0x0000000406007e2a */ /* 0x000e64000bf2e200 */
[----:B-1----:R-:W-:-:S05]  /*20530*/  @!P1 FMUL R0, R0, 1.175494350822287508e-38 ;  /* 0x0080000000009820 */ /* 0x002fca0000400000 */
[----:B------:R-:W-:-:S05]  /*20540*/  F2FP.F16.F32.PACK_AB R3, R0, R3 ;  /* 0x000000030003723e */ /* 0x000fca00000000ff */
[----:B------:R-:W-:Y:S01]  /*20550*/  STG.E desc[UR36][R22.64], R3 ;  /* 0x0000000316007986 */ /* 0x000fe2000c101924 */
[----:B------:R-:W-:Y:S05]  /*20560*/  EXIT ;  /* 0x000000000000794d */ /* 0x000fea0003800000 */
.L_x_4455:
[----:B------:R-:W-:Y:S01]  /*20570*/  STG.E.64 desc[UR36][R22.64], R16 ;  /* 0x0000001016007986 */ /* 0x000fe2000c101b24 */
[----:B------:R-:W-:Y:S05]  /*20580*/  EXIT ;  /* 0x000000000000794d */ /* 0x000fea0003800000 */
.L_x_4446:
        /* <DEDUP_REMOVED lines=10> */
[----:B------:R-:W1:Y:S02]  /*20630*/  F2I.U32.F64.TRUNC R17, R16 ;  /* 0x0000001000117311 */ /* 0x000e64000030d000 */
[----:B-1----:R-:W-:Y:S01]  /*20640*/  STG.E.U16 desc[UR36][R22.64], R17 ;  /* 0x0000001116007986 */ /* 0x002fe2000c101524 */
[----:B------:R-:W-:Y:S05]  /*20650*/  EXIT ;  /* 0x000000000000794d */ /* 0x000fea0003800000 */
.L_x_4460:
[----:B------:R-:W-:Y:S01]  /*20660*/  UMOV UR4, 0xf0000000 ;  /* 0xf000000000047882 */ /* 0x000fe20000000000 */
[----:B------:R-:W-:Y:S01]  /*20670*/  UMOV UR5, 0x380fffff ;  /* 0x380fffff00057882 */ /* 0x000fe20000000000 */
[----:B--23--:R-:W1:-:S15]  /*20680*/  F2F.F32.F64 R3, R16 ;  /* 0x0000001000037310 */ /* 0x00ce5e0000301000 */
        /* <DEDUP_REMOVED lines=8> */
[----:B0-----:R-:W-:-:S04]  /*20710*/  LOP3.LUT R2, R3, 0x7fffffff, RZ, 0xc0, !PT ;  /* 0x7fffffff03027812 */ /* 0x001fc800078ec0ff */
        /* <DEDUP_REMOVED lines=13> */
.L_x_4463:
[----:B------:R-:W-:-:S04]  /*207f0*/  SHF.R.U32.HI R3, RZ, 0x18, R3 ;  /* 0x00000018ff037819 */ /* 0x000fc80000011603 */
[----:B------:R-:W-:-:S04]  /*20800*/  LOP3.LUT R0, R0, 0x80, R3, 0xf8, !PT ;  /* 0x0000008000007812 */ /* 0x000fc800078ef803 */
[----:B------:R-:W-:-:S07]  /*20810*/  PRMT R11, R0, 0x7610, R11 ;  /* 0x00007610000b7816 */ /* 0x000fce000000000b */
.L_x_4462:
[----:B------:R-:W-:Y:S05]  /*20820*/  BSYNC.RECONVERGENT B0 ;  /* 0x0000000000007941 */ /* 0x000fea0003800200 */
.L_x_4461:
[----:B------:R-:W-:Y:S01]  /*20830*/  STG.E.U8 desc[UR36][R22.64], R11 ;  /* 0x0000000b16007986 */ /* 0x000fe2000c101124 */
[----:B------:R-:W-:Y:S05]  /*20840*/  EXIT ;  /* 0x000000000000794d */ /* 0x000fea0003800000 */
.L_x_4459:
        /* <DEDUP_REMOVED lines=25> */
.L_x_4466:
[----:B------:R-:W-:-:S04]  /*209e0*/  SHF.R.U32.HI R3, RZ, 0x18, R3 ;  /* 0x00000018ff037819 */ /* 0x000fc80000011603 */
[----:B------:R-:W-:-:S04]  /*209f0*/  LOP3.LUT R0, R0, 0x80, R3, 0xf8, !PT ;  /* 0x0000008000007812 */ /* 0x000fc800078ef803 */
[----:B------:R-:W-:-:S07]  /*20a00*/  PRMT R11, R0, 0x7610, R11 ;  /* 0x00007610000b7816 */ /* 0x000fce000000000b */
.L_x_4465:
[----:B------:R-:W-:Y:S05]  /*20a10*/  BSYNC.RECONVERGENT B0 ;  /* 0x0000000000007941 */ /* 0x000fea0003800200 */
.L_x_4464:
[----:B------:R-:W-:Y:S01]  /*20a20*/  STG.E.U8 desc[UR36][R22.64], R11 ;  /* 0x0000000b16007986 */ /* 0x000fe2000c101124 */
[----:B------:R-:W-:Y:S05]  /*20a30*/  EXIT ;  /* 0x000000000000794d */ /* 0x000fea0003800000 */
.L_x_4458:
        /* <DEDUP_REMOVED lines=15> */
[----:B0-23--:R-:W-:-:S04]  /*20b30*/  SHF.R.U32.HI R2, RZ, 0x17, R4 ;  /* 0x00000017ff027819 */ /* 0x00dfc80000011604 */
        /* <DEDUP_REMOVED lines=14> */
.L_x_4468:
[----:B------:R-:W1:Y:S02]  /*20c20*/  F2I.U64.F64.TRUNC R16, R16 ;  /* 0x0000001000107311 */ /* 0x000e64000030d800 */
[----:B-1----:R-:W-:Y:S01]  /*20c30*/  STG.E.64 desc[UR36][R22.64], R16 ;  /* 0x0000001016007986 */ /* 0x002fe2000c101b24 */
[----:B------:R-:W-:Y:S05]  /*20c40*/  EXIT ;  /* 0x000000000000794d */ /* 0x000fea0003800000 */
.L_x_4467:
[----:B------:R-:W1:Y:S02]  /*20c50*/  F2I.U32.F64.TRUNC R17, R16 ;  /* 0x0000001000117311 */ /* 0x000e64000030d000 */
[----:B-1----:R-:W-:Y:S01]  /*20c60*/  STG.E desc[UR36][R22.64], R17 ;  /* 0x0000001116007986 */ /* 0x002fe2000c101924 */
[----:B------:R-:W-:Y:S05]  /*20c70*/  EXIT ;  /* 0x000000000000794d */ /* 0x000fea0003800000 */
.L_x_4457:
[----:B------:R-:W-:-:S09]  /*20c80*/  UISETP.GT.AND UP0, UPT, UR4, 0xe, UPT ;  /* 0x0000000e0400788c */ /* 0x000fd2000bf04270 */
[----:B------:R-:W-:Y:S05]  /*20c90*/  BRA.U UP0, `(.L_x_4469) ;  /* 0x0000000100447547 */ /* 0x000fea000b800000 */
[----:B------:R-:W-:-:S09]  /*20ca0*/  UISETP.NE.AND UP0, UPT, UR4, 0xa, UPT ;  /* 0x0000000a0400788c */ /* 0x000fd2000bf05270 */
[----:B------:R-:W-:Y:S05]  /*20cb0*/  BRA.U !UP0, `(.L_x_4470) ;  /* 0x00000001082c7547 */ /* 0x000fea000b800000 */
[----:B------:R-:W-:-:S09]  /*20cc0*/  UISETP.NE.AND UP0, UPT, UR4, 0xb, UPT ;  /* 0x0000000b0400788c */ /* 0x000fd2000bf05270 */
[----:B------:R-:W-:Y:S05]  /*20cd0*/  BRA.U UP0, `(.L_x_4450) ;  /* 0x00000001004c7547 */ /* 0x000fea000b800000 */
[----:B------:R-:W1:-:S15]  /*20ce0*/  DSETP.NEU.AND P0, PT, R6, RZ, PT ;  /* 0x000000ff0600722a */ /* 0x000e5e0003f0d000 */
[----:B------:R-:W-:-:S15]  /*20cf0*/  NOP ;  /* 0x0000000000007918 */ /* 0x000fde0000000000 */
[----:B------:R-:W-:-:S15]  /*20d00*/  NOP ;  /* 0x0000000000007918 */ /* 0x000fde0000000000 */
[----:B------:R-:W-:-:S15]  /*20d10*/  NOP ;  /* 0x0000000000007918 */ /* 0x000fde0000000000 */
[----:B------:R-:W-:-:S04]  /*20d20*/  NOP ;  /* 0x0000000000007918 */ /* 0x000fc80000000000 */
[----:B-1----:R-:W2:Y:S02]  /*20d30*/  DSETP.NEU.OR P0, PT, R16, RZ, P0 ;  /* 0x000000ff1000722a */ /* 0x002ea4000070d400 */
[----:B--23--:R-:W-:-:S05]  /*20d40*/  SEL R3, RZ, 0x1, !P0 ;  /* 0x00000001ff037807 */ /* 0x00cfca0004000000 */
[----:B------:R-:W-:Y:S01]  /*20d50*/  STG.E.U8 desc[UR36][R22.64], R3 ;  /* 0x0000000316007986 */ /* 0x000fe2000c101124 */
[----:B------:R-:W-:Y:S05]  /*20d60*/  EXIT ;  /* 0x000000000000794d */ /* 0x000fea0003800000 */
.L_x_4470:
[----:B------:R-:W-:Y:S02]  /*20d70*/  IMAD.MOV.U32 R4, RZ, RZ, R16 ;  /* 0x000000ffff047224 */ /* 0x000fe400078e0010 */
[----:B------:R-:W-:-:S05]  /*20d80*/  IMAD.MOV.U32 R5, RZ, RZ, R17 ;  /* 0x000000ffff057224 */ /* 0x000fca00078e0011 */
[----:B------:R-:W-:Y:S01]  /*20d90*/  STG.E.128 desc[UR36][R22.64], R4 ;  /* 0x0000000416007986 */ /* 0x000fe2000c101d24 */
[----:B------:R-:W-:Y:S05]  /*20da0*/  EXIT ;  /* 0x000000000000794d */ /* 0x000fea0003800000 */
.L_x_4469:
[----:B------:R-:W-:-:S09]  /*20db0*/  UISETP.NE.AND UP0, UPT, UR4, 0xf, UPT ;  /* 0x0000000f0400788c */ /* 0x000fd2000bf05270 */
[----:B------:R-:W-:Y:S05]  /*20dc0*/  BRA.U !UP0, `(.L_x_4471) ;  /* 0x0000000508287547 */ /* 0x000fea000b800000 */
[----:B------:R-:W-:-:S09]  /*20dd0*/  UISETP.NE.AND UP0, UPT, UR4, 0x17, UPT ;  /* 0x000000170400788c */ /* 0x000fd2000bf05270 */
[----:B------:R-:W-:Y:S05]  /*20de0*/  BRA.U !UP0, `(.L_x_4472) ;  /* 0x0000000108b07547 */ /* 0x000fea000b800000 */
[----:B------:R-:W-:-:S09]  /*20df0*/  UISETP.NE.AND UP0, UPT, UR4, 0x18, UPT ;  /* 0x000000180400788c */ /* 0x000fd2000bf05270 */
[----:B------:R-:W-:Y:S05]  /*20e00*/  BRA.U !UP0, `(.L_x_4473) ;  /* 0x0000000108447547 */ /* 0x000fea000b800000 */
.L_x_4450:
[----:B------:R-:W-:Y:S01]  /*20e10*/  MOV R0, 0x0 ;  /* 0x0000000000007802 */ /* 0x000fe20000000f00 */
[----:B------:R-:W1:Y:S01]  /*20e20*/  LDCU.64 UR4, c[0x4][0x158] ;  /* 0x01002b00ff0477ac */ /* 0x000e620008000a00 */
[----:B------:R-:W-:Y:S02]  /*20e30*/  IMAD.MOV.U32 R8, RZ, RZ, 0x65 ;  /* 0x00000065ff087424 */ /* 0x000fe400078e00ff */
[----:B0-23--:R0:W2:Y:S01]  /*20e40*/  LDC.64 R2, c[0x4][R0] ;  /* 0x0100000000027b82 */ /* 0x00d0a20000000a00 */
[----:B------:R-:W3:Y:S01]  /*20e50*/  LDCU.64 UR6, c[0x4][0x160] ;  /* 0x01002c00ff0677ac */ /* 0x000ee20008000a00 */
[----:B------:R-:W-:Y:S02]  /*20e60*/  IMAD.MOV.U32 R12, RZ, RZ, 0x1 ;  /* 0x00000001ff0c7424 */ /* 0x000fe400078e00ff */
[----:B------:R-:W-:Y:S01]  /*20e70*/  IMAD.MOV.U32 R13, RZ, RZ, RZ ;  /* 0x000000ffff0d7224 */ /* 0x000fe200078e00ff */
[----:B------:R-:W4:Y:S01]  /*20e80*/  LDCU.64 UR8, c[0x4][0x10] ;  /* 0x01000200ff0877ac */ /* 0x000f220008000a00 */
[----:B-1----:R-:W-:Y:S01]  /*20e90*/  MOV R4, UR4 ;  /* 0x0000000400047c02 */ /* 0x002fe20008000f00 */
[----:B------:R-:W-:-:S02]  /*20ea0*/  IMAD.U32 R5, RZ, RZ, UR5 ;  /* 0x00000005ff057e24 */ /* 0x000fc4000f8e00ff */
[----:B---3--:R-:W-:Y:S02]  /*20eb0*/  IMAD.U32 R6, RZ, RZ, UR6 ;  /* 0x00000006ff067e24 */ /* 0x008fe4000f8e00ff */
[----:B------:R-:W-:Y:S02]  /*20ec0*/  IMAD.U32 R7, RZ, RZ, UR7 ;  /* 0x00000007ff077e24 */ /* 0x000fe4000f8e00ff */
[----:B----4-:R-:W-:Y:S01]  /*20ed0*/  IMAD.U32 R10, RZ, RZ, UR8 ;  /* 0x00000008ff0a7e24 */ /* 0x010fe2000f8e00ff */
[----:B0-----:R-:W-:-:S07]  /*20ee0*/  MOV R11, UR9 ;  /* 0x00000009000b7c02 */ /* 0x001fce0008000f00 */
[----:B------:R-:W-:-:S07]  /*20ef0*/  LEPC R20, `(.L_x_4474) ;  /* 0x000000001014794e */ /* 0x000fce0000000000 */
[----:B--2---:R-:W-:Y:S05]  /*20f00*/  CALL.ABS.NOINC R2 ;  /* 0x0000000002007343 */ /* 0x004fea0003c00000 */
.L_x_4474:
[----:B------:R-:W-:Y:S05]  /*20f10*/  EXIT ;  /* 0x000000000000794d */ /* 0x000fea0003800000 */
.L_x_4473:
[----:B------:R-:W-:Y:S01]  /*20f20*/  UMOV UR4, 0xf0000000 ;  /* 0xf000000000047882 */ /* 0x000fe20000000000 */
[----:B------:R-:W-:Y:S01]  /*20f30*/  UMOV UR5, 0x380fffff ;  /* 0x380fffff00057882 */ /* 0x000fe20000000000 */
[----:B------:R-:W1:-:S15]  /*20f40*/  F2F.F32.F64 R5, R16 ;  /* 0x0000001000057310 */ /* 0x000e5e0000301000 */
        /* <DEDUP_REMOVED lines=8> */
[----:B0-23--:R-:W-:Y:S02]  /*20fd0*/  LOP3.LUT R2, R5, 0x7fffffff, RZ, 0xc0, !PT ;  /* 0x7fffffff05027812 */ /* 0x00dfe400078ec0ff */
        /* <DEDUP_REMOVED lines=9> */
.L_x_4476:
[----:B------:R-:W-:Y:S05]  /*21070*/  BSYNC.RECONVERGENT B0 ;  /* 0x0000000000007941 */ /* 0x000fea0003800200 */
.L_x_4475:
[----:B------:R-:W-:-:S05]  /*21080*/  LOP3.LUT R3, R0, 0x80, R3, 0xf8, !PT ;  /* 0x0000008000037812 */ /* 0x000fca00078ef803 */
[----:B------:R-:W-:Y:S01]  /*21090*/  STG.E.U8 desc[UR36][R22.64], R3 ;  /* 0x0000000316007986 */ /* 0x000fe2000c101124 */
[----:B------:R-:W-:Y:S05]  /*210a0*/  EXIT ;  /* 0x000000000000794d */ /* 0x000fea0003800000 */
.L_x_4472:
        /* <DEDUP_REMOVED lines=9> */
[----:B-1----:R-:W-:-:S05]  /*21140*/  @!P0 FMUL R3, R3, 1.175494350822287508e-38 ;  /* 0x0080000003038820 */ /* 0x002fca0000400000 */
[----:B0-----:R-:W-:-:S04]  /*21150*/  LOP3.LUT R2, R3, 0x7fffffff, RZ, 0xc0, !PT ;  /* 0x7fffffff03027812 */ /* 0x001fc800078ec0ff */
        /* <DEDUP_REMOVED lines=9> */
.L_x_4478:
[----:B------:R-:W-:Y:S02]  /*211f0*/  ISETP.GT.U32.AND P0, PT, R2, 0x7f800000, PT ;  /* 0x7f8000000200780c */ /* 0x000fe40003f04070 */
[----:B------:R-:W-:-:S04]  /*21200*/  MOV R0, 0x7f ;  /* 0x0000007f00007802 */ /* 0x000fc80000000f00 */
[----:B------:R-:W-:-:S07]  /*21210*/  SEL R0, R0, 0x7c, P0 ;  /* 0x0000007c00007807 */ /* 0x000fce0000000000 */
.L_x_4479:
[----:B------:R-:W-:Y:S05]  /*21220*/  BSYNC.RECONVERGENT B0 ;  /* 0x0000000000007941 */ /* 0x000fea0003800200 */
.L_x_4477:
[----:B------:R-:W-:-:S04]  /*21230*/  SHF.R.U32.HI R3, RZ, 0x18, R3 ;  /* 0x00000018ff037819 */ /* 0x000fc80000011603 */
[----:B------:R-:W-:-:S05]  /*21240*/  LOP3.LUT R3, R0, 0x80, R3, 0xf8, !PT ;  /* 0x0000008000037812 */ /* 0x000fca00078ef803 */
[----:B------:R-:W-:Y:S01]  /*21250*/  STG.E.U8 desc[UR36][R22.64], R3 ;  /* 0x0000000316007986 */ /* 0x000fe2000c101124 */
[----:B------:R-:W-:Y:S05]  /*21260*/  EXIT ;  /* 0x000000000000794d */ /* 0x000fea0003800000 */
.L_x_4471:
        /* <DEDUP_REMOVED lines=12> */
        .weak           $__internal_0_$__cuda_sm20_div_rn_f64_full
        .type           $__internal_0_$__cuda_sm20_div_rn_f64_full,@function
        .size           $__internal_0_$__cuda_sm20_div_rn_f64_full,($__internal_1_$__cuda_sm20_dsqrt_rn_f64_mediumpath_v1 - $__internal_0_$__cuda_sm20_div_rn_f64_full)
$__internal_0_$__cuda_sm20_div_rn_f64_full:
[C---:B------:R-:W-:Y:S01]  /*21330*/  FSETP.GEU.AND P2, PT, |R15|.reuse, 1.469367938527859385e-39, PT ;  /* 0x001000000f00780b */ /* 0x040fe20003f4e200 */
[----:B------:R-:W-:Y:S01]  /*21340*/  IMAD.MOV.U32 R11, RZ, RZ, R27 ;  /* 0x000000ffff0b7224 */ /* 0x000fe200078e001b */
[----:B------:R-:W-:Y:S01]  /*21350*/  LOP3.LUT R26, R15, 0x7ff00000, RZ, 0xc0, !PT ;  /* 0x7ff000000f1a7812 */ /* 0x000fe200078ec0ff */
[----:B------:R-:W-:Y:S01]  /*21360*/  IMAD.MOV.U32 R12, RZ, RZ, R14 ;  /* 0x000000ffff0c7224 */ /* 0x000fe200078e000e */
[C---:B------:R-:W-:Y:S01]  /*21370*/  FSETP.GEU.AND P0, PT, |R27|.reuse, 1.469367938527859385e-39, PT ;  /* 0x001000001b00780b */ /* 0x040fe20003f0e200 */
[----:B------:R-:W-:Y:S01]  /*21380*/  IMAD.MOV.U32 R10, RZ, RZ, R20 ;  /* 0x000000ffff0a7224 */ /* 0x000fe200078e0014 */
[C---:B------:R-:W-:Y:S01]  /*21390*/  LOP3.LUT R2, R27.reuse, 0x800fffff, RZ, 0xc0, !PT ;  /* 0x800fffff1b027812 */ /* 0x040fe200078ec0ff */
[----:B------:R-:W-:Y:S01]  /*213a0*/  IMAD.MOV.U32 R31, RZ, RZ, R26 ;  /* 0x000000ffff1f7224 */ /* 0x000fe200078e001a */
[----:B------:R-:W-:Y:S01]  /*213b0*/  LOP3.LUT R30, R27, 0x7ff00000, RZ, 0xc0, !PT ;  /* 0x7ff000001b1e7812 */ /* 0x000fe200078ec0ff */
[----:B------:R-:W-:Y:S01]  /*213c0*/  BSSY.RECONVERGENT B0, `(.L_x_4480) ;  /* 0x0000076000007945 */ /* 0x000fe20003800200 */
[----:B------:R-:W-:-:S02]  /*213d0*/  MOV R27, 0x1ca00000 ;  /* 0x1ca00000001b7802 */ /* 0x000fc40000000f00 */
[----:B------:R-:W-:Y:S01]  /*213e0*/  ISETP.GE.U32.AND P1, PT, R26, R30, PT ;  /* 0x0000001e1a00720c */ /* 0x000fe20003f26070 */
[----:B------:R-:W-:Y:S01]  /*213f0*/  @!P2 IMAD.MOV.U32 R28, RZ, RZ, RZ ;  /* 0x000000ffff1ca224 */ /* 0x000fe200078e00ff */
[----:B------:R-:W-:Y:S02]  /*21400*/  @!P2 LOP3.LUT R13, R11, 0x7ff00000, RZ, 0xc0, !PT ;  /* 0x7ff000000b0da812 */ /* 0x000fe400078ec0ff */
[----:B------:R-:W-:Y:S01]  /*21410*/  LOP3.LUT R3, R2, 0x3ff00000, RZ, 0xfc, !PT ;  /* 0x3ff0000002037812 */ /* 0x000fe200078efcff */
[----:B------:R-:W-:Y:S01]  /*21420*/  IMAD.MOV.U32 R2, RZ, RZ, R20 ;  /* 0x000000ffff027224 */ /* 0x000fe200078e0014 */
[----:B------:R-:W-:Y:S01]  /*21430*/  @!P2 ISETP.GE.U32.AND P3, PT, R26, R13, PT ;  /* 0x0000000d1a00a20c */ /* 0x000fe20003f66070 */
[----:B------:R-:W-:Y:S01]  /*21440*/  IMAD.MOV.U32 R20, RZ, RZ, 0x1 ;  /* 0x00000001ff147424 */ /* 0x000fe200078e00ff */
[C---:B------:R-:W-:Y:S02]  /*21450*/  SEL R13, R27.reuse, 0x63400000, !P1 ;  /* 0x634000001b0d7807 */ /* 0x040fe40004800000 */
[----:B------:R-:W-:Y:S01]  /*21460*/  @!P2 SEL R29, R27, 0x63400000, !P3 ;  /* 0x634000001b1da807 */ /* 0x000fe20005800000 */
[----:B------:R-:W0:Y:S01]  /*21470*/  @!P0 DMUL R2, R10, 8.98846567431157953865e+307 ;  /* 0x7fe000000a028828 */ /* 0x000e220000000000 */
[--C-:B------:R-:W-:Y:S01]  /*21480*/  LOP3.LUT R13, R13, 0x800fffff, R15.reuse, 0xf8, !PT ;  /* 0x800fffff0d0d7812 */ /* 0x100fe200078ef80f */
[----:B0-----:R-:W0:Y:S01]  /*21490*/  MUFU.RCP64H R21, R3 ;  /* 0x0000000300157308 */ /* 0x001e220000001800 */
[----:B------:R-:W-:-:S02]  /*214a0*/  @!P2 LOP3.LUT R29, R29, 0x80000000, R15, 0xf8, !PT ;  /* 0x800000001d1da812 */ /* 0x000fc400078ef80f */
[----:B------:R-:W-:Y:S02]  /*214b0*/  @!P0 LOP3.LUT R30, R3, 0x7ff00000, RZ, 0xc0, !PT ;  /* 0x7ff00000031e8812 */ /* 0x000fe400078ec0ff */
[----:B------:R-:W-:Y:S02]  /*214c0*/  @!P2 LOP3.LUT R29, R29, 0x100000, RZ, 0xfc, !PT ;  /* 0x001000001d1da812 */ /* 0x000fe400078efcff */
[----:B------:R-:W-:-:S15]  /*214d0*/  IADD3 R33, PT, PT, R30, -0x1, RZ ;  /* 0xffffffff1e217810 */ /* 0x000fde0007ffe0ff */
[----:B------:R-:W-:-:S15]  /*214e0*/  NOP ;  /* 0x0000000000007918 */ /* 0x000fde0000000000 */
[----:B------:R-:W-:-:S15]  /*214f0*/  NOP ;  /* 0x0000000000007918 */ /* 0x000fde0000000000 */
[----:B------:R-:W-:-:S10]  /*21500*/  NOP ;  /* 0x0000000000007918 */ /* 0x000fd40000000000 */
[----:B------:R-:W1:Y:S02]  /*21510*/  @!P2 DFMA R12, R12, 2, -R28 ;  /* 0x400000000c0ca82b */ /* 0x000e64000000081c */
[----:B-1----:R-:W-:-:S05]  /*21520*/  @!P2 LOP3.LUT R31, R13, 0x7ff00000, RZ, 0xc0, !PT ;  /* 0x7ff000000d1fa812 */ /* 0x002fca00078ec0ff */
[----:B------:R-:W-:-:S05]  /*21530*/  VIADD R32, R31, 0xffffffff ;  /* 0xffffffff1f207836 */ /* 0x000fca0000000000 */
[----:B------:R-:W-:-:S04]  /*21540*/  ISETP.GT.U32.AND P0, PT, R32, 0x7feffffe, PT ;  /* 0x7feffffe2000780c */ /* 0x000fc80003f04070 */
[----:B------:R-:W-:-:S15]  /*21550*/  ISETP.GT.U32.OR P0, PT, R33, 0x7feffffe, P0 ;  /* 0x7feffffe2100780c */ /* 0x000fde0000704470 */
[----:B------:R-:W-:-:S15]  /*21560*/  NOP ;  /* 0x0000000000007918 */ /* 0x000fde0000000000 */
[----:B------:R-:W-:-:S15]  /*21570*/  NOP ;  /* 0x0000000000007918 */ /* 0x000fde0000000000 */
[----:B------:R-:W-:-:S03]  /*21580*/  NOP ;  /* 0x0000000000007918 */ /* 0x000fc60000000000 */
[----:B0-----:R-:W0:-:S15]  /*21590*/  DFMA R24, R20, -R2, 1 ;  /* 0x3ff000001418742b */ /* 0x001e1e0000000802 */
        /* <DEDUP_REMOVED lines=35> */
[----:B01----:R-:W-:Y:S05]  /*217d0*/  @P0 BRA `(.L_x_4481) ;  /* 0x00000000007c0947 */ /* 0x003fea0003800000 */
[----:B------:R-:W-:-:S04]  /*217e0*/  LOP3.LUT R15, R11, 0x7ff00000, RZ, 0xc0, !PT ;  /* 0x7ff000000b0f7812 */ /* 0x000fc800078ec0ff */
[CC--:B------:R-:W-:Y:S02]  /*217f0*/  VIADDMNMX R14, R26.reuse, -R15.reuse, 0xb9600000, !PT ;  /* 0xb96000001a0e7446 */ /* 0x0c0fe4000780090f */
[----:B------:R-:W-:Y:S02]  /*21800*/  ISETP.GE.U32.AND P0, PT, R26, R15, PT ;  /* 0x0000000f1a00720c */ /* 0x000fe40003f06070 */
[----:B------:R-:W-:Y:S02]  /*21810*/  VIMNMX R14, PT, PT, R14, 0x46a00000, PT ;  /* 0x46a000000e0e7848 */ /* 0x000fe40003fe0100 */
[----:B------:R-:W-:-:S05]  /*21820*/  SEL R27, R27, 0x63400000, !P0 ;  /* 0x634000001b1b7807 */ /* 0x000fca0004000000 */
[----:B------:R-:W-:Y:S02]  /*21830*/  IMAD.IADD R26, R14, 0x1, -R27 ;  /* 0x000000010e1a7824 */ /* 0x000fe400078e0a1b */
[----:B------:R-:W-:Y:S02]  /*21840*/  IMAD.MOV.U32 R14, RZ, RZ, RZ ;  /* 0x000000ffff0e7224 */ /* 0x000fe400078e00ff */
[----:B------:R-:W-:-:S06]  /*21850*/  VIADD R15, R26, 0x7fe00000 ;  /* 0x7fe000001a0f7836 */ /* 0x000fcc0000000000 */
[----:B------:R-:W0:Y:S02]  /*21860*/  DMUL R24, R20, R14 ;  /* 0x0000000e14187228 */ /* 0x000e240000000000 */
[----:B0-----:R-:W-:-:S13]  /*21870*/  FSETP.GTU.AND P0, PT, |R25|, 1.469367938527859385e-39, PT ;  /* 0x001000001900780b */ /* 0x001fda0003f0c200 */
[----:B------:R-:W-:Y:S05]  /*21880*/  @P0 BRA `(.L_x_4482) ;  /* 0x0000000000a40947 */ /* 0x000fea0003800000 */
[----:B------:R-:W0:Y:S01]  /*21890*/  DFMA R2, R20, -R2, R12 ;  /* 0x800000021402722b */ /* 0x000e22000000000c */
[----:B------:R-:W-:Y:S01]  /*218a0*/  IMAD.MOV.U32 R14, RZ, RZ, RZ ;  /* 0x000000ffff0e7224 */ /* 0x000fe200078e00ff */
[C---:B0-----:R-:W-:Y:S02]  /*218b0*/  FSETP.NEU.AND P0, PT, R3.reuse, RZ, PT ;  /* 0x000000ff0300720b */ /* 0x041fe40003f0d000 */
[----:B------:R-:W-:-:S04]  /*218c0*/  LOP3.LUT R11, R3, 0x80000000, R11, 0x48, !PT ;  /* 0x80000000030b7812 */ /* 0x000fc800078e480b */
[----:B------:R-:W-:-:S07]  /*218d0*/  LOP3.LUT R15, R11, R15, RZ, 0xfc, !PT ;  /* 0x0000000f0b0f7212 */ /* 0x000fce00078efcff */
[----:B------:R-:W-:Y:S05]  /*218e0*/  @!P0 BRA `(.L_x_4482) ;  /* 0x00000000008c8947 */ /* 0x000fea0003800000 */
[----:B------:R-:W-:Y:S01]  /*218f0*/  IADD3 R3, PT, PT, -R26, RZ, RZ ;  /* 0x000000ff1a037210 */ /* 0x000fe20007ffe1ff */
[----:B------:R-:W-:Y:S01]  /*21900*/  IMAD.MOV.U32 R2, RZ, RZ, RZ ;  /* 0x000000ffff027224 */ /* 0x000fe200078e00ff */
[----:B------:R-:W0:Y:S02]  /*21910*/  DMUL.RP R14, R20, R14 ;  /* 0x0000000e140e7228 */ /* 0x000e240000008000 */
[----:B0-----:R-:W-:-:S15]  /*21920*/  LOP3.LUT R11, R15, R11, RZ, 0x3c, !PT ;  /* 0x0000000b0f0b7212 */ /* 0x001fde00078e3cff */
[----:B------:R-:W-:-:S15]  /*21930*/  NOP ;  /* 0x0000000000007918 */ /* 0x000fde0000000000 */
[----:B------:R-:W-:-:S15]  /*21940*/  NOP ;  /* 0x0000000000007918 */ /* 0x000fde0000000000 */
[----:B------:R-:W-:-:S15]  /*21950*/  NOP ;  /* 0x0000000000007918 */ /* 0x000fde0000000000 */
[----:B------:R-:W-:-:S02]  /*21960*/  NOP ;  /* 0x0000000000007918 */ /* 0x000fc40000000000 */
[----:B------:R-:W0:Y:S02]  /*21970*/  DFMA R2, R24, -R2, R20 ;  /* 0x800000021802722b */ /* 0x000e240000000014 */
[----:B0-----:R-:W-:-:S04]  /*21980*/  IADD3 R2, PT, PT, -R26, -0x43300000, RZ ;  /* 0xbcd000001a027810 */ /* 0x001fc80007ffe1ff */
[----:B------:R-:W-:-:S04]  /*21990*/  FSETP.NEU.AND P0, PT, |R3|, R2, PT ;  /* 0x000000020300720b */ /* 0x000fc80003f0d200 */
[----:B------:R-:W-:Y:S02]  /*219a0*/  FSEL R24, R14, R24, !P0 ;  /* 0x000000180e187208 */ /* 0x000fe40004000000 */
[----:B------:R-:W-:Y:S01]  /*219b0*/  FSEL R25, R11, R25, !P0 ;  /* 0x000000190b197208 */ /* 0x000fe20004000000 */
[----:B------:R-:W-:Y:S06]  /*219c0*/  BRA `(.L_x_4482) ;  /* 0x0000000000547947 */ /* 0x000fec0003800000 */
.L_x_4481:
[----:B------:R-:W0:Y:S02]  /*219d0*/  DSETP.NAN.AND P0, PT, R14, R14, PT ;  /* 0x0000000e0e00722a */ /* 0x000e240003f08000 */
[----:B0-----:R-:W-:Y:S05]  /*219e0*/  @P0 BRA `(.L_x_4483) ;  /* 0x0000000000440947 */ /* 0x001fea0003800000 */
[----:B------:R-:W0:Y:S02]  /*219f0*/  DSETP.NAN.AND P0, PT, R10, R10, PT ;  /* 0x0000000a0a00722a */ /* 0x000e240003f08000 */
[----:B0-----:R-:W-:Y:S05]  /*21a00*/  @P0 BRA `(.L_x_4484) ;  /* 0x0000000000300947 */ /* 0x001fea0003800000 */
[----:B------:R-:W-:Y:S01]  /*21a10*/  ISETP.NE.AND P0, PT, R31, R30, PT ;  /* 0x0000001e1f00720c */ /* 0x000fe20003f05270 */
[----:B------:R-:W-:Y:S02]  /*21a20*/  IMAD.MOV.U32 R24, RZ, RZ, 0x0 ;  /* 0x00000000ff187424 */ /* 0x000fe400078e00ff */
[----:B------:R-:W-:-:S10]  /*21a30*/  IMAD.MOV.U32 R25, RZ, RZ, -0x80000 ;  /* 0xfff80000ff197424 */ /* 0x000fd400078e00ff */
[----:B------:R-:W-:Y:S05]  /*21a40*/  @!P0 BRA `(.L_x_4482) ;  /* 0x0000000000348947 */ /* 0x000fea0003800000 */
[----:B------:R-:W-:Y:S02]  /*21a50*/  ISETP.NE.AND P0, PT, R31, 0x7ff00000, PT ;  /* 0x7ff000001f00780c */ /* 0x000fe40003f05270 */
[----:B------:R-:W-:Y:S02]  /*21a60*/  LOP3.LUT R25, R15, 0x80000000, R11, 0x48, !PT ;  /* 0x800000000f197812 */ /* 0x000fe400078e480b */
[----:B------:R-:W-:-:S13]  /*21a70*/  ISETP.EQ.OR P0, PT, R30, RZ, !P0 ;  /* 0x000000ff1e00720c */ /* 0x000fda0004702670 */
[----:B------:R-:W-:Y:S01]  /*21a80*/  @P0 LOP3.LUT R2, R25, 0x7ff00000, RZ, 0xfc, !PT ;  /* 0x7ff0000019020812 */ /* 0x000fe200078efcff */
[----:B------:R-:W-:Y:S01]  /*21a90*/  @!P0 IMAD.MOV.U32 R24, RZ, RZ, RZ ;  /* 0x000000ffff188224 */ /* 0x000fe200078e00ff */
[----:B------:R-:W-:-:S03]  /*21aa0*/  @P0 MOV R24, RZ ;  /* 0x000000ff00180202 */ /* 0x000fc60000000f00 */
[----:B------:R-:W-:Y:S01]  /*21ab0*/  @P0 IMAD.MOV.U32 R25, RZ, RZ, R2 ;  /* 0x000000ffff190224 */ /* 0x000fe200078e0002 */
[----:B------:R-:W-:Y:S06]  /*21ac0*/  BRA `(.L_x_4482) ;  /* 0x0000000000147947 */ /* 0x000fec0003800000 */
.L_x_4484:
[----:B------:R-:W-:Y:S01]  /*21ad0*/  LOP3.LUT R25, R11, 0x80000, RZ, 0xfc, !PT ;  /* 0x000800000b197812 */ /* 0x000fe200078efcff */
[----:B------:R-:W-:Y:S01]  /*21ae0*/  IMAD.MOV.U32 R24, RZ, RZ, R10 ;  /* 0x000000ffff187224 */ /* 0x000fe200078e000a */
[----:B------:R-:W-:Y:S06]  /*21af0*/  BRA `(.L_x_4482) ;  /* 0x0000000000087947 */ /* 0x000fec0003800000 */
.L_x_4483:
[----:B------:R-:W-:Y:S01]  /*21b00*/  LOP3.LUT R25, R15, 0x80000, RZ, 0xfc, !PT ;  /* 0x000800000f197812 */ /* 0x000fe200078efcff */
[----:B------:R-:W-:-:S07]  /*21b10*/  IMAD.MOV.U32 R24, RZ, RZ, R14 ;  /* 0x000000ffff187224 */ /* 0x000fce00078e000e */
.L_x_4482:
[----:B------:R-:W-:Y:S05]  /*21b20*/  BSYNC.RECONVERGENT B0 ;  /* 0x0000000000007941 */ /* 0x000fea0003800200 */
.L_x_4480:
[----:B------:R-:W-:Y:S02]  /*21b30*/  IMAD.MOV.U32 R2, RZ, RZ, R0 ;  /* 0x000000ffff027224 */ /* 0x000fe400078e0000 */
[----:B------:R-:W-:-:S04]  /*21b40*/  HFMA2 R3, -RZ, RZ, 0, 0 ;  /* 0x00000000ff037431 */ /* 0x000fc800000001ff */
[----:B------:R-:W-:Y:S05]  /*21b50*/  RET.REL.NODEC R2 `(_ZN2at6native18elementwise_kernelILi128ELi4EZNS0_15gpu_kernel_implIZZZNS0_16tanh_kernel_cudaERNS_18TensorIteratorBaseEENKUlvE_clEvENKUlvE_clEvEUlN3c107complexIdEEE_EEvS4_RKT_EUliE_EEviT1_) ;  /* 0xfffffde402287950 */ /* 0x000fea0003c3ffff */
        .weak           $__internal_1_$__cuda_sm20_dsqrt_rn_f64_mediumpath_v1
        .type           $__internal_1_$__cuda_sm20_dsqrt_rn_f64_mediumpath_v1,@function
        .size           $__internal_1_$__cuda_sm20_dsqrt_rn_f64_mediumpath_v1,($_ZN2at6native18elementwise_kernelILi128ELi4EZNS0_15gpu_kernel_implIZZZNS0_16tanh_kernel_cudaERNS_18TensorIteratorBaseEENKUlvE_clEvENKUlvE_clEvEUlN3c107complexIdEEE_EEvS4_RKT_EUliE_EEviT1_$__internal_trig_reduction_slowpathd - $__internal_1_$__cuda_sm20_dsqrt_rn_f64_mediumpath_v1)
$__internal_1_$__cuda_sm20_dsqrt_rn_f64_mediumpath_v1:
[----:B------:R-:W-:Y:S01]  /*21b60*/  ISETP.GE.U32.AND P0, PT, R2, -0x3400000, PT ;  /* 0xfcc000000200780c */ /* 0x000fe20003f06070 */
[----:B------:R-:W-:Y:S01]  /*21b70*/  BSSY.RECONVERGENT B1, `(.L_x_4485) ;  /* 0x0000050000017945 */ /* 0x000fe20003800200 */
[----:B------:R-:W-:Y:S01]  /*21b80*/  IMAD.MOV.U32 R8, RZ, RZ, R12 ;  /* 0x000000ffff087224 */ /* 0x000fe200078e000c */
[----:B------:R-:W-:Y:S01]  /*21b90*/  MOV R10, R14 ;  /* 0x0000000e000a7202 */ /* 0x000fe20000000f00 */
[----:B------:R-:W-:Y:S02]  /*21ba0*/  IMAD.MOV.U32 R9, RZ, RZ, R13 ;  /* 0x000000ffff097224 */ /* 0x000fe400078e000d */
[----:B------:R-:W-:Y:S02]  /*21bb0*/  IMAD.MOV.U32 R2, RZ, RZ, R20 ;  /* 0x000000ffff027224 */ /* 0x000fe400078e0014 */
[----:B------:R-:W-:Y:S02]  /*21bc0*/  IMAD.MOV.U32 R3, RZ, RZ, R21 ;  /* 0x000000ffff037224 */ /* 0x000fe400078e0015 */
[----:B------:R-:W-:-:S02]  /*21bd0*/  IMAD.MOV.U32 R12, RZ, RZ, R18 ;  /* 0x000000ffff0c7224 */ /* 0x000fc400078e0012 */
[----:B------:R-:W-:Y:S01]  /*21be0*/  IMAD.MOV.U32 R13, RZ, RZ, R19 ;  /* 0x000000ffff0d7224 */ /* 0x000fe200078e0013 */
[----:B------:R-:W-:Y:S06]  /*21bf0*/  @!P0 BRA `(.L_x_4486) ;  /* 0x00000000003c8947 */ /* 0x000fec0003800000 */
[----:B------:R-:W0:Y:S02]  /*21c00*/  DFMA.RM R2, R2, R10, R12 ;  /* 0x0000000a0202722b */ /* 0x000e24000000400c */
[----:B0-----:R-:W-:-:S05]  /*21c10*/  IADD3 R10, P0, PT, R2, 0x1, RZ ;  /* 0x00000001020a7810 */ /* 0x001fca0007f1e0ff */
[----:B------:R-:W-:-:S15]  /*21c20*/  IMAD.X R11, RZ, RZ, R3, P0 ;  /* 0x000000ffff0b7224 */ /* 0x000fde00000e0603 */
[----:B------:R-:W-:-:S15]  /*21c30*/  NOP ;  /* 0x0000000000007918 */ /* 0x000fde0000000000 */
[----:B------:R-:W-:-:S15]  /*21c40*/  NOP ;  /* 0x0000000000007918 */ /* 0x000fde0000000000 */
[----:B------:R-:W-:-:S12]  /*21c50*/  NOP ;  /* 0x0000000000007918 */ /* 0x000fd80000000000 */
[----:B------:R-:W0:-:S15]  /*21c60*/  DFMA.RP R8, -R2, R10, R8 ;  /* 0x0000000a0208722b */ /* 0x000e1e0000008108 */
[----:B------:R-:W-:-:S15]  /*21c70*/  NOP ;  /* 0x0000000000007918 */ /* 0x000fde0000000000 */
[----:B------:R-:W-:-:S15]  /*21c80*/  NOP ;  /* 0x0000000000007918 */ /* 0x000fde0000000000 */
[----:B------:R-:W-:-:S15]  /*21c90*/  NOP ;  /* 0x0000000000007918 */ /* 0x000fde0000000000 */
[----:B------:R-:W-:-:S04]  /*21ca0*/  NOP ;  /* 0x0000000000007918 */ /* 0x000fc80000000000 */
[----:B0-----:R-:W0:Y:S02]  /*21cb0*/  DSETP.GT.AND P0, PT, R8, RZ, PT ;  /* 0x000000ff0800722a */ /* 0x001e240003f04000 */
[----:B0-----:R-:W-:Y:S02]  /*21cc0*/  FSEL R2, R10, R2, P0 ;  /* 0x000000020a027208 */ /* 0x001fe40000000000 */
[----:B------:R-:W-:Y:S01]  /*21cd0*/  FSEL R3, R11, R3, P0 ;  /* 0x000000030b037208 */ /* 0x000fe20000000000 */
[----:B------:R-:W-:Y:S06]  /*21ce0*/  BRA `(.L_x_4487) ;  /* 0x0000000000e07947 */ /* 0x000fec0003800000 */
.L_x_4486:
[----:B------:R-:W0:Y:S02]  /*21cf0*/  DSETP.NE.AND P0, PT, R8, RZ, PT ;  /* 0x000000ff0800722a */ /* 0x000e240003f05000 */
[----:B0-----:R-:W-:Y:S05]  /*21d00*/  @!P0 BRA `(.L_x_4488) ;  /* 0x0000000000d48947 */ /* 0x001fea0003800000 */
[----:B------:R-:W-:-:S13]  /*21d10*/  ISETP.GE.AND P0, PT, R9, RZ, PT ;  /* 0x000000ff0900720c */ /* 0x000fda0003f06270 */
[----:B------:R-:W-:Y:S01]  /*21d20*/  @!P0 IMAD.MOV.U32 R2, RZ, RZ, 0x0 ;  /* 0x00000000ff028424 */ /* 0x000fe200078e00ff */
[----:B------:R-:W-:Y:S01]  /*21d30*/  @!P0 MOV R3, 0xfff80000 ;  /* 0xfff8000000038802 */ /* 0x000fe20000000f00 */
[----:B------:R-:W-:Y:S06]  /*21d40*/  @!P0 BRA `(.L_x_4487) ;  /* 0x0000000000c88947 */ /* 0x000fec0003800000 */
[----:B------:R-:W-:-:S13]  /*21d50*/  ISETP.GT.AND P0, PT, R9, 0x7fefffff, PT ;  /* 0x7fefffff0900780c */ /* 0x000fda0003f04270 */
[----:B------:R-:W-:Y:S05]  /*21d60*/  @P0 BRA `(.L_x_4488) ;  /* 0x0000000000bc0947 */ /* 0x000fea0003800000 */
[----:B------:R-:W0:Y:S01]  /*21d70*/  DMUL R2, R8, 8.11296384146066816958e+31 ;  /* 0x4690000008027828 */ /* 0x000e220000000000 */
[----:B------:R-:W-:Y:S01]  /*21d80*/  IMAD.MOV.U32 R12, RZ, RZ, 0x0 ;  /* 0x00000000ff0c7424 */ /* 0x000fe200078e00ff */
[----:B0-----:R-:W0:Y:S01]  /*21d90*/  MUFU.RSQ64H R9, R3 ;  /* 0x0000000300097308 */ /* 0x001e220000001c00 */
[----:B------:R-:W-:Y:S02]  /*21da0*/  IMAD.MOV.U32 R8, RZ, RZ, RZ ;  /* 0x000000ffff087224 */ /* 0x000fe400078e00ff */
[----:B------:R-:W-:-:S15]  /*21db0*/  IMAD.MOV.U32 R13, RZ, RZ, 0x3fd80000 ;  /* 0x3fd80000ff0d7424 */ /* 0x000fde00078e00ff */
[----:B------:R-:W-:-:S15]  /*21dc0*/  NOP ;  /* 0x0000000000007918 */ /* 0x000fde0000000000 */
[----:B------:R-:W-:-:S15]  /*21dd0*/  NOP ;  /* 0x0000000000007918 */ /* 0x000fde0000000000 */
[----:B------:R-:W-:-:S14]  /*21de0*/  NOP ;  /* 0x0000000000007918 */ /* 0x000fdc0000000000 */
        /* <DEDUP_REMOVED lines=25> */
[----:B0-----:R0:W1:Y:S02]  /*21f80*/  DMUL R8, R2, R10 ;  /* 0x0000000a02087228 */ /* 0x0010640000000000 */
[----:B0-----:R-:W-:-:S15]  /*21f90*/  VIADD R11, R11, 0xfff00000 ;  /* 0xfff000000b0b7836 */ /* 0x001fde0000000000 */
[----:B------:R-:W-:-:S15]  /*21fa0*/  NOP ;  /* 0x0000000000007918 */ /* 0x000fde0000000000 */
[----:B------:R-:W-:-:S15]  /*21fb0*/  NOP ;  /* 0x0000000000007918 */ /* 0x000fde0000000000 */
[----:B------:R-:W-:-:S15]  /*21fc0*/  NOP ;  /* 0x0000000000007918 */ /* 0x000fde0000000000 */
[----:B------:R-:W-:-:S02]  /*21fd0*/  NOP ;  /* 0x0000000000007918 */ /* 0x000fc40000000000 */
[----:B-1----:R-:W0:-:S15]  /*21fe0*/  DFMA R12, R8, -R8, R2 ;  /* 0x80000008080c722b */ /* 0x002e1e0000000002 */
[----:B------:R-:W-:-:S15]  /*21ff0*/  NOP ;  /* 0x0000000000007918 */ /* 0x000fde0000000000 */
[----:B------:R-:W-:-:S15]  /*22000*/  NOP ;  /* 0x0000000000007918 */ /* 0x000fde0000000000 */
[----:B------:R-:W-:-:S15]  /*22010*/  NOP ;  /* 0x0000000000007918 */ /* 0x000fde0000000000 */
[----:B------:R-:W-:-:S04]  /*22020*/  NOP ;  /* 0x0000000000007918 */ /* 0x000fc80000000000 */
[----:B0-----:R-:W0:Y:S02]  /*22030*/  DFMA R2, R10, R12, R8 ;  /* 0x0000000c0a02722b */ /* 0x001e240000000008 */
[----:B0-----:R-:W-:Y:S01]  /*22040*/  IADD3 R3, PT, PT, R3, -0x3500000, RZ ;  /* 0xfcb0000003037810 */ /* 0x001fe20007ffe0ff */
[----:B------:R-:W-:Y:S06]  /*22050*/  BRA `(.L_x_4487) ;  /* 0x0000000000047947 */ /* 0x000fec0003800000 */
.L_x_4488:
[----:B------:R0:W1:Y:S02]  /*22060*/  DADD R2, R8, R8 ;  /* 0x0000000008027229 */ /* 0x0000640000000008 */
.L_x_4487:
[----:B------:R-:W-:Y:S05]  /*22070*/  BSYNC.RECONVERGENT B1 ;  /* 0x0000000000017941 */ /* 0x000fea0003800200 */
.L_x_4485:
[----:B01----:R-:W-:Y:S02]  /*22080*/  IMAD.MOV.U32 R8, RZ, RZ, R2 ;  /* 0x000000ffff087224 */ /* 0x003fe400078e0002 */
[----:B------:R-:W-:Y:S02]  /*22090*/  IMAD.MOV.U32 R9, RZ, RZ, R3 ;  /* 0x000000ffff097224 */ /* 0x000fe400078e0003 */
[----:B------:R-:W-:Y:S02]  /*220a0*/  IMAD.MOV.U32 R2, RZ, RZ, R0 ;  /* 0x000000ffff027224 */ /* 0x000fe400078e0000 */
[----:B------:R-:W-:-:S04]  /*220b0*/  IMAD.MOV.U32 R3, RZ, RZ, 0x0 ;  /* 0x00000000ff037424 */ /* 0x000fc800078e00ff */
[----:B------:R-:W-:Y:S05]  /*220c0*/  RET.REL.NODEC R2 `(_ZN2at6native18elementwise_kernelILi128ELi4EZNS0_15gpu_kernel_implIZZZNS0_16tanh_kernel_cudaERNS_18TensorIteratorBaseEENKUlvE_clEvENKUlvE_clEvEUlN3c107complexIdEEE_EEvS4_RKT_EUliE_EEviT1_) ;  /* 0xfffffddc02cc7950 */ /* 0x000fea0003c3ffff */
        .type           $_ZN2at6native18elementwise_kernelILi128ELi4EZNS0_15gpu_kernel_implIZZZNS0_16tanh_kernel_cudaERNS_18TensorIteratorBaseEENKUlvE_clEvENKUlvE_clEvEUlN3c107complexIdEEE_EEvS4_RKT_EUliE_EEviT1_$__internal_trig_reduction_slowpathd,@function
        .size           $_ZN2at6native18elementwise_kernelILi128ELi4EZNS0_15gpu_kernel_implIZZZNS0_16tanh_kernel_cudaERNS_18TensorIteratorBaseEENKUlvE_clEvENKUlvE_clEvEUlN3c107complexIdEEE_EEvS4_RKT_EUliE_EEviT1_$__internal_trig_reduction_slowpathd,(.L_x_6204 - $_ZN2at6native18elementwise_kernelILi128ELi4EZNS0_15gpu_kernel_implIZZZNS0_16tanh_kernel_cudaERNS_18TensorIteratorBaseEENKUlvE_clEvENKUlvE_clEvEUlN3c107complexIdEEE_EEvS4_RKT_EUliE_EEviT1_$__internal_trig_reduction_slowpathd)
$_ZN2at6native18elementwise_kernelILi128ELi4EZNS0_15gpu_kernel_implIZZZNS0_16tanh_kernel_cudaERNS_18TensorIteratorBaseEENKUlvE_clEvENKUlvE_clEvEUlN3c107complexIdEEE_EEvS4_RKT_EUliE_EEviT1_$__internal_trig_reduction_slowpathd:
[----:B------:R-:W-:Y:S02]  /*220d0*/  SHF.R.U32.HI R6, RZ, 0x14, R10 ;  /* 0x00000014ff067819 */ /* 0x000fe4000001160a */
[----:B------:R-:W-:Y:S02]  /*220e0*/  MOV R4, RZ ;  /* 0x000000ff00047202 */ /* 0x000fe40000000f00 */
[----:B------:R-:W-:-:S04]  /*220f0*/  LOP3.LUT R2, R6, 0x7ff, RZ, 0xc0, !PT ;  /* 0x000007ff06027812 */ /* 0x000fc800078ec0ff */
[----:B------:R-:W-:-:S13]  /*22100*/  ISETP.NE.AND P0, PT, R2, 0x7ff, PT ;  /* 0x000007ff0200780c */ /* 0x000fda0003f05270 */
[----:B------:R-:W-:Y:S05]  /*22110*/  @!P0 BRA `(.L_x_4489) ;  /* 0x00000008004c8947 */ /* 0x000fea0003800000 */
[----:B------:R-:W-:Y:S01]  /*22120*/  VIADD R2, R2, 0xfffffc00 ;  /* 0xfffffc0002027836 */ /* 0x000fe20000000000 */
[----:B------:R-:W-:Y:S01]  /*22130*/  BSSY.RECONVERGENT B0, `(.L_x_4490) ;  /* 0x0000030000007945 */ /* 0x000fe20003800200 */
[----:B------:R-:W-:-:S03]  /*22140*/  CS2R R20, SRZ ;  /* 0x0000000000147805 */ /* 0x000fc6000001ff00 */
[----:B------:R-:W-:Y:S02]  /*22150*/  SHF.R.U32.HI R0, RZ, 0x6, R2 ;  /* 0x00000006ff007819 */ /* 0x000fe40000011602 */
[----:B------:R-:W-:Y:S02]  /*22160*/  ISETP.GE.U32.AND P0, PT, R2, 0x80, PT ;  /* 0x000000800200780c */ /* 0x000fe40003f06070 */
[C---:B------:R-:W-:Y:S02]  /*22170*/  IADD3 R7, PT, PT, -R0.reuse, 0x13, RZ ;  /* 0x0000001300077810 */ /* 0x040fe40007ffe1ff */
[----:B------:R-:W-:Y:S02]  /*22180*/  IADD3 R4, PT, PT, -R0, 0xf, RZ ;  /* 0x0000000f00047810 */ /* 0x000fe40007ffe1ff */
[----:B------:R-:W-:-:S04]  /*22190*/  SEL R7, R7, 0x12, P0 ;  /* 0x0000001207077807 */ /* 0x000fc80000000000 */
[----:B------:R-:W-:-:S13]  /*221a0*/  ISETP.GE.AND P0, PT, R4, R7, PT ;  /* 0x000000070400720c */ /* 0x000fda0003f06270 */
[----:B------:R-:W-:Y:S05]  /*221b0*/  @P0 BRA `(.L_x_4491) ;  /* 0x00000000009c0947 */ /* 0x000fea0003800000 */
[----:B------:R-:W0:Y:S01]  /*221c0*/  LDC.64 R8, c[0x0][0x358] ;  /* 0x0000d600ff087b82 */ /* 0x000e220000000a00 */
[C---:B------:R-:W-:Y:S01]  /*221d0*/  SHF.L.U64.HI R11, R13.reuse, 0xb, R10 ;  /* 0x0000000b0d0b7819 */ /* 0x040fe2000001020a */
[----:B------:R-:W-:Y:S01]  /*221e0*/  BSSY.RECONVERGENT B1, `(.L_x_4492) ;  /* 0x0000023000017945 */ /* 0x000fe20003800200 */
[----:B------:R-:W-:Y:S01]  /*221f0*/  IMAD.SHL.U32 R13, R13, 0x800, RZ ;  /* 0x000008000d0d7824 */ /* 0x000fe200078e00ff */
[----:B------:R-:W-:Y:S01]  /*22200*/  IADD3 R15, PT, PT, RZ, -R0, -R7 ;  /* 0x80000000ff0f7210 */ /* 0x000fe20007ffe807 */
[----:B------:R-:W-:Y:S01]  /*22210*/  IMAD.MOV.U32 R31, RZ, RZ, R4 ;  /* 0x000000ffff1f7224 */ /* 0x000fe200078e0004 */
[----:B------:R-:W-:Y:S01]  /*22220*/  CS2R R20, SRZ ;  /* 0x0000000000147805 */ /* 0x000fe2000001ff00 */
[----:B------:R-:W-:Y:S01]  /*22230*/  IMAD.MOV.U32 R14, RZ, RZ, RZ ;  /* 0x000000ffff0e7224 */ /* 0x000fe200078e00ff */
[----:B------:R-:W1:Y:S01]  /*22240*/  LDC.64 R2, c[0x4][0x168] ;  /* 0x01005a00ff027b82 */ /* 0x000e620000000a00 */
[----:B------:R-:W-:-:S07]  /*22250*/  LOP3.LUT R11, R11, 0x80000000, RZ, 0xfc, !PT ;  /* 0x800000000b0b7812 */ /* 0x000fce00078efcff */
.L_x_4493:
[----:B0-----:R-:W-:Y:S01]  /*22260*/  R2UR UR4, R8 ;  /* 0x00000000080472ca */ /* 0x001fe200000e0000 */
[----:B-1----:R-:W-:Y:S01]  /*22270*/  IMAD.WIDE R4, R31, 0x8, R2 ;  /* 0x000000081f047825 */ /* 0x002fe200078e0202 */
[----:B------:R-:W-:-:S13]  /*22280*/  R2UR UR5, R9 ;  /* 0x00000000090572ca */ /* 0x000fda00000e0000 */
[----:B------:R-:W2:Y:S01]  /*22290*/  LDG.E.64.CONSTANT R4, desc[UR4][R4.64] ;  /* 0x0000000404047981 */ /* 0x000ea2000c1e9b00 */
[----:B------:R-:W-:Y:S01]  /*222a0*/  VIADD R15, R15, 0x1 ;  /* 0x000000010f0f7836 */ /* 0x000fe20000000000 */
[----:B------:R-:W-:Y:S01]  /*222b0*/  IADD3 R31, PT, PT, R31, 0x1, RZ ;  /* 0x000000011f1f7810 */ /* 0x000fe20007ffe0ff */
[----:B--2---:R-:W-:-:S04]  /*222c0*/  IMAD.WIDE.U32 R20, P2, R4, R13, R20 ;  /* 0x0000000d04147225 */ /* 0x004fc80007840014 */
[----:B------:R-:W-:Y:S02]  /*222d0*/  IMAD R33, R4, R11, RZ ;  /* 0x0000000b04217224 */ /* 0x000fe400078e02ff */
[CC--:B------:R-:W-:Y:S02]  /*222e0*/  IMAD R30, R5.reuse, R13.reuse, RZ ;  /* 0x0000000d051e7224 */ /* 0x0c0fe400078e02ff */
[----:B------:R-:W-:Y:S01]  /*222f0*/  IMAD.HI.U32 R32, R5, R13, RZ ;  /* 0x0000000d05207227 */ /* 0x000fe200078e00ff */
[----:B------:R-:W-:-:S04]  /*22300*/  IADD3 R33, P0, PT, R33, R21, RZ ;  /* 0x0000001521217210 */ /* 0x000fc80007f1e0ff */
[----:B------:R-:W-:Y:S01]  /*22310*/  IADD3 R21, P1, PT, R30, R33, RZ ;  /* 0x000000211e157210 */ /* 0x000fe20007f3e0ff */
[----:B------:R-:W-:Y:S01]  /*22320*/  IMAD.HI.U32 R30, R4, R11, RZ ;  /* 0x0000000b041e7227 */ /* 0x000fe200078e00ff */
[----:B------:R-:W-:-:S03]  /*22330*/  LEA R33, R14, R1, 0x3 ;  /* 0x000000010e217211 */ /* 0x000fc600078e18ff */
[----:B------:R-:W-:Y:S02]  /*22340*/  IMAD.X R35, RZ, RZ, R30, P2 ;  /* 0x000000ffff237224 */ /* 0x000fe400010e061e */
[C---:B------:R-:W-:Y:S01]  /*22350*/  IMAD.HI.U32 R4, R5.reuse, R11, RZ ;  /* 0x0000000b05047227 */ /* 0x040fe200078e00ff */
[----:B------:R0:W-:Y:S02]  /*22360*/  STL.64 [R33], R20 ;  /* 0x0000001421007387 */ /* 0x0001e40000100a00 */
[----:B------:R-:W-:Y:S01]  /*22370*/  IADD3.X R32, P0, PT, R32, R35, RZ, P0, !PT ;  /* 0x0000002320207210 */ /* 0x000fe2000071e4ff */
[----:B------:R-:W-:Y:S02]  /*22380*/  IMAD R5, R5, R11, RZ ;  /* 0x0000000b05057224 */ /* 0x000fe400078e02ff */
[----:B------:R-:W-:Y:S02]  /*22390*/  VIADD R14, R14, 0x1 ;  /* 0x000000010e0e7836 */ /* 0x000fe40000000000 */
[----:B------:R-:W-:Y:S01]  /*223a0*/  IMAD.X R4, RZ, RZ, R4, P0 ;  /* 0x000000ffff047224 */ /* 0x000fe200000e0604 */
[----:B------:R-:W-:-:S02]  /*223b0*/  ISETP.NE.AND P0, PT, R15, -0xf, PT ;  /* 0xfffffff10f00780c */ /* 0x000fc40003f05270 */
[----:B------:R-:W-:-:S05]  /*223c0*/  IADD3.X R5, P1, PT, R5, R32, RZ, P1, !PT ;  /* 0x0000002005057210 */ /* 0x000fca0000f3e4ff */
[----:B------:R-:W-:Y:S02]  /*223d0*/  IMAD.X R4, RZ, RZ, R4, P1 ;  /* 0x000000ffff047224 */ /* 0x000fe400008e0604 */
[----:B0-----:R-:W-:Y:S02]  /*223e0*/  IMAD.MOV.U32 R20, RZ, RZ, R5 ;  /* 0x000000ffff147224 */ /* 0x001fe400078e0005 */
[----:B------:R-:W-:Y:S02]  /*223f0*/  IMAD.MOV.U32 R21, RZ, RZ, R4 ;  /* 0x000000ffff157224 */ /* 0x000fe400078e0004 */
[----:B------:R-:W-:Y:S05]  /*22400*/  @P0 BRA `(.L_x_4493) ;  /* 0xfffffffc00940947 */ /* 0x000fea000383ffff */
[----:B------:R-:W-:Y:S05]  /*22410*/  BSYNC.RECONVERGENT B1 ;  /* 0x0000000000017941 */ /* 0x000fea0003800200 */
.L_x_4492:
[----:B------:R-:W-:-:S07]  /*22420*/  IMAD.MOV.U32 R4, RZ, RZ, R7 ;  /* 0x000000ffff047224 */ /* 0x000fce00078e0007 */
.L_x_4491:
[----:B------:R-:W-:Y:S05]  /*22430*/  BSYNC.RECONVERGENT B0 ;  /* 0x0000000000007941 */ /* 0x000fea0003800200 */
.L_x_4490:
[----:B------:R-:W-:Y:S02]  /*22440*/  LOP3.LUT P0, R31, R6, 0x3f, RZ, 0xc0, !PT ;  /* 0x0000003f061f7812 */ /* 0x000fe4000780c0ff */
[----:B------:R-:W-:-:S05]  /*22450*/  IADD3 R0, PT, PT, R0, R4, RZ ;  /* 0x0000000400007210 */ /* 0x000fca0007ffe0ff */
[----:B------:R-:W-:-:S05]  /*22460*/  IMAD.U32 R33, R0, 0x8, R1 ;  /* 0x0000000800217824 */ /* 0x000fca00078e0001 */
[----:B------:R0:W-:Y:S04]  /*22470*/  STL.64 [R33+-0x78], R20 ;  /* 0xffff881421007387 */ /* 0x0001e80000100a00 */
[----:B------:R-:W2:Y:S04]  /*22480*/  @P0 LDL.64 R8, [R1+0x8] ;  /* 0x0000080001080983 */ /* 0x000ea80000100a00 */
[----:B------:R-:W3:Y:S04]  /*22490*/  LDL.64 R2, [R1+0x10] ;  /* 0x0000100001027983 */ /* 0x000ee80000100a00 */
[----:B------:R-:W4:Y:S01]  /*224a0*/  LDL.64 R4, [R1+0x18] ;  /* 0x0000180001047983 */ /* 0x000f220000100a00 */
[----:B------:R-:W-:Y:S01]  /*224b0*/  @P0 LOP3.LUT R0, R31, 0x3f, RZ, 0x3c, !PT ;  /* 0x0000003f1f000812 */ /* 0x000fe200078e3cff */
[----:B------:R-:W-:Y:S01]  /*224c0*/  BSSY.RECONVERGENT B0, `(.L_x_4494) ;  /* 0x0000034000007945 */ /* 0x000fe20003800200 */
[----:B--2---:R-:W-:-:S02]  /*224d0*/  @P0 SHF.R.U64 R7, R8, 0x1, R9 ;  /* 0x0000000108070819 */ /* 0x004fc40000001209 */
[----:B------:R-:W-:Y:S02]  /*224e0*/  @P0 SHF.R.U32.HI R9, RZ, 0x1, R9 ;  /* 0x00000001ff090819 */ /* 0x000fe40000011609 */
[CC--:B---3--:R-:W-:Y:S02]  /*224f0*/  @P0 SHF.L.U32 R11, R2.reuse, R31.reuse, RZ ;  /* 0x0000001f020b0219 */ /* 0x0c8fe400000006ff */
[----:B------:R-:W-:Y:S02]  /*22500*/  @P0 SHF.R.U64 R6, R7, R0, R9 ;  /* 0x0000000007060219 */ /* 0x000fe40000001209 */
[--C-:B------:R-:W-:Y:S02]  /*22510*/  @P0 SHF.R.U32.HI R15, RZ, 0x1, R3.reuse ;  /* 0x00000001ff0f0819 */ /* 0x100fe40000011603 */
[C-C-:B------:R-:W-:Y:S02]  /*22520*/  @P0 SHF.R.U64 R13, R2.reuse, 0x1, R3.reuse ;  /* 0x00000001020d0819 */ /* 0x140fe40000001203 */
[----:B------:R-:W-:-:S02]  /*22530*/  @P0 SHF.L.U64.HI R8, R2, R31, R3 ;  /* 0x0000001f02080219 */ /* 0x000fc40000010203 */
[----:B------:R-:W-:Y:S02]  /*22540*/  @P0 SHF.R.U32.HI R7, RZ, R0, R9 ;  /* 0x00000000ff070219 */ /* 0x000fe40000011609 */
[----:B------:R-:W-:Y:S02]  /*22550*/  @P0 LOP3.LUT R2, R11, R6, RZ, 0xfc, !PT ;  /* 0x000000060b020212 */ /* 0x000fe400078efcff */
[----:B----4-:R-:W-:Y:S02]  /*22560*/  @P0 SHF.L.U32 R9, R4, R31, RZ ;  /* 0x0000001f04090219 */ /* 0x010fe400000006ff */
[-CC-:B------:R-:W-:Y:S02]  /*22570*/  @P0 SHF.R.U64 R14, R13, R0.reuse, R15.reuse ;  /* 0x000000000d0e0219 */ /* 0x180fe4000000120f */
[----:B------:R-:W-:Y:S02]  /*22580*/  @P0 LOP3.LUT R3, R8, R7, RZ, 0xfc, !PT ;  /* 0x0000000708030212 */ /* 0x000fe400078efcff */
[----:B------:R-:W-:Y:S01]  /*22590*/  @P0 SHF.R.U32.HI R15, RZ, R0, R15 ;  /* 0x00000000ff0f0219 */ /* 0x000fe2000001160f */
[----:B------:R-:W-:Y:S01]  /*225a0*/  IMAD.SHL.U32 R0, R2, 0x4, RZ ;  /* 0x0000000402007824 */ /* 0x000fe200078e00ff */
[----:B------:R-:W-:-:S02]  /*225b0*/  @P0 SHF.L.U64.HI R6, R4, R31, R5 ;  /* 0x0000001f04060219 */ /* 0x000fc40000010205 */
[----:B------:R-:W-:Y:S02]  /*225c0*/  @P0 LOP3.LUT R4, R9, R14, RZ, 0xfc, !PT ;  /* 0x0000000e09040212 */ /* 0x000fe400078efcff */
[----:B------:R-:W-:Y:S02]  /*225d0*/  SHF.L.U64.HI R2, R2, 0x2, R3 ;  /* 0x0000000202027819 */ /* 0x000fe40000010203 */
[----:B------:R-:W-:Y:S02]  /*225e0*/  @P0 LOP3.LUT R5, R6, R15, RZ, 0xfc, !PT ;  /* 0x0000000f06050212 */ /* 0x000fe400078efcff */
[----:B------:R-:W-:Y:S02]  /*225f0*/  SHF.L.W.U32.HI R3, R3, 0x2, R4 ;  /* 0x0000000203037819 */ /* 0x000fe40000010e04 */
[----:B------:R-:W-:Y:S02]  /*22600*/  IADD3 RZ, P0, PT, RZ, -R0, RZ ;  /* 0x80000000ffff7210 */ /* 0x000fe40007f1e0ff */
[----:B------:R-:W-:-:S02]  /*22610*/  LOP3.LUT R6, RZ, R2, RZ, 0x33, !PT ;  /* 0x00000002ff067212 */ /* 0x000fc400078e33ff */
[----:B------:R-:W-:Y:S02]  /*22620*/  SHF.L.W.U32.HI R4, R4, 0x2, R5 ;  /* 0x0000000204047819 */ /* 0x000fe40000010e05 */
[----:B------:R-:W-:Y:S02]  /*22630*/  LOP3.LUT R8, RZ, R3, RZ, 0x33, !PT ;  /* 0x00000003ff087212 */ /* 0x000fe400078e33ff */
[----:B------:R-:W-:Y:S02]  /*22640*/  IADD3.X R7, P0, PT, RZ, R6, RZ, P0, !PT ;  /* 0x00000006ff077210 */ /* 0x000fe4000071e4ff */
[----:B------:R-:W-:Y:S02]  /*22650*/  LOP3.LUT R6, RZ, R4, RZ, 0x33, !PT ;  /* 0x00000004ff067212 */ /* 0x000fe400078e33ff */
[----:B------:R-:W-:Y:S02]  /*22660*/  IADD3.X R8, P1, PT, RZ, R8, RZ, P0, !PT ;  /* 0x00000008ff087210 */ /* 0x000fe4000073e4ff */
[----:B------:R-:W-:-:S03]  /*22670*/  ISETP.GT.U32.AND P2, PT, R3, -0x1, PT ;  /* 0xffffffff0300780c */ /* 0x000fc60003f44070 */
[----:B------:R-:W-:Y:S01]  /*22680*/  IMAD.X R9, RZ, RZ, R6, P1 ;  /* 0x000000ffff097224 */ /* 0x000fe200008e0606 */
[----:B------:R-:W-:-:S04]  /*22690*/  ISETP.GT.AND.EX P0, PT, R4, -0x1, PT, P2 ;  /* 0xffffffff0400780c */ /* 0x000fc80003f04320 */
[----:B------:R-:W-:Y:S02]  /*226a0*/  SEL R9, R4, R9, P0 ;  /* 0x0000000904097207 */ /* 0x000fe40000000000 */
[----:B------:R-:W-:Y:S02]  /*226b0*/  SEL R14, R3, R8, P0 ;  /* 0x00000008030e7207 */ /* 0x000fe40000000000 */
[----:B------:R-:W-:Y:S02]  /*226c0*/  ISETP.NE.U32.AND P1, PT, R9, RZ, PT ;  /* 0x000000ff0900720c */ /* 0x000fe40003f25070 */
[----:B------:R-:W-:Y:S02]  /*226d0*/  SEL R11, R2, R7, P0 ;  /* 0x00000007020b7207 */ /* 0x000fe40000000000 */
[----:B------:R-:W-:Y:S02]  /*226e0*/  SEL R3, R14, R9, !P1 ;  /* 0x000000090e037207 */ /* 0x000fe40004800000 */
[----:B------:R-:W-:-:S04]  /*226f0*/  @!P0 IADD3 R0, PT, PT, -R0, RZ, RZ ;  /* 0x000000ff00008210 */ /* 0x000fc80007ffe1ff */
[----:B------:R-:W1:Y:S02]  /*22700*/  FLO.U32 R3, R3 ;  /* 0x0000000300037300 */ /* 0x000e6400000e0000 */
[C---:B-1----:R-:W-:Y:S02]  /*22710*/  IADD3 R6, PT, PT, -R3.reuse, 0x1f, RZ ;  /* 0x0000001f03067810 */ /* 0x042fe40007ffe1ff */
[----:B------:R-:W-:-:S03]  /*22720*/  IADD3 R8, PT, PT, -R3, 0x3f, RZ ;  /* 0x0000003f03087810 */ /* 0x000fc60007ffe1ff */
[----:B------:R-:W-:-:S05]  /*22730*/  @P1 IMAD.MOV R8, RZ, RZ, R6 ;  /* 0x000000ffff081224 */ /* 0x000fca00078e0206 */
[----:B------:R-:W-:-:S13]  /*22740*/  ISETP.NE.AND P1, PT, R8, RZ, PT ;  /* 0x000000ff0800720c */ /* 0x000fda0003f25270 */
[----:B0-----:R-:W-:Y:S05]  /*22750*/  @!P1 BRA `(.L_x_4495) ;  /* 0x0000000000289947 */ /* 0x001fea0003800000 */
[----:B------:R-:W-:Y:S02]  /*22760*/  LOP3.LUT R3, R8, 0x3f, RZ, 0xc0, !PT ;  /* 0x0000003f08037812 */ /* 0x000fe400078ec0ff */
[--C-:B------:R-:W-:Y:S02]  /*22770*/  SHF.R.U64 R7, R0, 0x1, R11.reuse ;  /* 0x0000000100077819 */ /* 0x100fe4000000120b */
[----:B------:R-:W-:Y:S02]  /*22780*/  SHF.R.U32.HI R11, RZ, 0x1, R11 ;  /* 0x00000001ff0b7819 */ /* 0x000fe4000001160b */
[----:B------:R-:W-:Y:S02]  /*22790*/  LOP3.LUT R0, R8, 0x3f, RZ, 0xc, !PT ;  /* 0x0000003f08007812 */ /* 0x000fe400078e0cff */
[CC--:B------:R-:W-:Y:S02]  /*227a0*/  SHF.L.U64.HI R9, R14.reuse, R3.reuse, R9 ;  /* 0x000000030e097219 */ /* 0x0c0fe40000010209 */
[----:B------:R-:W-:-:S02]  /*227b0*/  SHF.L.U32 R3, R14, R3, RZ ;  /* 0x000000030e037219 */ /* 0x000fc400000006ff */
[-CC-:B------:R-:W-:Y:S02]  /*227c0*/  SHF.R.U64 R14, R7, R0.reuse, R11.reuse ;  /* 0x00000000070e7219 */ /* 0x180fe4000000120b */
[----:B------:R-:W-:Y:S02]  /*227d0*/  SHF.R.U32.HI R0, RZ, R0, R11 ;  /* 0x00000000ff007219 */ /* 0x000fe4000001160b */
[----:B------:R-:W-:Y:S02]  /*227e0*/  LOP3.LUT R14, R3, R14, RZ, 0xfc, !PT ;  /* 0x0000000e030e7212 */ /* 0x000fe400078efcff */
[----:B------:R-:W-:-:S07]  /*227f0*/  LOP3.LUT R9, R9, R0, RZ, 0xfc, !PT ;  /* 0x0000000009097212 */ /* 0x000fce00078efcff */
.L_x_4495:
[----:B------:R-:W-:Y:S05]  /*22800*/  BSYNC.RECONVERGENT B0 ;  /* 0x0000000000007941 */ /* 0x000fea0003800200 */
.L_x_4494:
[----:B------:R-:W-:Y:S01]  /*22810*/  IMAD.WIDE.U32 R6, R14, 0x2168c235, RZ ;  /* 0x2168c2350e067825 */ /* 0x000fe200078e00ff */
[----:B------:R-:W-:-:S03]  /*22820*/  SHF.R.U32.HI R5, RZ, 0x1e, R5 ;  /* 0x0000001eff057819 */ /* 0x000fc60000011605 */
[----:B------:R-:W-:Y:S01]  /*22830*/  IMAD.MOV.U32 R2, RZ, RZ, R7 ;  /* 0x000000ffff027224 */ /* 0x000fe200078e0007 */
[----:B------:R-:W-:Y:S01]  /*22840*/  IADD3 RZ, P1, PT, R6, R6, RZ ;  /* 0x0000000606ff7210 */ /* 0x000fe20007f3e0ff */
[----:B------:R-:W-:Y:S01]  /*22850*/  IMAD.MOV.U32 R3, RZ, RZ, RZ ;  /* 0x000000ffff037224 */ /* 0x000fe200078e00ff */
[----:B------:R-:W-:Y:S01]  /*22860*/  LEA.HI R4, R4, R5, RZ, 0x1 ;  /* 0x0000000504047211 */ /* 0x000fe200078f08ff */
[----:B------:R-:W-:-:S04]  /*22870*/  IMAD.HI.U32 R0, R9, -0x36f0255e, RZ ;  /* 0xc90fdaa209007827 */ /* 0x000fc800078e00ff */
[----:B------:R-:W-:-:S04]  /*22880*/  IMAD.WIDE.U32 R2, R14, -0x36f0255e, R2 ;  /* 0xc90fdaa20e027825 */ /* 0x000fc800078e0002 */
[----:B------:R-:W-:-:S04]  /*22890*/  IMAD.WIDE.U32 R2, P2, R9, 0x2168c235, R2 ;  /* 0x2168c23509027825 */ /* 0x000fc80007840002 */
[----:B------:R-:W-:Y:S01]  /*228a0*/  IMAD R9, R9, -0x36f0255e, RZ ;  /* 0xc90fdaa209097824 */ /* 0x000fe200078e02ff */
[----:B------:R-:W-:Y:S01]  /*228b0*/  IADD3.X RZ, P1, PT, R2, R2, RZ, P1, !PT ;  /* 0x0000000202ff7210 */ /* 0x000fe20000f3e4ff */
[----:B------:R-:W-:-:S03]  /*228c0*/  IMAD.X R0, RZ, RZ, R0, P2 ;  /* 0x000000ffff007224 */ /* 0x000fc600010e0600 */
[----:B------:R-:W-:-:S04]  /*228d0*/  IADD3 R3, P2, PT, R9, R3, RZ ;  /* 0x0000000309037210 */ /* 0x000fc80007f5e0ff */
[C---:B------:R-:W-:Y:S01]  /*228e0*/  ISETP.GT.U32.AND P3, PT, R3.reuse, RZ, PT ;  /* 0x000000ff0300720c */ /* 0x040fe20003f64070 */
[----:B------:R-:W-:Y:S01]  /*228f0*/  IMAD.X R0, RZ, RZ, R0, P2 ;  /* 0x000000ffff007224 */ /* 0x000fe200010e0600 */
[----:B------:R-:W-:-:S04]  /*22900*/  IADD3.X R2, P2, PT, R3, R3, RZ, P1, !PT ;  /* 0x0000000303027210 */ /* 0x000fc80000f5e4ff */
[C---:B------:R-:W-:Y:S02]  /*22910*/  ISETP.GT.AND.EX P1, PT, R0.reuse, RZ, PT, P3 ;  /* 0x000000ff0000720c */ /* 0x040fe40003f24330 */
[-C--:B------:R-:W-:Y:S02]  /*22920*/  IADD3.X R7, PT, PT, R0, R0.reuse, RZ, P2, !PT ;  /* 0x0000000000077210 */ /* 0x080fe400017fe4ff */
[----:B------:R-:W-:Y:S02]  /*22930*/  SEL R2, R2, R3, P1 ;  /* 0x0000000302027207 */ /* 0x000fe40000800000 */
[----:B------:R-:W-:Y:S02]  /*22940*/  SEL R7, R7, R0, P1 ;  /* 0x0000000007077207 */ /* 0x000fe40000800000 */
[----:B------:R-:W-:Y:S02]  /*22950*/  IADD3 R13, P2, PT, R2, 0x1, RZ ;  /* 0x00000001020d7810 */ /* 0x000fe40007f5e0ff */
[----:B------:R-:W-:-:S02]  /*22960*/  SEL R3, RZ, 0xffffffff, !P1 ;  /* 0xffffffffff037807 */ /* 0x000fc40004800000 */
[----:B------:R-:W-:Y:S01]  /*22970*/  LOP3.LUT P1, R0, R10, 0x80000000, RZ, 0xc0, !PT ;  /* 0x800000000a007812 */ /* 0x000fe2000782c0ff */
[----:B------:R-:W-:Y:S02]  /*22980*/  IMAD.X R2, RZ, RZ, R7, P2 ;  /* 0x000000ffff027224 */ /* 0x000fe400010e0607 */
[----:B------:R-:W-:Y:S01]  /*22990*/  IMAD.IADD R3, R3, 0x1, -R8 ;  /* 0x0000000103037824 */ /* 0x000fe200078e0a08 */
[----:B------:R-:W-:Y:S02]  /*229a0*/  @!P0 LOP3.LUT R0, R0, 0x80000000, RZ, 0x3c, !PT ;  /* 0x8000000000008812 */ /* 0x000fe400078e3cff */
[----:B------:R-:W-:Y:S01]  /*229b0*/  SHF.R.U64 R13, R13, 0xa, R2 ;  /* 0x0000000a0d0d7819 */ /* 0x000fe20000001202 */
[----:B------:R-:W-:-:S03]  /*229c0*/  IMAD.SHL.U32 R3, R3, 0x100000, RZ ;  /* 0x0010000003037824 */ /* 0x000fc600078e00ff */
[----:B------:R-:W-:-:S03]  /*229d0*/  IADD3 R13, P2, PT, R13, 0x1, RZ ;  /* 0x000000010d0d7810 */ /* 0x000fc60007f5e0ff */
[----:B------:R-:W-:Y:S01]  /*229e0*/  @P1 IMAD.MOV R4, RZ, RZ, -R4 ;  /* 0x000000ffff041224 */ /* 0x000fe200078e0a04 */
[----:B------:R-:W-:-:S04]  /*229f0*/  LEA.HI.X R2, R2, RZ, RZ, 0x16, P2 ;  /* 0x000000ff02027211 */ /* 0x000fc800010fb4ff */
[--C-:B------:R-:W-:Y:S02]  /*22a00*/  SHF.R.U64 R13, R13, 0x1, R2.reuse ;  /* 0x000000010d0d7819 */ /* 0x100fe40000001202 */
[----:B------:R-:W-:Y:S02]  /*22a10*/  SHF.R.U32.HI R2, RZ, 0x1, R2 ;  /* 0x00000001ff027819 */ /* 0x000fe40000011602 */
[----:B------:R-:W-:-:S04]  /*22a20*/  IADD3 R13, P2, P3, RZ, RZ, R13 ;  /* 0x000000ffff0d7210 */ /* 0x000fc80007b5e00d */
[----:B------:R-:W-:-:S04]  /*22a30*/  IADD3.X R3, PT, PT, R3, 0x3fe00000, R2, P2, P3 ;  /* 0x3fe0000003037810 */ /* 0x000fc800017e6402 */
[----:B------:R-:W-:-:S07]  /*22a40*/  LOP3.LUT R10, R3, R0, RZ, 0xfc, !PT ;  /* 0x00000000030a7212 */ /* 0x000fce00078efcff */
.L_x_4489:
[----:B------:R-:W-:Y:S01]  /*22a50*/  IMAD.MOV.U32 R2, RZ, RZ, R13 ;  /* 0x000000ffff027224 */ /* 0x000fe200078e000d */
[----:B------:R-:W-:Y:S01]  /*22a60*/  MOV R0, R4 ;  /* 0x0000000400007202 */ /* 0x000fe20000000f00 */
[----:B------:R-:W-:Y:S02]  /*22a70*/  IMAD.MOV.U32 R13, RZ, RZ, 0x0 ;  /* 0x00000000ff0d7424 */ /* 0x000fe400078e00ff */
[----:B------:R-:W-:Y:S02]  /*22a80*/  IMAD.MOV.U32 R3, RZ, RZ, R10 ;  /* 0x000000ffff037224 */ /* 0x000fe400078e000a */
[----:B------:R-:W-:Y:S05]  /*22a90*/  RET.REL.NODEC R12 `(_ZN2at6native18elementwise_kernelILi128ELi4EZNS0_15gpu_kernel_implIZZZNS0_16tanh_kernel_cudaERNS_18TensorIteratorBaseEENKUlvE_clEvENKUlvE_clEvEUlN3c107complexIdEEE_EEvS4_RKT_EUliE_EEviT1_) ;  /* 0xfffffdd40c587950 */ /* 0x000fea0003c3ffff */
.L_x_4496:
        /* <DEDUP_REMOVED lines=14> */
.L_x_6204:


//--------------------- .text._ZN2at6native27unrolled_elementwise_kernelIZZZNS0_16tanh_kernel_cudaERNS_18TensorIteratorBaseEENKUlvE_clEvENKUlvE_clEvEUlN3c107complexIdEEE_St5arrayIPcLm2EELi4E23TrivialOffsetCalculatorILi1EjESE_NS0_6memory12LoadWithCastILi1EEENSF_13StoreWithCastILi1EEEEEviT_T0_T2_T3_T4_T5_ --------------------------
	.section	.text._ZN2at6native27unrolled_elementwise_kernelIZZZNS0_16tanh_kernel_cudaERNS_18TensorIteratorBaseEENKUlvE_clEvENKUlvE_clEvEUlN3c107complexIdEEE_St5arrayIPcLm2EELi4E23TrivialOffsetCalculatorILi1EjESE_NS0_6memory12LoadWithCastILi1EEENSF_13StoreWithCastILi1EEEEEviT_T0_T2_T3_T4_T5_,"ax",@progbits
	.align	128
        .global         _ZN2at6native27unrolled_elementwise_kernelIZZZNS0_16tanh_kernel_cudaERNS_18TensorIteratorBaseEENKUlvE_clEvENKUlvE_clEvEUlN3c107complexIdEEE_St5arrayIPcLm2EELi4E23TrivialOffsetCalculatorILi1EjESE_NS0_6memory12LoadWithCastILi1EEENSF_13StoreWithCastILi1EEEEEviT_T0_T2_T3_T4_T5_
        .type           _ZN2at6native27unrolled_elementwise_kernelIZZZNS0_16tanh_kernel_cudaERNS_18TensorIteratorBaseEENKUlvE_clEvENKUlvE_clEvEUlN3c107complexIdEEE_St5arrayIPcLm2EELi4E23TrivialOffsetCalculatorILi1EjESE_NS0_6memory12LoadWithCastILi1EEENSF_13StoreWithCastILi1EEEEEviT_T0_T2_T3_T4_T5_,@function
        .size           _ZN2at6native27unrolled_elementwise_kernelIZZZNS0_16tanh_kernel_cudaERNS_18TensorIteratorBaseEENKUlvE_clEvENKUlvE_clEvEUlN3c107complexIdEEE_St5arrayIPcLm2EELi4E23TrivialOffsetCalculatorILi1EjESE_NS0_6memory12LoadWithCastILi1EEENSF_13StoreWithCastILi1EEEEEviT_T0_T2_T3_T4_T5_,(.L_x_6207 - _ZN2at6native27unrolled_elementwise_kernelIZZZNS0_16tanh_kernel_cudaERNS_18TensorIteratorBaseEENKUlvE_clEvENKUlvE_clEvEUlN3c107complexIdEEE_St5arrayIPcLm2EELi4E23TrivialOffsetCalculatorILi1EjESE_NS0_6memory12LoadWithCastILi1EEENSF_13StoreWithCastILi1EEEEEviT_T0_T2_T3_T4_T5_)
        .other          _ZN2at6native27unrolled_elementwise_kernelIZZZNS0_16tanh_kernel_cudaERNS_18TensorIteratorBaseEENKUlvE_clEvENKUlvE_clEvEUlN3c107complexIdEEE_St5arrayIPcLm2EELi4E23TrivialOffsetCalculatorILi1EjESE_NS0_6memory12LoadWithCastILi1EEENSF_13StoreWithCastILi1EEEEEviT_T0_T2_T3_T4_T5_,@"STO_CUDA_ENTRY STV_DEFAULT"
_ZN2at6native27unrolled_elementwise_kernelIZZZNS0_16tanh_kernel_cudaERNS_18TensorIteratorBaseEENKUlvE_clEvENKUlvE_clEvEUlN3c107complexIdEEE_St5arrayIPcLm2EELi4E23TrivialOffsetCalculatorILi1EjESE_NS0_6memory12LoadWithCastILi1EEENSF_13StoreWithCastILi1EEEEEviT_T0_T2_T3_T4_T5_:
.text._ZN2at6native27unrolled_elementwise_kernelIZZZNS0_16tanh_kernel_cudaERNS_18TensorIteratorBaseEENKUlvE_clEvENKUlvE_clEvEUlN3c107complexIdEEE_St5arrayIPcLm2EELi4E23TrivialOffsetCalculatorILi1EjESE_NS0_6memory12LoadWithCastILi1EEENSF_13StoreWithCastILi1EEEEEviT_T0_T2_T3_T4_T5_:
[----:B------:R-:W0:Y:S01]  /*0000*/  LDC R1, c[0x0][0x37c] ;  /* 0x0000df00ff017b82 */ /* 0x000e220000000800 */
[----:B------:R-:W1:Y:S07]  /*0010*/  S2R R35, SR_CTAID.X ;  /* 0x0000000000237919 */ /* 0x000e6e0000002500 */
[----:B------:R-:W1:Y:S01]  /*0020*/  LDC R0, c[0x0][0x380] ;  /* 0x0000e000ff007b82 */ /* 0x000e620000000800 */
[----:B------:R-:W2:Y:S01]  /*0030*/  LDCU.64 UR36, c[0x0][0x358] ;  /* 0x00006b00ff2477ac */ /* 0x000ea20008000a00 */
[----:B------:R-:W-:Y:S01]  /*0040*/  BSSY.RECONVERGENT B6, `(.L_x_4497) ;  /* 0x000011c000067945 */ /* 0x000fe20003800200 */
[----:B------:R-:W3:Y:S01]  /*0050*/  S2R R44, SR_TID.X ;  /* 0x00000000002c7919 */ /* 0x000ee20000002100 */
[----:B0-----:R-:W-:Y:S01]  /*0060*/  VIADD R1, R1, 0xffffffd8 ;  /* 0xffffffd801017836 */ /* 0x001fe20000000000 */
[----:B------:R-:W0:Y:S01]  /*0070*/  LDCU.U8 UR38, c[0x0][0x39c] ;  /* 0x00007380ff2677ac */ /* 0x000e220008000000 */
[----:B------:R-:W-:-:S02]  /*0080*/  CS2R R30, SRZ ;  /* 0x00000000001e7805 */ /* 0x000fc4000001ff00 */
[----:B------:R-:W-:Y:S01]  /*0090*/  CS2R R28, SRZ ;  /* 0x00000000001c7805 */ /* 0x000fe2000001ff00 */
[----:B-1----:R-:W-:Y:S02]  /*00a0*/  IMAD R33, R35, -0x200, R0 ;  /* 0xfffffe0023217824 */ /* 0x002fe400078e0200 */
[----:B---3--:R-:W-:-:S03]  /*00b0*/  IMAD.MOV.U32 R32, RZ, RZ, R44 ;  /* 0x000000ffff207224 */ /* 0x008fc600078e002c */
[----:B------:R-:W-:-:S13]  /*00c0*/  ISETP.GE.AND P0, PT, R44, R33, PT ;  /* 0x000000212c00720c */ /* 0x000fda0003f06270 */
[----:B0-2---:R-:W-:Y:S05]  /*00d0*/  @P0 BRA `(.L_x_4498) ;  /* 0x0000001000480947 */ /* 0x005fea0003800000 */
        /* <DEDUP_REMOVED lines=20> */
[----:B--2---:R0:W1:Y:S02]  /*0220*/  I2F.F64.S16 R28, R2 ;  /* 0x00000002001c7312 */ /* 0x0040640000101c00 */
[----:B01----:R-:W-:Y:S05]  /*0230*/  BRA `(.L_x_4505) ;  /* 0x0000000c00e87947 */ /* 0x003fea0003800000 */
.L_x_4503:
[----:B------:R-:W2:Y:S01]  /*0240*/  LDG.E.U8 R2, desc[UR36][R2.64] ;  /* 0x0000002402027981 */ /* 0x000ea2000c1e1100 */
[----:B------:R-:W-:Y:S01]  /*0250*/  CS2R R30, SRZ ;  /* 0x00000000001e7805 */ /* 0x000fe2000001ff00 */
[----:B--2---:R0:W1:Y:S02]  /*0260*/  I2F.F64.U16 R28, R2 ;  /* 0x00000002001c7312 */ /* 0x0040640000101800 */
[----:B01----:R-:W-:Y:S05]  /*0270*/  BRA `(.L_x_4505) ;  /* 0x0000000c00d87947 */ /* 0x003fea0003800000 */
.L_x_4502:
        /* <DEDUP_REMOVED lines=8> */
[----:B--2---:R0:W1:Y:S02]  /*0300*/  I2F.F64.S64 R28, R2 ;  /* 0x00000002001c7312 */ /* 0x0040640000301c00 */
[----:B01----:R-:W-:Y:S05]  /*0310*/  BRA `(.L_x_4505) ;  /* 0x0000000c00b07947 */ /* 0x003fea0003800000 */
.L_x_4507:
[----:B------:R-:W2:Y:S01]  /*0320*/  LDG.E R2, desc[UR36][R2.64] ;  /* 0x0000002402027981 */ /* 0x000ea2000c1e1900 */
[----:B------:R-:W-:Y:S01]  /*0330*/  CS2R R30, SRZ ;  /* 0x00000000001e7805 */ /* 0x000fe2000001ff00 */
[----:B--2---:R0:W1:Y:S02]  /*0340*/  I2F.F64 R28, R2 ;  /* 0x00000002001c7312 */ /* 0x0040640000201c00 */
[----:B01----:R-:W-:Y:S05]  /*0350*/  BRA `(.L_x_4505) ;  /* 0x0000000c00a07947 */ /* 0x003fea0003800000 */
.L_x_4506:
[----:B------:R-:W2:Y:S01]  /*0360*/  LDG.E.U16 R2, desc[UR36][R2.64] ;  /* 0x0000002402027981 */ /* 0x000ea2000c1e1500 */
[----:B------:R-:W-:Y:S01]  /*0370*/  CS2R R30, SRZ ;  /* 0x00000000001e7805 */ /* 0x000fe2000001ff00 */
[----:B--2---:R0:W1:Y:S02]  /*0380*/  I2F.F64.S16 R28, R2 ;  /* 0x00000002001c7312 */ /* 0x0040640000101c00 */
[----:B01----:R-:W-:Y:S05]  /*0390*/  BRA `(.L_x_4505) ;  /* 0x0000000c00907947 */ /* 0x003fea0003800000 */
.L_x_4501:
        /* <DEDUP_REMOVED lines=9> */
[----:B------:R-:W1:Y:S02]  /*0430*/  F2F.F64.F32 R28, R28 ;  /* 0x0000001c001c7310 */ /* 0x000e640000201800 */
[----:B-1----:R-:W-:Y:S05]  /*0440*/  BRA `(.L_x_4505) ;  /* 0x0000000c00647947 */ /* 0x002fea0003800000 */
.L_x_4509:
[----:B------:R-:W2:Y:S01]  /*0450*/  LDG.E.U16 R0, desc[UR36][R2.64] ;  /* 0x0000002402007981 */ /* 0x000ea2000c1e1500 */
[----:B------:R-:W-:Y:S01]  /*0460*/  CS2R R30, SRZ ;  /* 0x00000000001e7805 */ /* 0x000fe2000001ff00 */
[----:B--2---:R-:W-:-:S05]  /*0470*/  HADD2.F32 R0, -RZ, R0.H0_H0 ;  /* 0x20000000ff007230 */ /* 0x004fca0000004100 */
[----:B------:R-:W-:-:S04]  /*0480*/  FMUL.FTZ R0, R0, 1 ;  /* 0x3f80000000007820 */ /* 0x000fc80000410000 */
[----:B------:R1:W2:Y:S02]  /*0490*/  F2F.F64.F32 R28, R0 ;  /* 0x00000000001c7310 */ /* 0x0002a40000201800 */
[----:B-12---:R-:W-:Y:S05]  /*04a0*/  BRA `(.L_x_4505) ;  /* 0x0000000c004c7947 */ /* 0x006fea0003800000 */
.L_x_4508:
        /* <DEDUP_REMOVED lines=9> */
[----:B------:R-:W1:-:S15]  /*0540*/  F2F.F64.F32 R28, R28 ;  /* 0x0000001c001c7310 */ /* 0x000e5e0000201800 */
[----:B------:R-:W-:-:S15]  /*0550*/  NOP ;  /* 0x0000000000007918 */ /* 0x000fde0000000000 */
[----:B------:R-:W-:-:S15]  /*0560*/  NOP ;  /* 0x0000000000007918 */ /* 0x000fde0000000000 */
[----:B------:R-:W-:-:S15]  /*0570*/  NOP ;  /* 0x0000000000007918 */ /* 0x000fde0000000000 */
[----:B------:R-:W-:-:S04]  /*0580*/  NOP ;  /* 0x0000000000007918 */ /* 0x000fc80000000000 */
[----:B------:R-:W2:Y:S02]  /*0590*/  F2F.F64.F32 R30, R30 ;  /* 0x0000001e001e7310 */ /* 0x000ea40000201800 */
[----:B-12---:R-:W-:Y:S05]  /*05a0*/  BRA `(.L_x_4505) ;  /* 0x0000000c000c7947 */ /* 0x006fea0003800000 */
.L_x_4511:
[----:B------:R-:W2:Y:S02]  /*05b0*/  LDG.E R2, desc[UR36][R2.64] ;  /* 0x0000002402027981 */ /* 0x000ea4000c1e1900 */
[----:B--2---:R-:W-:-:S05]  /*05c0*/  HADD2.F32 R0, -RZ, R2.H0_H0 ;  /* 0x20000002ff007230 */ /* 0x004fca0000004100 */
[----:B------:R-:W-:Y:S01]  /*05d0*/  FMUL.FTZ R28, R0, 1 ;  /* 0x3f800000001c7820 */ /* 0x000fe20000410000 */
[----:B------:R-:W-:-:S05]  /*05e0*/  HADD2.F32 R0, -RZ, R2.H1_H1 ;  /* 0x30000002ff007230 */ /* 0x000fca0000004100 */
[----:B------:R-:W-:Y:S01]  /*05f0*/  FMUL.FTZ R0, R0, 1 ;  /* 0x3f80000000007820 */ /* 0x000fe20000410000 */
[----:B------:R-:W1:-:S15]  /*0600*/  F2F.F64.F32 R28, R28 ;  /* 0x0000001c001c7310 */ /* 0x000e5e0000201800 */
[----:B------:R-:W-:-:S15]  /*0610*/  NOP ;  /* 0x0000000000007918 */ /* 0x000fde0000000000 */
[----:B------:R-:W-:-:S15]  /*0620*/  NOP ;  /* 0x0000000000007918 */ /* 0x000fde0000000000 */
[----:B------:R-:W-:-:S15]  /*0630*/  NOP ;  /* 0x0000000000007918 */ /* 0x000fde0000000000 */
[----:B------:R-:W-:-:S04]  /*0640*/  NOP ;  /* 0x0000000000007918 */ /* 0x000fc80000000000 */
[----:B------:R2:W3:Y:S02]  /*0650*/  F2F.F64.F32 R30, R0 ;  /* 0x00000000001e7310 */ /* 0x0004e40000201800 */
[----:B-123--:R-:W-:Y:S05]  /*0660*/  BRA `(.L_x_4505) ;  /* 0x0000000800dc7947 */ /* 0x00efea0003800000 */
.L_x_4510:
[----:B------:R0:W5:Y:S01]  /*0670*/  LDG.E.64 R28, desc[UR36][R2.64] ;  /* 0x00000024021c7981 */ /* 0x000162000c1e1b00 */
[----:B------:R-:W-:Y:S01]  /*0680*/  CS2R R30, SRZ ;  /* 0x00000000001e7805 */ /* 0x000fe2000001ff00 */
[----:B------:R-:W-:Y:S06]  /*0690*/  BRA `(.L_x_4505) ;  /* 0x0000000800d07947 */ /* 0x000fec0003800000 */
.L_x_4500:
        /* <DEDUP_REMOVED lines=14> */
.L_x_4514:
[----:B------:R1:W5:Y:S01]  /*0780*/  LDG.E.128 R28, desc[UR36][R2.64] ;  /* 0x00000024021c7981 */ /* 0x000362000c1e1d00 */
[----:B------:R-:W-:Y:S05]  /*0790*/  BRA `(.L_x_4505) ;  /* 0x0000000800907947 */ /* 0x000fea0003800000 */
.L_x_4513:
        /* <DEDUP_REMOVED lines=28> */
.L_x_4516:
[----:B------:R-:W2:Y:S01]  /*0960*/  LDG.E.U8 R0, desc[UR36][R2.64] ;  /* 0x0000002402007981 */ /* 0x000ea2000c1e1100 */
[----:B------:R-:W-:Y:S01]  /*0970*/  CS2R R30, SRZ ;  /* 0x00000000001e7805 */ /* 0x000fe2000001ff00 */
        /* <DEDUP_REMOVED lines=13> */
.L_x_4515:
[----:B------:R-:W2:Y:S01]  /*0a50*/  LDG.E.U16 R0, desc[UR36][R2.64] ;  /* 0x0000002402007981 */ /* 0x000ea2000c1e1500 */
[----:B------:R-:W-:Y:S01]  /*0a60*/  CS2R R30, SRZ ;  /* 0x00000000001e7805 */ /* 0x000fe2000001ff00 */
[----:B--2---:R-:W-:-:S04]  /*0a70*/  IMAD.U32 R0, R0, 0x10000, RZ ;  /* 0x0001000000007824 */ /* 0x004fc800078e00ff */
[----:B------:R-:W-:-:S04]  /*0a80*/  FMUL.FTZ R0, R0, 1 ;  /* 0x3f80000000007820 */ /* 0x000fc80000410000 */
[----:B------:R2:W3:Y:S02]  /*0a90*/  F2F.F64.F32 R28, R0 ;  /* 0x00000000001c7310 */ /* 0x0004e40000201800 */
[----:B--23--:R-:W-:Y:S05]  /*0aa0*/  BRA `(.L_x_4505) ;  /* 0x0000000400cc7947 */ /* 0x00cfea0003800000 */
.L_x_4512:
        /* <DEDUP_REMOVED lines=10> */
[----:B--2---:R4:W0:Y:S02]  /*0b50*/  I2F.F64.U16 R28, R2 ;  /* 0x00000002001c7312 */ /* 0x0048240000101800 */
[----:B0---4-:R-:W-:Y:S05]  /*0b60*/  BRA `(.L_x_4505) ;  /* 0x00000004009c7947 */ /* 0x011fea0003800000 */
.L_x_4519:
        /* <DEDUP_REMOVED lines=22> */
.L_x_4521:
[----:B------:R-:W-:Y:S05]  /*0cd0*/  BSYNC.RECONVERGENT B0 ;  /* 0x0000000000007941 */ /* 0x000fea0003800200 */
.L_x_4520:
[----:B------:R-:W-:Y:S01]  /*0ce0*/  IMAD.SHL.U32 R0, R0, 0x100000, RZ ;  /* 0x0010000000007824 */ /* 0x000fe200078e00ff */
[----:B------:R-:W-:-:S04]  /*0cf0*/  LEA R2, R2, 0x3b800000, 0x17 ;  /* 0x3b80000002027811 */ /* 0x000fc800078eb8ff */
[----:B------:R-:W-:-:S05]  /*0d00*/  LOP3.LUT R0, R2, R0, R7, 0xfe, !PT ;  /* 0x0000000002007212 */ /* 0x000fca00078efe07 */
[----:B------:R-:W-:-:S04]  /*0d10*/  FMUL.FTZ R0, R0, 1 ;  /* 0x3f80000000007820 */ /* 0x000fc80000410000 */
[----:B------:R4:W0:Y:S02]  /*0d20*/  F2F.F64.F32 R28, R0 ;  /* 0x00000000001c7310 */ /* 0x0008240000201800 */
[----:B0---4-:R-:W-:Y:S05]  /*0d30*/  BRA `(.L_x_4505) ;  /* 0x0000000400287947 */ /* 0x011fea0003800000 */
.L_x_4518:
        /* <DEDUP_REMOVED lines=22> */
.L_x_4523:
[----:B------:R-:W-:Y:S05]  /*0ea0*/  BSYNC.RECONVERGENT B0 ;  /* 0x0000000000007941 */ /* 0x000fea0003800200 */
.L_x_4522:
[----:B------:R-:W-:Y:S01]  /*0eb0*/  IMAD.SHL.U32 R0, R0, 0x200000, RZ ;  /* 0x0020000000007824 */ /* 0x000fe200078e00ff */
[----:B------:R-:W-:-:S04]  /*0ec0*/  LEA R3, R2, 0x37800000, 0x17 ;  /* 0x3780000002037811 */ /* 0x000fc800078eb8ff */
[----:B------:R-:W-:-:S05]  /*0ed0*/  LOP3.LUT R0, R3, R0, R4, 0xfe, !PT ;  /* 0x0000000003007212 */ /* 0x000fca00078efe04 */
[----:B------:R-:W-:-:S04]  /*0ee0*/  FMUL.FTZ R0, R0, 1 ;  /* 0x3f80000000007820 */ /* 0x000fc80000410000 */
[----:B------:R4:W0:Y:S02]  /*0ef0*/  F2F.F64.F32 R28, R0 ;  /* 0x00000000001c7310 */ /* 0x0008240000201800 */
[----:B0---4-:R-:W-:Y:S05]  /*0f00*/  BRA `(.L_x_4505) ;  /* 0x0000000000b47947 */ /* 0x011fea0003800000 */
.L_x_4517:
[----:B------:R-:W-:-:S09]  /*0f10*/  UISETP.NE.AND UP0, UPT, UR4, 0x1c, UPT ;  /* 0x0000001c0400788c */ /* 0x000fd2000bf05270 */
[----:B------:R-:W-:Y:S05]  /*0f20*/  BRA.U !UP0, `(.L_x_4524) ;  /* 0x0000000108a07547 */ /* 0x000fea000b800000 */
[----:B------:R-:W-:-:S09]  /*0f30*/  UISETP.NE.AND UP0, UPT, UR4, 0x1d, UPT ;  /* 0x0000001d0400788c */ /* 0x000fd2000bf05270 */
[----:B------:R-:W-:Y:S05]  /*0f40*/  BRA.U !UP0, `(.L_x_4525) ;  /* 0x0000000108887547 */ /* 0x000fea000b800000 */
[----:B------:R-:W-:-:S09]  /*0f50*/  UISETP.NE.AND UP0, UPT, UR4, 0x2c, UPT ;  /* 0x0000002c0400788c */ /* 0x000fd2000bf05270 */
[----:B------:R-:W-:Y:S05]  /*0f60*/  BRA.U !UP0, `(.L_x_4526) ;  /* 0x00000001084c7547 */ /* 0x000fea000b800000 */
.L_x_4504:
        /* <DEDUP_REMOVED lines=16> */
.L_x_4527:
[----:B------:R-:W-:Y:S02]  /*1070*/  CS2R R28, SRZ ;  /* 0x00000000001c7805 */ /* 0x000fe4000001ff00 */
[----:B------:R-:W-:Y:S01]  /*1080*/  CS2R R30, SRZ ;  /* 0x00000000001e7805 */ /* 0x000fe2000001ff00 */
[----:B------:R-:W-:Y:S06]  /*1090*/  BRA `(.L_x_4505) ;  /* 0x0000000000507947 */ /* 0x000fec0003800000 */
.L_x_4526:
[----:B------:R-:W2:Y:S01]  /*10a0*/  LDG.E.U8 R2, desc[UR36][R2.64] ;  /* 0x0000002402027981 */ /* 0x000ea2000c1e1100 */
[----:B------:R-:W-:Y:S01]  /*10b0*/  CS2R R30, SRZ ;  /* 0x00000000001e7805 */ /* 0x000fe2000001ff00 */
        /* <DEDUP_REMOVED lines=11> */
.L_x_4525:
[----:B------:R-:W2:Y:S01]  /*1170*/  LDG.E.64 R2, desc[UR36][R2.64] ;  /* 0x0000002402027981 */ /* 0x000ea2000c1e1b00 */
[----:B------:R-:W-:Y:S01]  /*1180*/  CS2R R30, SRZ ;  /* 0x00000000001e7805 */ /* 0x000fe2000001ff00 */
[----:B--2---:R4:W0:Y:S02]  /*1190*/  I2F.F64.U64 R28, R2 ;  /* 0x00000002001c7312 */ /* 0x0048240000301800 */
[----:B0---4-:R-:W-:Y:S05]  /*11a0*/  BRA `(.L_x_4505) ;  /* 0x00000000000c7947 */ /* 0x011fea0003800000 */
.L_x_4524:
[----:B------:R-:W2:Y:S01]  /*11b0*/  LDG.E R2, desc[UR36][R2.64] ;  /* 0x0000002402027981 */ /* 0x000ea2000c1e1900 */
[----:B------:R-:W-:Y:S01]  /*11c0*/  CS2R R30, SRZ ;  /* 0x00000000001e7805 */ /* 0x000fe2000001ff00 */
[----:B--2---:R2:W3:Y:S06]  /*11d0*/  I2F.F64.U32 R28, R2 ;  /* 0x00000002001c7312 */ /* 0x0044ec0000201800 */
.L_x_4505:
[----:B------:R-:W-:Y:S05]  /*11e0*/  BSYNC.RECONVERGENT B7 ;  /* 0x0000000000077941 */ /* 0x000fea0003800200 */
.L_x_4499:
[----:B------:R-:W-:-:S07]  /*11f0*/  VIADD R32, R44, 0x80 ;  /* 0x000000802c207836 */ /* 0x000fce0000000000 */
.L_x_4498:
[----:B------:R-:W-:Y:S05]  /*1200*/  BSYNC.RECONVERGENT B6 ;  /* 0x0000000000067941 */ /* 0x000fea0003800200 */
.L_x_4497:
[----:B------:R-:W-:Y:S01]  /*1210*/  ISETP.GE.AND P0, PT, R32, R33, PT ;  /* 0x000000212000720c */ /* 0x000fe20003f06270 */
[----:B------:R-:W-:Y:S01]  /*1220*/  BSSY.RECONVERGENT B6, `(.L_x_4528) ;  /* 0x0000116000067945 */ /* 0x000fe20003800200 */
[----:B------:R-:W-:Y:S02]  /*1230*/  CS2R R26, SRZ ;  /* 0x00000000001a7805 */ /* 0x000fe4000001ff00 */
[----:B------:R-:W-:-:S09]  /*1240*/  CS2R R24, SRZ ;  /* 0x0000000000187805 */ /* 0x000fd2000001ff00 */
[----:B------:R-:W-:Y:S05]  /*1250*/  @P0 BRA `(.L_x_4529) ;  /* 0x0000001000480947 */ /* 0x000fea0003800000 */
[----:B012---:R-:W0:Y:S01]  /*1260*/  LDC.64 R2, c[0x0][0x390] ;  /* 0x0000e400ff027b82 */ /* 0x007e220000000a00 */
        /* <DEDUP_REMOVED lines=19> */
[----:B--2---:R1:W2:Y:S02]  /*13a0*/  I2F.F64.S16 R24, R2 ;  /* 0x0000000200187312 */ /* 0x0042a40000101c00 */
[----:B-12---:R-:W-:Y:S05]  /*13b0*/  BRA `(.L_x_4536) ;  /* 0x0000000c00e87947 */ /* 0x006fea0003800000 */
.L_x_4534:
[----:B------:R-:W2:Y:S01]  /*13c0*/  LDG.E.U8 R2, desc[UR36][R2.64] ;  /* 0x0000002402027981 */ /* 0x000ea2000c1e1100 */
[----:B------:R-:W-:Y:S01]  /*13d0*/  CS2R R26, SRZ ;  /* 0x00000000001a7805 */ /* 0x000fe2000001ff00 */
[----:B--2---:R1:W2:Y:S02]  /*13e0*/  I2F.F64.U16 R24, R2 ;  /* 0x0000000200187312 */ /* 0x0042a40000101800 */
[----:B-12---:R-:W-:Y:S05]  /*13f0*/  BRA `(.L_x_4536) ;  /* 0x0000000c00d87947 */ /* 0x006fea0003800000 */
.L_x_4533:
        /* <DEDUP_REMOVED lines=8> */
[----:B--2---:R-:W1:Y:S02]  /*1480*/  I2F.F64.S64 R24, R24 ;  /* 0x0000001800187312 */ /* 0x004e640000301c00 */
[----:B-1----:R-:W-:Y:S05]  /*1490*/  BRA `(.L_x_4536) ;  /* 0x0000000c00b07947 */ /* 0x002fea0003800000 */
.L_x_4538:
[----:B------:R-:W2:Y:S01]  /*14a0*/  LDG.E R2, desc[UR36][R2.64] ;  /* 0x0000002402027981 */ /* 0x000ea2000c1e1900 */
[----:B------:R-:W-:Y:S01]  /*14b0*/  CS2R R26, SRZ ;  /* 0x00000000001a7805 */ /* 0x000fe2000001ff00 */
[----:B--2---:R1:W2:Y:S02]  /*14c0*/  I2F.F64 R24, R2 ;  /* 0x0000000200187312 */ /* 0x0042a40000201c00 */
[----:B-12---:R-:W-:Y:S05]  /*14d0*/  BRA `(.L_x_4536) ;  /* 0x0000000c00a07947 */ /* 0x006fea0003800000 */
.L_x_4537:
[----:B------:R-:W2:Y:S01]  /*14e0*/  LDG.E.U16 R2, desc[UR36][R2.64] ;  /* 0x0000002402027981 */ /* 0x000ea2000c1e1500 */
[----:B------:R-:W-:Y:S01]  /*14f0*/  CS2R R26, SRZ ;  /* 0x00000000001a7805 */ /* 0x000fe2000001ff00 */
[----:B--2---:R1:W2:Y:S02]  /*1500*/  I2F.F64.S16 R24, R2 ;  /* 0x0000000200187312 */ /* 0x0042a40000101c00 */
[----:B-12---:R-:W-:Y:S05]  /*1510*/  BRA `(.L_x_4536) ;  /* 0x0000000c00907947 */ /* 0x006fea0003800000 */
.L_x_4532:
        /* <DEDUP_REMOVED lines=9> */
[----:B------:R-:W0:Y:S02]  /*15b0*/  F2F.F64.F32 R24, R24 ;  /* 0x0000001800187310 */ /* 0x000e240000201800 */
[----:B0-----:R-:W-:Y:S05]  /*15c0*/  BRA `(.L_x_4536) ;  /* 0x0000000c00647947 */ /* 0x001fea0003800000 */
.L_x_4540:
[----:B------:R-:W2:Y:S01]  /*15d0*/  LDG.E.U16 R0, desc[UR36][R2.64] ;  /* 0x0000002402007981 */ /* 0x000ea2000c1e1500 */
[----:B------:R-:W-:Y:S01]  /*15e0*/  CS2R R26, SRZ ;  /* 0x00000000001a7805 */ /* 0x000fe2000001ff00 */
[----:B--2---:R-:W-:-:S05]  /*15f0*/  HADD2.F32 R0, -RZ, R0.H0_H0 ;  /* 0x20000000ff007230 */ /* 0x004fca0000004100 */
[----:B------:R-:W-:-:S04]  /*1600*/  FMUL.FTZ R0, R0, 1 ;  /* 0x3f80000000007820 */ /* 0x000fc80000410000 */
[----:B------:R0:W1:Y:S02]  /*1610*/  F2F.F64.F32 R24, R0 ;  /* 0x0000000000187310 */ /* 0x0000640000201800 */
[----:B01----:R-:W-:Y:S05]  /*1620*/  BRA `(.L_x_4536) ;  /* 0x0000000c004c7947 */ /* 0x003fea0003800000 */
.L_x_4539:
        /* <DEDUP_REMOVED lines=9> */
[----:B------:R-:W0:-:S15]  /*16c0*/  F2F.F64.F32 R24, R24 ;  /* 0x0000001800187310 */ /* 0x000e1e0000201800 */
[----:B------:R-:W-:-:S15]  /*16d0*/  NOP ;  /* 0x0000000000007918 */ /* 0x000fde0000000000 */
[----:B------:R-:W-:-:S15]  /*16e0*/  NOP ;  /* 0x0000000000007918 */ /* 0x000fde0000000000 */
[----:B------:R-:W-:-:S15]  /*16f0*/  NOP ;  /* 0x0000000000007918 */ /* 0x000fde0000000000 */
[----:B------:R-:W-:-:S04]  /*1700*/  NOP ;  /* 0x0000000000007918 */ /* 0x000fc80000000000 */
[----:B------:R-:W1:Y:S02]  /*1710*/  F2F.F64.F32 R26, R26 ;  /* 0x0000001a001a7310 */ /* 0x000e640000201800 */
[----:B01----:R-:W-:Y:S05]  /*1720*/  BRA `(.L_x_4536) ;  /* 0x0000000c000c7947 */ /* 0x003fea0003800000 */
.L_x_4542:
[----:B------:R-:W2:Y:S02]  /*1730*/  LDG.E R2, desc[UR36][R2.64] ;  /* 0x0000002402027981 */ /* 0x000ea4000c1e1900 */
[----:B--2---:R-:W-:-:S05]  /*1740*/  HADD2.F32 R0, -RZ, R2.H0_H0 ;  /* 0x20000002ff007230 */ /* 0x004fca0000004100 */
[----:B------:R-:W-:Y:S01]  /*1750*/  FMUL.FTZ R24, R0, 1 ;  /* 0x3f80000000187820 */ /* 0x000fe20000410000 */
[----:B------:R-:W-:-:S05]  /*1760*/  HADD2.F32 R0, -RZ, R2.H1_H1 ;  /* 0x30000002ff007230 */ /* 0x000fca0000004100 */
[----:B------:R-:W-:Y:S01]  /*1770*/  FMUL.FTZ R0, R0, 1 ;  /* 0x3f80000000007820 */ /* 0x000fe20000410000 */
[----:B------:R-:W0:-:S15]  /*1780*/  F2F.F64.F32 R24, R24 ;  /* 0x0000001800187310 */ /* 0x000e1e0000201800 */
[----:B------:R-:W-:-:S15]  /*1790*/  NOP ;  /* 0x0000000000007918 */ /* 0x000fde0000000000 */
[----:B------:R-:W-:-:S15]  /*17a0*/  NOP ;  /* 0x0000000000007918 */ /* 0x000fde0000000000 */
[----:B------:R-:W-:-:S15]  /*17b0*/  NOP ;  /* 0x0000000000007918 */ /* 0x000fde0000000000 */
[----:B------:R-:W-:-:S04]  /*17c0*/  NOP ;  /* 0x0000000000007918 */ /* 0x000fc80000000000 */
[----:B------:R1:W2:Y:S02]  /*17d0*/  F2F.F64.F32 R26, R0 ;  /* 0x00000000001a7310 */ /* 0x0002a40000201800 */
[----:B012---:R-:W-:Y:S05]  /*17e0*/  BRA `(.L_x_4536) ;  /* 0x0000000800dc7947 */ /* 0x007fea0003800000 */
.L_x_4541:
[----:B------:R0:W5:Y:S01]  /*17f0*/  LDG.E.64 R24, desc[UR36][R2.64] ;  /* 0x0000002402187981 */ /* 0x000162000c1e1b00 */
[----:B------:R-:W-:Y:S01]  /*1800*/  CS2R R26, SRZ ;  /* 0x00000000001a7805 */ /* 0x000fe2000001ff00 */
[----:B------:R-:W-:Y:S06]  /*1810*/  BRA `(.L_x_4536) ;  /* 0x0000000800d07947 */ /* 0x000fec0003800000 */
.L_x_4531:
        /* <DEDUP_REMOVED lines=14> */
.L_x_4545:
[----:B------:R4:W5:Y:S01]  /*1900*/  LDG.E.128 R24, desc[UR36][R2.64] ;  /* 0x0000002402187981 */ /* 0x000962000c1e1d00 */
[----:B------:R-:W-:Y:S05]  /*1910*/  BRA `(.L_x_4536) ;  /* 0x0000000800907947 */ /* 0x000fea0003800000 */
.L_x_4544:
        /* <DEDUP_REMOVED lines=28> */
.L_x_4547:
        /* <DEDUP_REMOVED lines=13> */
[----:B------:R4:W0:Y:S02]  /*1bb0*/  F2F.F64.F32 R24, R0 ;  /* 0x0000000000187310 */ /* 0x0008240000201800 */
[----:B0---4-:R-:W-:Y:S05]  /*1bc0*/  BRA `(.L_x_4536) ;  /* 0x0000000400e47947 */ /* 0x011fea0003800000 */
.L_x_4546:
[----:B------:R-:W2:Y:S01]  /*1bd0*/  LDG.E.U16 R0, desc[UR36][R2.64] ;  /* 0x0000002402007981 */ /* 0x000ea2000c1e1500 */
[----:B------:R-:W-:Y:S01]  /*1be0*/  CS2R R26, SRZ ;  /* 0x00000000001a7805 */ /* 0x000fe2000001ff00 */
[----:B--2---:R-:W-:-:S04]  /*1bf0*/  IMAD.U32 R0, R0, 0x10000, RZ ;  /* 0x0001000000007824 */ /* 0x004fc800078e00ff */
[----:B------:R-:W-:-:S04]  /*1c00*/  FMUL.FTZ R0, R0, 1 ;  /* 0x3f80000000007820 */ /* 0x000fc80000410000 */
[----:B------:R4:W0:Y:S02]  /*1c10*/  F2F.F64.F32 R24, R0 ;  /* 0x0000000000187310 */ /* 0x0008240000201800 */
[----:B0---4-:R-:W-:Y:S05]  /*1c20*/  BRA `(.L_x_4536) ;  /* 0x0000000400cc7947 */ /* 0x011fea0003800000 */
.L_x_4543:
        /* <DEDUP_REMOVED lines=12> */
.L_x_4550:
        /* <DEDUP_REMOVED lines=22> */
.L_x_4552:
[----:B------:R-:W-:Y:S05]  /*1e50*/  BSYNC.RECONVERGENT B0 ;  /* 0x0000000000007941 */ /* 0x000fea0003800200 */
.L_x_4551:
[----:B------:R-:W-:Y:S01]  /*1e60*/  IMAD.SHL.U32 R0, R0, 0x100000, RZ ;  /* 0x0010000000007824 */ /* 0x000fe200078e00ff */
[----:B------:R-:W-:-:S04]  /*1e70*/  LEA R2, R2, 0x3b800000, 0x17 ;  /* 0x3b80000002027811 */ /* 0x000fc800078eb8ff */
[----:B------:R-:W-:-:S05]  /*1e80*/  LOP3.LUT R0, R2, R0, R7, 0xfe, !PT ;  /* 0x0000000002007212 */ /* 0x000fca00078efe07 */
[----:B------:R-:W-:-:S04]  /*1e90*/  FMUL.FTZ R0, R0, 1 ;  /* 0x3f80000000007820 */ /* 0x000fc80000410000 */
[----:B------:R4:W0:Y:S02]  /*1ea0*/  F2F.F64.F32 R24, R0 ;  /* 0x0000000000187310 */ /* 0x0008240000201800 */
[----:B0---4-:R-:W-:Y:S05]  /*1eb0*/  BRA `(.L_x_4536) ;  /* 0x0000000400287947 */ /* 0x011fea0003800000 */
.L_x_4549:
        /* <DEDUP_REMOVED lines=22> */
.L_x_4554:
[----:B------:R-:W-:Y:S05]  /*2020*/  BSYNC.RECONVERGENT B0 ;  /* 0x0000000000007941 */ /* 0x000fea0003800200 */
.L_x_4553:
[----:B------:R-:W-:Y:S01]  /*2030*/  IMAD.SHL.U32 R0, R0, 0x200000, RZ ;  /* 0x0020000000007824 */ /* 0x000fe200078e00ff */
[----:B------:R-:W-:-:S04]  /*2040*/  LEA R2, R2, 0x37800000, 0x17 ;  /* 0x3780000002027811 */ /* 0x000fc800078eb8ff */
[----:B------:R-:W-:-:S05]  /*2050*/  LOP3.LUT R0, R2, R0, R7, 0xfe, !PT ;  /* 0x0000000002007212 */ /* 0x000fca00078efe07 */
[----:B------:R-:W-:-:S04]  /*2060*/  FMUL.FTZ R0, R0, 1 ;  /* 0x3f80000000007820 */ /* 0x000fc80000410000 */
[----:B------:R4:W0:Y:S02]  /*2070*/  F2F.F64.F32 R24, R0 ;  /* 0x0000000000187310 */ /* 0x0008240000201800 */
[----:B0---4-:R-:W-:Y:S05]  /*2080*/  BRA `(.L_x_4536) ;  /* 0x0000000000b47947 */ /* 0x011fea0003800000 */
.L_x_4548:
        /* <DEDUP_REMOVED lines=19> */
.L_x_4535:
        /* <DEDUP_REMOVED lines=16> */
.L_x_4557:
[----:B------:R-:W-:Y:S02]  /*22c0*/  CS2R R24, SRZ ;  /* 0x0000000000187805 */ /* 0x000fe4000001ff00 */
[----:B------:R-:W-:Y:S01]  /*22d0*/  CS2R R26, SRZ ;  /* 0x00000000001a7805 */ /* 0x000fe2000001ff00 */
[----:B------:R-:W-:Y:S06]  /*22e0*/  BRA `(.L_x_4536) ;  /* 0x00000000001c7947 */ /* 0x000fec0003800000 */
.L_x_4556:
[----:B------:R-:W2:Y:S01]  /*22f0*/  LDG.E.64 R24, desc[UR36][R2.64] ;  /* 0x0000002402187981 */ /* 0x000ea2000c1e1b00 */
[----:B------:R-:W-:Y:S01]  /*2300*/  CS2R R26, SRZ ;  /* 0x00000000001a7805 */ /* 0x000fe2000001ff00 */
[----:B--2---:R-:W1:Y:S02]  /*2310*/  I2F.F64.U64 R24, R24 ;  /* 0x0000001800187312 */ /* 0x004e640000301800 */
[----:B-1----:R-:W-:Y:S05]  /*2320*/  BRA `(.L_x_4536) ;  /* 0x00000000000c7947 */ /* 0x002fea0003800000 */
.L_x_4555:
[----:B------:R-:W2:Y:S01]  /*2330*/  LDG.E R2, desc[UR36][R2.64] ;  /* 0x0000002402027981 */ /* 0x000ea2000c1e1900 */
[----:B------:R-:W-:Y:S01]  /*2340*/  CS2R R26, SRZ ;  /* 0x00000000001a7805 */ /* 0x000fe2000001ff00 */
[----:B--2---:R1:W2:Y:S06]  /*2350*/  I2F.F64.U32 R24, R2 ;  /* 0x0000000200187312 */ /* 0x0042ac0000201800 */
.L_x_4536:
[----:B------:R-:W-:Y:S05]  /*2360*/  BSYNC.RECONVERGENT B7 ;  /* 0x0000000000077941 */ /* 0x000fea0003800200 */
.L_x_4530:
[----:B------:R-:W-:-:S07]  /*2370*/  VIADD R32, R32, 0x80 ;  /* 0x0000008020207836 */ /* 0x000fce0000000000 */
.L_x_4529:
[----:B------:R-:W-:Y:S05]  /*2380*/  BSYNC.RECONVERGENT B6 ;  /* 0x0000000000067941 */ /* 0x000fea0003800200 */
.L_x_4528:
[----:B------:R-:W-:Y:S01]  /*2390*/  ISETP.GE.AND P0, PT, R32, R33, PT ;  /* 0x000000212000720c */ /* 0x000fe20003f06270 */
[----:B------:R-:W-:Y:S01]  /*23a0*/  BSSY.RECONVERGENT B6, `(.L_x_4558) ;  /* 0x0000116000067945 */ /* 0x000fe20003800200 */
[----:B------:R-:W-:Y:S02]  /*23b0*/  CS2R R18, SRZ ;  /* 0x0000000000127805 */ /* 0x000fe4000001ff00 */
[----:B------:R-:W-:-:S09]  /*23c0*/  CS2R R16, SRZ ;  /* 0x0000000000107805 */ /* 0x000fd2000001ff00 */
[----:B------:R-:W-:Y:S05]  /*23d0*/  @P0 BRA `(.L_x_4559) ;  /* 0x0000001000480947 */ /* 0x000fea0003800000 */
[----:B012-4-:R-:W0:Y:S01]  /*23e0*/  LDC.64 R2, c[0x0][0x390] ;  /* 0x0000e400ff027b82 */ /* 0x017e220000000a00 */
        /* <DEDUP_REMOVED lines=21> */
.L_x_4564:
[----:B------:R-:W2:Y:S01]  /*2540*/  LDG.E.U8 R2, desc[UR36][R2.64] ;  /* 0x0000002402027981 */ /* 0x000ea2000c1e1100 */
[----:B------:R-:W-:Y:S01]  /*2550*/  CS2R R18, SRZ ;  /* 0x0000000000127805 */ /* 0x000fe2000001ff00 */
[----:B--2---:R0:W1:Y:S02]  /*2560*/  I2F.F64.U16 R16, R2 ;  /* 0x0000000200107312 */ /* 0x0040640000101800 */
[----:B01----:R-:W-:Y:S05]  /*2570*/  BRA `(.L_x_4566) ;  /* 0x0000000c00d87947 */ /* 0x003fea0003800000 */
.L_x_4563:
        /* <DEDUP_REMOVED lines=8> */
[----:B--2---:R-:W0:Y:S02]  /*2600*/  I2F.F64.S64 R16, R16 ;  /* 0x0000001000107312 */ /* 0x004e240000301c00 */
[----:B0-----:R-:W-:Y:S05]  /*2610*/  BRA `(.L_x_4566) ;  /* 0x0000000c00b07947 */ /* 0x001fea0003800000 */
.L_x_4568:
[----:B------:R-:W2:Y:S01]  /*2620*/  LDG.E R2, desc[UR36][R2.64] ;  /* 0x0000002402027981 */ /* 0x000ea2000c1e1900 */
[----:B------:R-:W-:Y:S01]  /*2630*/  CS2R R18, SRZ ;  /* 0x0000000000127805 */ /* 0x000fe2000001ff00 */
[----:B--2---:R0:W1:Y:S02]  /*2640*/  I2F.F64 R16, R2 ;  /* 0x0000000200107312 */ /* 0x0040640000201c00 */
[----:B01----:R-:W-:Y:S05]  /*2650*/  BRA `(.L_x_4566) ;  /* 0x0000000c00a07947 */ /* 0x003fea0003800000 */
.L_x_4567:
[----:B------:R-:W2:Y:S01]  /*2660*/  LDG.E.U16 R2, desc[UR36][R2.64] ;  /* 0x0000002402027981 */ /* 0x000ea2000c1e1500 */
[----:B------:R-:W-:Y:S01]  /*2670*/  CS2R R18, SRZ ;  /* 0x0000000000127805 */ /* 0x000fe2000001ff00 */
[----:B--2---:R0:W1:Y:S02]  /*2680*/  I2F.F64.S16 R16, R2 ;  /* 0x0000000200107312 */ /* 0x0040640000101c00 */
[----:B01----:R-:W-:Y:S05]  /*2690*/  BRA `(.L_x_4566) ;  /* 0x0000000c00907947 */ /* 0x003fea0003800000 */
.L_x_4562:
        /* <DEDUP_REMOVED lines=11> */
.L_x_4570:
[----:B------:R-:W2:Y:S01]  /*2750*/  LDG.E.U16 R0, desc[UR36][R2.64] ;  /* 0x0000002402007981 */ /* 0x000ea2000c1e1500 */
[----:B------:R-:W-:Y:S01]  /*2760*/  CS2R R18, SRZ ;  /* 0x0000000000127805 */ /* 0x000fe2000001ff00 */
[----:B--2---:R-:W-:-:S05]  /*2770*/  HADD2.F32 R0, -RZ, R0.H0_H0 ;  /* 0x20000000ff007230 */ /* 0x004fca0000004100 */
[----:B------:R-:W-:-:S04]  /*2780*/  FMUL.FTZ R0, R0, 1 ;  /* 0x3f80000000007820 */ /* 0x000fc80000410000 */
[----:B------:R1:W2:Y:S02]  /*2790*/  F2F.F64.F32 R16, R0 ;  /* 0x0000000000107310 */ /* 0x0002a40000201800 */
[----:B-12---:R-:W-:Y:S05]  /*27a0*/  BRA `(.L_x_4566) ;  /* 0x0000000c004c7947 */ /* 0x006fea0003800000 */
.L_x_4569:
        /* <DEDUP_REMOVED lines=16> */
.L_x_4572:
        /* <DEDUP_REMOVED lines=10> */
[----:B------:R2:W4:Y:S02]  /*2950*/  F2F.F64.F32 R18, R0 ;  /* 0x0000000000127310 */ /* 0x0005240000201800 */
[----:B-12-4-:R-:W-:Y:S05]  /*2960*/  BRA `(.L_x_4566) ;  /* 0x0000000800dc7947 */ /* 0x016fea0003800000 */
.L_x_4571:
[----:B------:R0:W5:Y:S01]  /*2970*/  LDG.E.64 R16, desc[UR36][R2.64] ;  /* 0x0000002402107981 */ /* 0x000162000c1e1b00 */
[----:B------:R-:W-:Y:S01]  /*2980*/  CS2R R18, SRZ ;  /* 0x0000000000127805 */ /* 0x000fe2000001ff00 */
[----:B------:R-:W-:Y:S06]  /*2990*/  BRA `(.L_x_4566) ;  /* 0x0000000800d07947 */ /* 0x000fec0003800000 */
.L_x_4561:
        /* <DEDUP_REMOVED lines=14> */
.L_x_4575:
[----:B------:R1:W5:Y:S01]  /*2a80*/  LDG.E.128 R16, desc[UR36][R2.64] ;  /* 0x0000002402107981 */ /* 0x000362000c1e1d00 */
[----:B------:R-:W-:Y:S05]  /*2a90*/  BRA `(.L_x_4566) ;  /* 0x0000000800907947 */ /* 0x000fea0003800000 */
.L_x_4574:
        /* <DEDUP_REMOVED lines=27> */
[----:B--2-4-:R-:W-:Y:S05]  /*2c50*/  BRA `(.L_x_4566) ;  /* 0x0000000800207947 */ /* 0x014fea0003800000 */
.L_x_4577:
        /* <DEDUP_REMOVED lines=14> */
[----:B--2-4-:R-:W-:Y:S05]  /*2d40*/  BRA `(.L_x_4566) ;  /* 0x0000000400e47947 */ /* 0x014fea0003800000 */
.L_x_4576:
[----:B------:R-:W2:Y:S01]  /*2d50*/  LDG.E.U16 R0, desc[UR36][R2.64] ;  /* 0x0000002402007981 */ /* 0x000ea2000c1e1500 */
[----:B------:R-:W-:Y:S01]  /*2d60*/  CS2R R18, SRZ ;  /* 0x0000000000127805 */ /* 0x000fe2000001ff00 */
[----:B--2---:R-:W-:-:S04]  /*2d70*/  IMAD.U32 R0, R0, 0x10000, RZ ;  /* 0x0001000000007824 */ /* 0x004fc800078e00ff */
[----:B------:R-:W-:-:S04]  /*2d80*/  FMUL.FTZ R0, R0, 1 ;  /* 0x3f80000000007820 */ /* 0x000fc80000410000 */
[----:B------:R2:W4:Y:S02]  /*2d90*/  F2F.F64.F32 R16, R0 ;  /* 0x0000000000107310 */ /* 0x0005240000201800 */
[----:B--2-4-:R-:W-:Y:S05]  /*2da0*/  BRA `(.L_x_4566) ;  /* 0x0000000400cc7947 */ /* 0x014fea0003800000 */
.L_x_4573:
        /* <DEDUP_REMOVED lines=12> */
.L_x_4580:
        /* <DEDUP_REMOVED lines=22> */
.L_x_4582:
[----:B------:R-:W-:Y:S05]  /*2fd0*/  BSYNC.RECONVERGENT B0 ;  /* 0x0000000000007941 */ /* 0x000fea0003800200 */
.L_x_4581:
[----:B------:R-:W-:Y:S01]  /*2fe0*/  IMAD.SHL.U32 R0, R0, 0x100000, RZ ;  /* 0x0010000000007824 */ /* 0x000fe200078e00ff */
[----:B------:R-:W-:-:S04]  /*2ff0*/  LEA R2, R2, 0x3b800000, 0x17 ;  /* 0x3b80000002027811 */ /* 0x000fc800078eb8ff */
[----:B------:R-:W-:-:S05]  /*3000*/  LOP3.LUT R0, R2, R0, R7, 0xfe, !PT ;  /* 0x0000000002007212 */ /* 0x000fca00078efe07 */
[----:B------:R-:W-:-:S04]  /*3010*/  FMUL.FTZ R0, R0, 1 ;  /* 0x3f80000000007820 */ /* 0x000fc80000410000 */
[----:B------:R0:W1:Y:S02]  /*3020*/  F2F.F64.F32 R16, R0 ;  /* 0x0000000000107310 */ /* 0x0000640000201800 */
[----:B01----:R-:W-:Y:S05]  /*3030*/  BRA `(.L_x_4566) ;  /* 0x0000000400287947 */ /* 0x003fea0003800000 */
.L_x_4579:
        /* <DEDUP_REMOVED lines=22> */
.L_x_4584:
[----:B------:R-:W-:Y:S05]  /*31a0*/  BSYNC.RECONVERGENT B0 ;  /* 0x0000000000007941 */ /* 0x000fea0003800200 */
.L_x_4583:
[----:B------:R-:W-:Y:S01]  /*31b0*/  IMAD.SHL.U32 R0, R0, 0x200000, RZ ;  /* 0x0020000000007824 */ /* 0x000fe200078e00ff */
[----:B------:R-:W-:-:S04]  /*31c0*/  LEA R2, R2, 0x37800000, 0x17 ;  /* 0x3780000002027811 */ /* 0x000fc800078eb8ff */
[----:B------:R-:W-:-:S05]  /*31d0*/  LOP3.LUT R0, R2, R0, R7, 0xfe, !PT ;  /* 0x0000000002007212 */ /* 0x000fca00078efe07 */
[----:B------:R-:W-:-:S04]  /*31e0*/  FMUL.FTZ R0, R0, 1 ;  /* 0x3f80000000007820 */ /* 0x000fc80000410000 */
[----:B------:R0:W1:Y:S02]  /*31f0*/  F2F.F64.F32 R16, R0 ;  /* 0x0000000000107310 */ /* 0x0000640000201800 */
[----:B01----:R-:W-:Y:S05]  /*3200*/  BRA `(.L_x_4566) ;  /* 0x0000000000b47947 */ /* 0x003fea0003800000 */
.L_x_4578:
        /* <DEDUP_REMOVED lines=19> */
.L_x_4565:
        /* <DEDUP_REMOVED lines=16> */
.L_x_4587:
[----:B------:R-:W-:Y:S02]  /*3440*/  CS2R R16, SRZ ;  /* 0x0000000000107805 */ /* 0x000fe4000001ff00 */
[----:B------:R-:W-:Y:S01]  /*3450*/  CS2R R18, SRZ ;  /* 0x0000000000127805 */ /* 0x000fe2000001ff00 */
[----:B------:R-:W-:Y:S06]  /*3460*/  BRA `(.L_x_4566) ;  /* 0x00000000001c7947 */ /* 0x000fec0003800000 */
.L_x_4586:
[----:B------:R-:W2:Y:S01]  /*3470*/  LDG.E.64 R16, desc[UR36][R2.64] ;  /* 0x0000002402107981 */ /* 0x000ea2000c1e1b00 */
[----:B------:R-:W-:Y:S01]  /*3480*/  CS2R R18, SRZ ;  /* 0x0000000000127805 */ /* 0x000fe2000001ff00 */
[----:B--2---:R-:W0:Y:S02]  /*3490*/  I2F.F64.U64 R16, R16 ;  /* 0x0000001000107312 */ /* 0x004e240000301800 */
[----:B0-----:R-:W-:Y:S05]  /*34a0*/  BRA `(.L_x_4566) ;  /* 0x00000000000c7947 */ /* 0x001fea0003800000 */
.L_x_4585:
[----:B------:R-:W2:Y:S01]  /*34b0*/  LDG.E R2, desc[UR36][R2.64] ;  /* 0x0000002402027981 */ /* 0x000ea2000c1e1900 */
[----:B------:R-:W-:Y:S01]  /*34c0*/  CS2R R18, SRZ ;  /* 0x0000000000127805 */ /* 0x000fe2000001ff00 */
[----:B--2---:R2:W4:Y:S06]  /*34d0*/  I2F.F64.U32 R16, R2 ;  /* 0x0000000200107312 */ /* 0x00452c0000201800 */
.L_x_4566:
[----:B------:R-:W-:Y:S05]  /*34e0*/  BSYNC.RECONVERGENT B7 ;  /* 0x0000000000077941 */ /* 0x000fea0003800200 */
.L_x_4560:
[----:B------:R-:W-:-:S07]  /*34f0*/  VIADD R32, R32, 0x80 ;  /* 0x0000008020207836 */ /* 0x000fce0000000000 */
.L_x_4559:
[----:B------:R-:W-:Y:S05]  /*3500*/  BSYNC.RECONVERGENT B6 ;  /* 0x0000000000067941 */ /* 0x000fea0003800200 */
.L_x_4558:
        /* <DEDUP_REMOVED lines=25> */
.L_x_4593:
[----:B------:R-:W2:Y:S02]  /*36a0*/  LDG.E.U8 R2, desc[UR36][R2.64] ;  /* 0x0000002402027981 */ /* 0x000ea4000c1e1100 */
[----:B--2---:R0:W1:Y:S02]  /*36b0*/  I2F.F64.U16 R20, R2 ;  /* 0x0000000200147312 */ /* 0x0040640000101800 */
[----:B01----:R-:W-:Y:S05]  /*36c0*/  BRA `(.L_x_4589) ;  /* 0x0000000c00947947 */ /* 0x003fea0003800000 */
.L_x_4592:
        /* <DEDUP_REMOVED lines=9> */
.L_x_4596:
[----:B------:R-:W2:Y:S02]  /*3760*/  LDG.E R2, desc[UR36][R2.64] ;  /* 0x0000002402027981 */ /* 0x000ea4000c1e1900 */
[----:B--2---:R0:W1:Y:S02]  /*3770*/  I2F.F64 R20, R2 ;  /* 0x0000000200147312 */ /* 0x0040640000201c00 */
[----:B01----:R-:W-:Y:S05]  /*3780*/  BRA `(.L_x_4589) ;  /* 0x0000000c00647947 */ /* 0x003fea0003800000 */
.L_x_4595:
[----:B------:R-:W2:Y:S02]  /*3790*/  LDG.E.U16 R2, desc[UR36][R2.64] ;  /* 0x0000002402027981 */ /* 0x000ea4000c1e1500 */
[----:B--2---:R0:W1:Y:S02]  /*37a0*/  I2F.F64.S16 R20, R2 ;  /* 0x0000000200147312 */ /* 0x0040640000101c00 */
[----:B01----:R-:W-:Y:S05]  /*37b0*/  BRA `(.L_x_4589) ;  /* 0x0000000c00587947 */ /* 0x003fea0003800000 */
.L_x_4591:
        /* <DEDUP_REMOVED lines=10> */
.L_x_4598:
[----:B------:R-:W2:Y:S02]  /*3860*/  LDG.E.U16 R0, desc[UR36][R2.64] ;  /* 0x0000002402007981 */ /* 0x000ea4000c1e1500 */
[----:B--2---:R-:W-:-:S05]  /*3870*/  HADD2.F32 R0, -RZ, R0.H0_H0 ;  /* 0x20000000ff007230 */ /* 0x004fca0000004100 */
[----:B------:R-:W-:-:S04]  /*3880*/  FMUL.FTZ R0, R0, 1 ;  /* 0x3f80000000007820 */ /* 0x000fc80000410000 */
[----:B------:R0:W1:Y:S02]  /*3890*/  F2F.F64.F32 R20, R0 ;  /* 0x0000000000147310 */ /* 0x0000640000201800 */
[----:B01----:R-:W-:Y:S05]  /*38a0*/  BRA `(.L_x_4589) ;  /* 0x0000000c001c7947 */ /* 0x003fea0003800000 */
.L_x_4597:
        /* <DEDUP_REMOVED lines=16> */
.L_x_4600:
        /* <DEDUP_REMOVED lines=12> */
.L_x_4599:
[----:B------:R0:W5:Y:S01]  /*3a70*/  LDG.E.64 R20, desc[UR36][R2.64] ;  /* 0x0000002402147981 */ /* 0x000162000c1e1b00 */
[----:B------:R-:W-:Y:S05]  /*3a80*/  BRA `(.L_x_4589) ;  /* 0x0000000800a47947 */ /* 0x000fea0003800000 */
.L_x_4590:
        /* <DEDUP_REMOVED lines=13> */
.L_x_4603:
[----:B------:R0:W5:Y:S01]  /*3b60*/  LDG.E.128 R20, desc[UR36][R2.64] ;  /* 0x0000002402147981 */ /* 0x000162000c1e1d00 */
[----:B------:R-:W-:Y:S05]  /*3b70*/  BRA `(.L_x_4589) ;  /* 0x0000000800687947 */ /* 0x000fea0003800000 */
.L_x_4602:
        /* <DEDUP_REMOVED lines=27> */
.L_x_4605:
        /* <DEDUP_REMOVED lines=14> */
.L_x_4604:
[----:B------:R-:W2:Y:S02]  /*3e10*/  LDG.E.U16 R0, desc[UR36][R2.64] ;  /* 0x0000002402007981 */ /* 0x000ea4000c1e1500 */
[----:B--2---:R-:W-:-:S04]  /*3e20*/  IMAD.U32 R0, R0, 0x10000, RZ ;  /* 0x0001000000007824 */ /* 0x004fc800078e00ff */
[----:B------:R-:W-:-:S04]  /*3e30*/  FMUL.FTZ R0, R0, 1 ;  /* 0x3f80000000007820 */ /* 0x000fc80000410000 */
[----:B------:R0:W1:Y:S02]  /*3e40*/  F2F.F64.F32 R20, R0 ;  /* 0x0000000000147310 */ /* 0x0000640000201800 */
[----:B01----:R-:W-:Y:S05]  /*3e50*/  BRA `(.L_x_4589) ;  /* 0x0000000400b07947 */ /* 0x003fea0003800000 */
.L_x_4601:
        /* <DEDUP_REMOVED lines=9> */
[----:B--2---:R0:W1:Y:S02]  /*3ef0*/  I2F.F64.U16 R20, R2 ;  /* 0x0000000200147312 */ /* 0x0040640000101800 */
[----:B01----:R-:W-:Y:S05]  /*3f00*/  BRA `(.L_x_4589) ;  /* 0x0000000400847947 */ /* 0x003fea0003800000 */
.L_x_4608:
        /* <DEDUP_REMOVED lines=21> */
.L_x_4610:
[----:B------:R-:W-:Y:S05]  /*4060*/  BSYNC.RECONVERGENT B0 ;  /* 0x0000000000007941 */ /* 0x000fea0003800200 */
.L_x_4609:
[----:B------:R-:W-:Y:S01]  /*4070*/  IMAD.SHL.U32 R0, R0, 0x100000, RZ ;  /* 0x0010000000007824 */ /* 0x000fe200078e00ff */
[----:B------:R-:W-:-:S04]  /*4080*/  LEA R2, R2, 0x3b800000, 0x17 ;  /* 0x3b80000002027811 */ /* 0x000fc800078eb8ff */
[----:B------:R-:W-:-:S05]  /*4090*/  LOP3.LUT R0, R2, R0, R7, 0xfe, !PT ;  /* 0x0000000002007212 */ /* 0x000fca00078efe07 */
[----:B------:R-:W-:-:S04]  /*40a0*/  FMUL.FTZ R0, R0, 1 ;  /* 0x3f80000000007820 */ /* 0x000fc80000410000 */
[----:B------:R0:W1:Y:S02]  /*40b0*/  F2F.F64.F32 R20, R0 ;  /* 0x0000000000147310 */ /* 0x0000640000201800 */
[----:B01----:R-:W-:Y:S05]  /*40c0*/  BRA `(.L_x_4589) ;  /* 0x0000000400147947 */ /* 0x003fea0003800000 */
.L_x_4607:
        /* <DEDUP_REMOVED lines=21> */
.L_x_4612:
[----:B------:R-:W-:Y:S05]  /*4220*/  BSYNC.RECONVERGENT B0 ;  /* 0x0000000000007941 */ /* 0x000fea0003800200 */
.L_x_4611:
[----:B------:R-:W-:Y:S01]  /*4230*/  IMAD.SHL.U32 R0, R0, 0x200000, RZ ;  /* 0x0020000000007824 */ /* 0x000fe200078e00ff */
[----:B------:R-:W-:-:S04]  /*4240*/  LEA R2, R2, 0x37800000, 0x17 ;  /* 0x3780000002027811 */ /* 0x000fc800078eb8ff */
[----:B------:R-:W-:-:S05]  /*4250*/  LOP3.LUT R0, R2, R0, R7, 0xfe, !PT ;  /* 0x0000000002007212 */ /* 0x000fca00078efe07 */
[----:B------:R-:W-:-:S04]  /*4260*/  FMUL.FTZ R0, R0, 1 ;  /* 0x3f80000000007820 */ /* 0x000fc80000410000 */
[----:B------:R0:W1:Y:S02]  /*4270*/  F2F.F64.F32 R20, R0 ;  /* 0x0000000000147310 */ /* 0x0000640000201800 */
[----:B01----:R-:W-:Y:S05]  /*4280*/  BRA `(.L_x_4589) ;  /* 0x0000000000a47947 */ /* 0x003fea0003800000 */
.L_x_4606:
        /* <DEDUP_REMOVED lines=18> */
.L_x_4594:
        /* <DEDUP_REMOVED lines=16> */
.L_x_4615:
[----:B------:R-:W-:Y:S01]  /*44b0*/  CS2R R20, SRZ ;  /* 0x0000000000147805 */ /* 0x000fe2000001ff00 */
[----:B------:R-:W-:Y:S06]  /*44c0*/  BRA `(.L_x_4589) ;  /* 0x0000000000147947 */ /* 0x000fec0003800000 */
.L_x_4614:
[----:B------:R-:W2:Y:S02]  /*44d0*/  LDG.E.64 R20, desc[UR36][R2.64] ;  /* 0x0000002402147981 */ /* 0x000ea4000c1e1b00 */
[----:B--2---:R-:W0:Y:S02]  /*44e0*/  I2F.F64.U64 R20, R20 ;  /* 0x0000001400147312 */ /* 0x004e240000301800 */
[----:B0-----:R-:W-:Y:S05]  /*44f0*/  BRA `(.L_x_4589) ;  /* 0x0000000000087947 */ /* 0x001fea0003800000 */
.L_x_4613:
[----:B------:R-:W2:Y:S02]  /*4500*/  LDG.E R2, desc[UR36][R2.64] ;  /* 0x0000002402027981 */ /* 0x000ea4000c1e1900 */
[----:B--2---:R0:W1:Y:S02]  /*4510*/  I2F.F64.U32 R20, R2 ;  /* 0x0000000200147312 */ /* 0x0040640000201800 */
.L_x_4589:
[----:B------:R-:W-:Y:S05]  /*4520*/  BSYNC.RECONVERGENT B6 ;  /* 0x0000000000067941 */ /* 0x000fea0003800200 */
.L_x_4588:
[----:B------:R-:W-:Y:S01]  /*4530*/  ISETP.GE.AND P0, PT, R44, R33, PT ;  /* 0x000000212c00720c */ /* 0x000fe20003f06270 */
[----:B------:R-:W-:Y:S01]  /*4540*/  BSSY.RECONVERGENT B0, `(.L_x_4616) ;  /* 0x00004bc000007945 */ /* 0x000fe20003800200 */
[----:B------:R-:W-:Y:S02]  /*4550*/  CS2R R6, SRZ ;  /* 0x0000000000067805 */ /* 0x000fe4000001ff00 */
[----:B------:R-:W-:-:S09]  /*4560*/  CS2R R4, SRZ ;  /* 0x0000000000047805 */ /* 0x000fd2000001ff00 */
[----:B------:R-:W-:Y:S05]  /*4570*/  @P0 BRA `(.L_x_4617) ;  /* 0x0000004800e00947 */ /* 0x000fea0003800000 */
[----:B---3-5:R-:W-:-:S04]  /*4580*/  LOP3.LUT R0, R29, 0x7fffffff, RZ, 0xc0, !PT ;  /* 0x7fffffff1d007812 */ /* 0x028fc800078ec0ff */
[----:B------:R-:W-:-:S13]  /*4590*/  ISETP.GE.U32.AND P0, PT, R0, 0x7ff00000, PT ;  /* 0x7ff000000000780c */ /* 0x000fda0003f06070 */
[----:B------:R-:W-:Y:S05]  /*45a0*/  @!P0 BRA `(.L_x_4618) ;  /* 0x0000000c004c8947 */ /* 0x000fea0003800000 */
[----:B------:R-:W-:-:S13]  /*45b0*/  LOP3.LUT P0, RZ, R28, 0xfffff, R29, 0xf8, !PT ;  /* 0x000fffff1cff7812 */ /* 0x000fda000780f81d */
[----:B------:R-:W-:Y:S01]  /*45c0*/  @P0 DSETP.NEU.AND P1, PT, R30, RZ, PT ;  /* 0x000000ff1e00022a */ /* 0x000fe20003f2d000 */
[----:B------:R-:W-:Y:S02]  /*45d0*/  @P0 IMAD.MOV.U32 R4, RZ, RZ, R28 ;  /* 0x000000ffff040224 */ /* 0x000fe400078e001c */
[----:B------:R-:W-:-:S15]  /*45e0*/  @P0 IMAD.MOV.U32 R5, RZ, RZ, R29 ;  /* 0x000000ffff050224 */ /* 0x000fde00078e001d */
[----:B------:R-:W-:-:S15]  /*45f0*/  NOP ;  /* 0x0000000000007918 */ /* 0x000fde0000000000 */
[----:B------:R-:W-:-:S15]  /*4600*/  NOP ;  /* 0x0000000000007918 */ /* 0x000fde0000000000 */
[----:B------:R-:W-:-:S15]  /*4610*/  NOP ;  /* 0x0000000000007918 */ /* 0x000fde0000000000 */
[----:B------:R-:W-:-:S01]  /*4620*/  NOP ;  /* 0x0000000000007918 */ /* 0x000fc20000000000 */
[----:B012-4-:R-:W0:Y:S02]  /*4630*/  @P0 DMUL R2, R30, R28 ;  /* 0x0000001c1e020228 */ /* 0x017e240000000000 */
[----:B0-----:R-:W-:Y:S02]  /*4640*/  @P0 FSEL R6, R30, R2, !P1 ;  /* 0x000000021e060208 */ /* 0x001fe40004800000 */
[----:B------:R-:W-:Y:S01]  /*4650*/  @P0 FSEL R7, R31, R3, !P1 ;  /* 0x000000031f070208 */ /* 0x000fe20004800000 */
[----:B------:R-:W-:Y:S06]  /*4660*/  @P0 BRA `(.L_x_4617) ;  /* 0x0000004800a40947 */ /* 0x000fec0003800000 */
[----:B------:R-:W0:Y:S01]  /*4670*/  DSETP.NEU.AND P0, PT, |R30|, +INF , PT ;  /* 0x7ff000001e00742a */ /* 0x000e220003f0d200 */
[----:B------:R-:W-:Y:S04]  /*4680*/  BSSY.RECONVERGENT B3, `(.L_x_4619) ;  /* 0x00000c0000037945 */ /* 0x000fe80003800200 */
        /* <DEDUP_REMOVED lines=48> */
[----:B------:R-:W-:Y:S05]  /*4990*/  CALL.REL.NOINC `($_ZN2at6native27unrolled_elementwise_kernelIZZZNS0_16tanh_kernel_cudaERNS_18TensorIteratorBaseEENKUlvE_clEvENKUlvE_clEvEUlN3c107complexIdEEE_St5arrayIPcLm2EELi4E23TrivialOffsetCalculatorILi1EjESE_NS0_6memory12LoadWithCastILi1EEENSF_13StoreWithCastILi1EEEEEviT_T0_T2_T3_T4_T5_$__internal_trig_reduction_slowpathd) ;  /* 0x0000018c00b87944 */ /* 0x000fea0003c00000 */
.L_x_4622:
[----:B------:R-:W-:Y:S05]  /*49a0*/  BSYNC.RECONVERGENT B4 ;  /* 0x0000000000047941 */ /* 0x000fea0003800200 */
.L_x_4621:
        /* <DEDUP_REMOVED lines=14> */
[----:B------:R-:W-:Y:S02]  /*4a90*/  FSEL R40, R40, -8.06006814911005101289e+34, !P0 ;  /* 0xf9785eba28287808 */ /* 0x000fe40004000000 */
[----:B------:R-:W-:-:S15]  /*4aa0*/  FSEL R41, -R35, 0.11223486810922622681, !P0 ;  /* 0x3de5db6523297808 */ /* 0x000fde0004000100 */
        /* <DEDUP_REMOVED lines=47> */
[----:B------:R-:W-:Y:S01]  /*4da0*/  FSEL R7, R7, R3, !P0 ;  /* 0x0000000307077208 */ /* 0x000fe20004000000 */
[----:B------:R-:W-:Y:S06]  /*4db0*/  @!P4 BRA `(.L_x_4624) ;  /* 0x00000000001cc947 */ /* 0x000fec0003800000 */
[----:B------:R-:W-:Y:S01]  /*4dc0*/  IMAD.MOV.U32 R2, RZ, RZ, R30 ;  /* 0x000000ffff027224 */ /* 0x000fe200078e001e */
[----:B------:R-:W-:Y:S01]  /*4dd0*/  MOV R11, 0x4e00 ;  /* 0x00004e00000b7802 */ /* 0x000fe20000000f00 */
[----:B------:R-:W-:-:S07]  /*4de0*/  IMAD.MOV.U32 R0, RZ, RZ, R31 ;  /* 0x000000ffff007224 */ /* 0x000fce00078e001f */
[----:B------:R-:W-:Y:S05]  /*4df0*/  CALL.REL.NOINC `($_ZN2at6native27unrolled_elementwise_kernelIZZZNS0_16tanh_kernel_cudaERNS_18TensorIteratorBaseEENKUlvE_clEvENKUlvE_clEvEUlN3c107complexIdEEE_St5arrayIPcLm2EELi4E23TrivialOffsetCalculatorILi1EjESE_NS0_6memory12LoadWithCastILi1EEENSF_13StoreWithCastILi1EEEEEviT_T0_T2_T3_T4_T5_$__internal_trig_reduction_slowpathd) ;  /* 0x0000018800a07944 */ /* 0x000fea0003c00000 */
[----:B------:R-:W-:Y:S02]  /*4e00*/  IMAD.MOV.U32 R34, RZ, RZ, R0 ;  /* 0x000000ffff227224 */ /* 0x000fe400078e0000 */
[----:B------:R-:W-:Y:S02]  /*4e10*/  IMAD.MOV.U32 R4, RZ, RZ, R2 ;  /* 0x000000ffff047224 */ /* 0x000fe400078e0002 */
[----:B------:R-:W-:-:S07]  /*4e20*/  IMAD.MOV.U32 R5, RZ, RZ, R3 ;  /* 0x000000ffff057224 */ /* 0x000fce00078e0003 */
.L_x_4624:
[----:B------:R-:W-:Y:S05]  /*4e30*/  BSYNC.RECONVERGENT B4 ;  /* 0x0000000000047941 */ /* 0x000fea0003800200 */
.L_x_4623:
        /* <DEDUP_REMOVED lines=68> */
.L_x_4620:
[----:B------:R-:W-:Y:S05]  /*5280*/  BSYNC.RECONVERGENT B3 ;  /* 0x0000000000037941 */ /* 0x000fea0003800200 */
.L_x_4619:
[----:B------:R-:W-:Y:S01]  /*5290*/  VIADD R5, R29, 0xc0000000 ;  /* 0xc00000001d057836 */ /* 0x000fe20000000000 */
[----:B01----:R-:W-:Y:S01]  /*52a0*/  LOP3.LUT R7, RZ, 0x80000000, R31, 0xb8, !PT ;  /* 0x80000000ff077812 */ /* 0x003fe200078eb81f */
[----:B------:R-:W-:Y:S02]  /*52b0*/  IMAD.MOV.U32 R4, RZ, RZ, R28 ;  /* 0x000000ffff047224 */ /* 0x000fe400078e001c */
[----:B------:R-:W-:Y:S01]  /*52c0*/  IMAD.MOV.U32 R6, RZ, RZ, RZ ;  /* 0x000000ffff067224 */ /* 0x000fe200078e00ff */
[----:B------:R-:W-:Y:S06]  /*52d0*/  BRA `(.L_x_4617) ;  /* 0x0000003c00887947 */ /* 0x000fec0003800000 */
.L_x_4618:
[----:B------:R-:W3:-:S15]  /*52e0*/  DSETP.NE.AND P0, PT, |R30|, +INF , PT ;  /* 0x7ff000001e00742a */ /* 0x000ede0003f05200 */
[----:B------:R-:W-:-:S15]  /*52f0*/  NOP ;  /* 0x0000000000007918 */ /* 0x000fde0000000000 */
[----:B------:R-:W-:-:S15]  /*5300*/  NOP ;  /* 0x0000000000007918 */ /* 0x000fde0000000000 */
[----:B------:R-:W-:-:S15]  /*5310*/  NOP ;  /* 0x0000000000007918 */ /* 0x000fde0000000000 */
[----:B------:R-:W-:-:S04]  /*5320*/  NOP ;  /* 0x0000000000007918 */ /* 0x000fc80000000000 */
[----:B---3--:R-:W3:Y:S02]  /*5330*/  @!P0 DADD R6, R30, -R30 ;  /* 0x000000001e068229 */ /* 0x008ee4000000081e */
[----:B---3--:R-:W-:Y:S02]  /*5340*/  @!P0 IMAD.MOV.U32 R4, RZ, RZ, R6 ;  /* 0x000000ffff048224 */ /* 0x008fe400078e0006 */
[----:B------:R-:W-:Y:S01]  /*5350*/  @!P0 IMAD.MOV.U32 R5, RZ, RZ, R7 ;  /* 0x000000ffff058224 */ /* 0x000fe200078e0007 */
[----:B------:R-:W-:Y:S06]  /*5360*/  @!P0 BRA `(.L_x_4617) ;  /* 0x0000003c00648947 */ /* 0x000fec0003800000 */
[----:B------:R-:W-:-:S13]  /*5370*/  ISETP.GE.U32.AND P0, PT, R0, 0x40360000, PT ;  /* 0x403600000000780c */ /* 0x000fda0003f06070 */
[----:B------:R-:W-:Y:S05]  /*5380*/  @!P0 BRA `(.L_x_4625) ;  /* 0x0000001400388947 */ /* 0x000fea0003800000 */
[----:B012-4-:R-:W-:Y:S01]  /*5390*/  IMAD.MOV.U32 R2, RZ, RZ, 0x652b82fe ;  /* 0x652b82feff027424 */ /* 0x017fe200078e00ff */
        /* <DEDUP_REMOVED lines=107> */
[----:B------:R-:W-:Y:S01]  /*5a50*/  @!P1 LEA.HI R0, R2, R2, RZ, 0x1 ;  /* 0x0000000202009211 */ /* 0x000fe200078f08ff */
[----:B------:R-:W-:-:S03]  /*5a60*/  @!P1 IMAD.MOV.U32 R4, RZ, RZ, RZ ;  /* 0x000000ffff049224 */ /* 0x000fc600078e00ff */
[----:B------:R-:W-:-:S05]  /*5a70*/  @!P1 SHF.R.S32.HI R3, RZ, 0x1, R0 ;  /* 0x00000001ff039819 */ /* 0x000fca0000011400 */
[----:B------:R-:W-:Y:S02]  /*5a80*/  @!P1 IMAD.IADD R2, R2, 0x1, -R3 ;  /* 0x0000000102029824 */ /* 0x000fe400078e0a03 */
[----:B------:R-:W-:-:S03]  /*5a90*/  @!P1 IMAD R3, R3, 0x100000, R9 ;  /* 0x0010000003039824 */ /* 0x000fc600078e0209 */
[----:B------:R-:W-:Y:S01]  /*5aa0*/  @!P1 LEA R5, R2, 0x3ff00000, 0x14 ;  /* 0x3ff0000002059811 */ /* 0x000fe200078ea0ff */
[----:B------:R-:W-:-:S15]  /*5ab0*/  @!P1 IMAD.MOV.U32 R2, RZ, RZ, R8 ;  /* 0x000000ffff029224 */ /* 0x000fde00078e0008 */
[----:B------:R-:W-:-:S15]  /*5ac0*/  NOP ;  /* 0x0000000000007918 */ /* 0x000fde0000000000 */
[----:B------:R-:W-:-:S07]  /*5ad0*/  NOP ;  /* 0x0000000000007918 */ /* 0x000fce0000000000 */
[----:B------:R-:W0:Y:S02]  /*5ae0*/  DADD R6, -|R28|, +INF ;  /* 0x7ff000001c067429 */ /* 0x000e240000000300 */
[----:B0-----:R-:W-:Y:S02]  /*5af0*/  FSEL R6, R6, RZ, !P0 ;  /* 0x000000ff06067208 */ /* 0x001fe40004000000 */
[----:B------:R-:W-:-:S15]  /*5b00*/  FSEL R7, R7, RZ, !P0 ;  /* 0x000000ff07077208 */ /* 0x000fde0004000000 */
[----:B------:R-:W-:-:S15]  /*5b10*/  NOP ;  /* 0x0000000000007918 */ /* 0x000fde0000000000 */
[----:B------:R-:W-:-:S15]  /*5b20*/  NOP ;  /* 0x0000000000007918 */ /* 0x000fde0000000000 */
[----:B------:R-:W-:-:S15]  /*5b30*/  NOP ;  /* 0x0000000000007918 */ /* 0x000fde0000000000 */
[----:B------:R0:W1:Y:S02]  /*5b40*/  @!P1 DMUL R6, R2, R4 ;  /* 0x0000000402069228 */ /* 0x0000640000000000 */
.L_x_4627:
[----:B------:R-:W-:Y:S05]  /*5b50*/  BSYNC.RECONVERGENT B1 ;  /* 0x0000000000017941 */ /* 0x000fea0003800200 */
.L_x_4626:
        /* <DEDUP_REMOVED lines=8> */
[----:B------:R-:W2:Y:S01]  /*5be0*/  DMUL R8, R30, UR4 ;  /* 0x000000041e087c28 */ /* 0x000ea20008000000 */
[----:B------:R-:W-:-:S15]  /*5bf0*/  UMOV UR4, 0x54442d18 ;  /* 0x54442d1800047882 */ /* 0x000fde0000000000 */
[----:B------:R-:W-:-:S15]  /*5c00*/  NOP ;  /* 0x0000000000007918 */ /* 0x000fde0000000000 */
[----:B------:R-:W-:-:S15]  /*5c10*/  NOP ;  /* 0x0000000000007918 */ /* 0x000fde0000000000 */
[----:B------:R-:W-:-:S15]  /*5c20*/  NOP ;  /* 0x0000000000007918 */ /* 0x000fde0000000000 */
[----:B------:R-:W-:-:S03]  /*5c30*/  NOP ;  /* 0x0000000000007918 */ /* 0x000fc60000000000 */
[----:B--2---:R-:W2:Y:S01]  /*5c40*/  F2I.F64 R0, R8 ;  /* 0x0000000800007311 */ /* 0x004ea20000301100 */
[----:B------:R-:W-:Y:S01]  /*5c50*/  UMOV UR5, 0x3ff921fb ;  /* 0x3ff921fb00057882 */ /* 0x000fe20000000000 */
[----:B--2---:R-:W-:-:S15]  /*5c60*/  IMAD.MOV.U32 R40, RZ, RZ, R0 ;  /* 0x000000ffff287224 */ /* 0x004fde00078e0000 */
[----:B------:R-:W-:-:S15]  /*5c70*/  NOP ;  /* 0x0000000000007918 */ /* 0x000fde0000000000 */
[----:B------:R-:W-:-:S15]  /*5c80*/  NOP ;  /* 0x0000000000007918 */ /* 0x000fde0000000000 */
[----:B------:R-:W-:-:S15]  /*5c90*/  NOP ;  /* 0x0000000000007918 */ /* 0x000fde0000000000 */
[----:B------:R-:W-:-:S02]  /*5ca0*/  NOP ;  /* 0x0000000000007918 */ /* 0x000fc40000000000 */
        /* <DEDUP_REMOVED lines=26> */
[----:B-1----:R-:W-:Y:S05]  /*5e50*/  CALL.REL.NOINC `($_ZN2at6native27unrolled_elementwise_kernelIZZZNS0_16tanh_kernel_cudaERNS_18TensorIteratorBaseEENKUlvE_clEvENKUlvE_clEvEUlN3c107complexIdEEE_St5arrayIPcLm2EELi4E23TrivialOffsetCalculatorILi1EjESE_NS0_6memory12LoadWithCastILi1EEENSF_13StoreWithCastILi1EEEEEviT_T0_T2_T3_T4_T5_$__internal_trig_reduction_slowpathd) ;  /* 0x0000017800887944 */ /* 0x002fea0003c00000 */
.L_x_4629:
[----:B------:R-:W-:Y:S05]  /*5e60*/  BSYNC.RECONVERGENT B3 ;  /* 0x0000000000037941 */ /* 0x000fea0003800200 */
.L_x_4628:
        /* <DEDUP_REMOVED lines=68> */
[----:B-1----:R-:W-:Y:S05]  /*62b0*/  CALL.REL.NOINC `($_ZN2at6native27unrolled_elementwise_kernelIZZZNS0_16tanh_kernel_cudaERNS_18TensorIteratorBaseEENKUlvE_clEvENKUlvE_clEvEUlN3c107complexIdEEE_St5arrayIPcLm2EELi4E23TrivialOffsetCalculatorILi1EjESE_NS0_6memory12LoadWithCastILi1EEENSF_13StoreWithCastILi1EEEEEviT_T0_T2_T3_T4_T5_$__internal_trig_reduction_slowpathd) ;  /* 0x0000017400707944 */ /* 0x002fea0003c00000 */
[----:B------:R-:W-:Y:S02]  /*62c0*/  IMAD.MOV.U32 R40, RZ, RZ, R0 ;  /* 0x000000ffff287224 */ /* 0x000fe400078e0000 */
[----:B------:R-:W-:Y:S02]  /*62d0*/  IMAD.MOV.U32 R4, RZ, RZ, R2 ;  /* 0x000000ffff047224 */ /* 0x000fe400078e0002 */
[----:B------:R-:W-:-:S07]  /*62e0*/  IMAD.MOV.U32 R5, RZ, RZ, R3 ;  /* 0x000000ffff057224 */ /* 0x000fce00078e0003 */
.L_x_4631:
[----:B------:R-:W-:Y:S05]  /*62f0*/  BSYNC.RECONVERGENT B3 ;  /* 0x0000000000037941 */ /* 0x000fea0003800200 */
.L_x_4630:
        /* <DEDUP_REMOVED lines=67> */
[----:B0-----:R-:W-:Y:S01]  /*6730*/  FSEL R2, R4, R2, !P0 ;  /* 0x0000000204027208 */ /* 0x001fe20004000000 */
[----:B------:R-:W-:Y:S01]  /*6740*/  IMAD.MOV.U32 R4, RZ, RZ, RZ ;  /* 0x000000ffff047224 */ /* 0x000fe200078e00ff */
[----:B------:R-:W-:Y:S01]  /*6750*/  FSEL R3, R5, R3, !P0 ;  /* 0x0000000305037208 */ /* 0x000fe20004000000 */
[----:B------:R-:W-:-:S05]  /*6760*/  IMAD.MOV.U32 R5, RZ, RZ, 0x3ff00000 ;  /* 0x3ff00000ff057424 */ /* 0x000fca00078e00ff */
[----:B------:R-:W-:-:S15]  /*6770*/  LOP3.LUT R5, R5, 0x80000000, R29, 0xb8, !PT ;  /* 0x8000000005057812 */ /* 0x000fde00078eb81d */
[----:B------:R-:W-:-:S15]  /*6780*/  NOP ;  /* 0x0000000000007918 */ /* 0x000fde0000000000 */
[----:B------:R-:W-:-:S15]  /*6790*/  NOP ;  /* 0x0000000000007918 */ /* 0x000fde0000000000 */
[----:B------:R-:W-:-:S09]  /*67a0*/  NOP ;  /* 0x0000000000007918 */ /* 0x000fd20000000000 */
[----:B------:R-:W1:-:S15]  /*67b0*/  DMUL R34, R34, R2 ;  /* 0x0000000222227228 */ /* 0x000e5e0000000000 */
[----:B------:R-:W-:-:S15]  /*67c0*/  NOP ;  /* 0x0000000000007918 */ /* 0x000fde0000000000 */
[----:B------:R-:W-:-:S15]  /*67d0*/  NOP ;  /* 0x0000000000007918 */ /* 0x000fde0000000000 */
[----:B------:R-:W-:-:S15]  /*67e0*/  NOP ;  /* 0x0000000000007918 */ /* 0x000fde0000000000 */
[----:B------:R-:W-:-:S04]  /*67f0*/  NOP ;  /* 0x0000000000007918 */ /* 0x000fc80000000000 */
[----:B-1----:R-:W0:-:S15]  /*6800*/  DMUL R34, R34, R6 ;  /* 0x0000000622227228 */ /* 0x002e1e0000000000 */
[----:B------:R-:W-:-:S15]  /*6810*/  NOP ;  /* 0x0000000000007918 */ /* 0x000fde0000000000 */
[----:B------:R-:W-:-:S15]  /*6820*/  NOP ;  /* 0x0000000000007918 */ /* 0x000fde0000000000 */
[----:B------:R-:W-:-:S15]  /*6830*/  NOP ;  /* 0x0000000000007918 */ /* 0x000fde0000000000 */
[----:B------:R-:W-:-:S04]  /*6840*/  NOP ;  /* 0x0000000000007918 */ /* 0x000fc80000000000 */
[----:B0-----:R0:W1:Y:S02]  /*6850*/  DMUL R6, R34, R6 ;  /* 0x0000000622067228 */ /* 0x0010640000000000 */
[----:B01----:R-:W-:Y:S05]  /*6860*/  BRA `(.L_x_4617) ;  /* 0x0000002800247947 */ /* 0x003fea0003800000 */
.L_x_4625:
        /* <DEDUP_REMOVED lines=8> */
[----:B------:R-:W3:Y:S01]  /*68f0*/  DMUL R4, R30, UR4 ;  /* 0x000000041e047c28 */ /* 0x000ee20008000000 */
[----:B------:R-:W-:-:S15]  /*6900*/  UMOV UR4, 0x54442d18 ;  /* 0x54442d1800047882 */ /* 0x000fde0000000000 */
[----:B------:R-:W-:-:S15]  /*6910*/  NOP ;  /* 0x0000000000007918 */ /* 0x000fde0000000000 */
[----:B------:R-:W-:-:S15]  /*6920*/  NOP ;  /* 0x0000000000007918 */ /* 0x000fde0000000000 */
[----:B------:R-:W-:-:S15]  /*6930*/  NOP ;  /* 0x0000000000007918 */ /* 0x000fde0000000000 */
[----:B------:R-:W-:-:S03]  /*6940*/  NOP ;  /* 0x0000000000007918 */ /* 0x000fc60000000000 */
[----:B---3--:R-:W0:Y:S01]  /*6950*/  F2I.F64 R0, R4 ;  /* 0x0000000400007311 */ /* 0x008e220000301100 */
[----:B------:R-:W-:-:S15]  /*6960*/  UMOV UR5, 0x3ff921fb ;  /* 0x3ff921fb00057882 */ /* 0x000fde0000000000 */
[----:B------:R-:W-:-:S15]  /*6970*/  NOP ;  /* 0x0000000000007918 */ /* 0x000fde0000000000 */
[----:B------:R-:W-:-:S15]  /*6980*/  NOP ;  /* 0x0000000000007918 */ /* 0x000fde0000000000 */
[----:B------:R-:W-:-:S15]  /*6990*/  NOP ;  /* 0x0000000000007918 */ /* 0x000fde0000000000 */
[----:B------:R-:W-:-:S03]  /*69a0*/  NOP ;  /* 0x0000000000007918 */ /* 0x000fc60000000000 */
[----:B012-4-:R-:W0:-:S15]  /*69b0*/  I2F.F64 R2, R0 ;  /* 0x0000000000027312 */ /* 0x017e1e0000201c00 */
        /* <DEDUP_REMOVED lines=23> */
[----:B------:R-:W-:Y:S05]  /*6b30*/  CALL.REL.NOINC `($_ZN2at6native27unrolled_elementwise_kernelIZZZNS0_16tanh_kernel_cudaERNS_18TensorIteratorBaseEENKUlvE_clEvENKUlvE_clEvEUlN3c107complexIdEEE_St5arrayIPcLm2EELi4E23TrivialOffsetCalculatorILi1EjESE_NS0_6memory12LoadWithCastILi1EEENSF_13StoreWithCastILi1EEEEEviT_T0_T2_T3_T4_T5_$__internal_trig_reduction_slowpathd) ;  /* 0x0000016c00507944 */ /* 0x000fea0003c00000 */
.L_x_4633:
[----:B------:R-:W-:Y:S05]  /*6b40*/  BSYNC.RECONVERGENT B3 ;  /* 0x0000000000037941 */ /* 0x000fea0003800200 */
.L_x_4632:
        /* <DEDUP_REMOVED lines=154> */
.L_x_4635:
[----:B------:R-:W-:Y:S05]  /*74f0*/  BSYNC.RECONVERGENT B1 ;  /* 0x0000000000017941 */ /* 0x000fea0003800200 */
.L_x_4634:
[----:B------:R-:W-:Y:S01]  /*7500*/  BSSY.RECONVERGENT B2, `(.L_x_4636) ;  /* 0x0000104000027945 */ /* 0x000fe20003800200 */
[----:B-1----:R1:W2:Y:S01]  /*7510*/  DFMA R38, R6, R6, 1 ;  /* 0x3ff000000626742b */ /* 0x0022a20000000006 */
[----:B------:R-:W-:Y:S02]  /*7520*/  IMAD.MOV.U32 R4, RZ, RZ, R28 ;  /* 0x000000ffff047224 */ /* 0x000fe400078e001c */
[----:B------:R-:W-:Y:S01]  /*7530*/  IMAD.MOV.U32 R5, RZ, RZ, R31 ;  /* 0x000000ffff057224 */ /* 0x000fe200078e001f */
[----:B-12---:R-:W-:Y:S06]  /*7540*/  @P1 BRA `(.L_x_4637) ;  /* 0x0000000000e01947 */ /* 0x006fec0003800000 */
[----:B0-----:R-:W-:Y:S01]  /*7550*/  IMAD.MOV.U32 R8, RZ, RZ, 0x61d87def ;  /* 0x61d87defff087424 */ /* 0x001fe200078e00ff */
        /* <DEDUP_REMOVED lines=55> */
.L_x_4637:
[----:B0-----:R-:W-:Y:S01]  /*78d0*/  IMAD.MOV.U32 R8, RZ, RZ, 0x652b82fe ;  /* 0x652b82feff087424 */ /* 0x001fe200078e00ff */
[----:B------:R-:W-:Y:S01]  /*78e0*/  UMOV UR4, 0xfefa39ef ;  /* 0xfefa39ef00047882 */ /* 0x000fe20000000000 */
[----:B------:R-:W-:Y:S01]  /*78f0*/  IMAD.MOV.U32 R9, RZ, RZ, 0x3ff71547 ;  /* 0x3ff71547ff097424 */ /* 0x000fe200078e00ff */
[----:B------:R-:W-:Y:S01]  /*7900*/  UMOV UR5, 0x3fe62e42 ;  /* 0x3fe62e4200057882 */ /* 0x000fe20000000000 */
[----:B------:R-:W-:Y:S01]  /*7910*/  IMAD.SHL.U32 R0, R31, 0x2, RZ ;  /* 0x000000021f007824 */ /* 0x000fe200078e00ff */
[----:B------:R-:W-:Y:S01]  /*7920*/  BSSY.RECONVERGENT B3, `(.L_x_4639) ;  /* 0x00000b7000037945 */ /* 0x000fe20003800200 */
[----:B------:R-:W-:Y:S02]  /*7930*/  IMAD.MOV.U32 R12, RZ, RZ, -0x7142ec33 ;  /* 0x8ebd13cdff0c7424 */ /* 0x000fe400078e00ff */
[----:B------:R-:W0:Y:S01]  /*7940*/  DFMA R8, R4, R8, 6.75539944105574400000e+15 ;  /* 0x433800000408742b */ /* 0x000e220000000008 */
[C---:B------:R-:W-:Y:S01]  /*7950*/  ISETP.GE.U32.AND P0, PT, R0.reuse, 0x7fb3e647, PT ;  /* 0x7fb3e6470000780c */ /* 0x040fe20003f06070 */
[----:B------:R-:W-:Y:S01]  /*7960*/  IMAD.MOV.U32 R13, RZ, RZ, 0x3e5af86d ;  /* 0x3e5af86dff0d7424 */ /* 0x000fe200078e00ff */
        /* <DEDUP_REMOVED lines=22> */
[----:B------:R-:W-:Y:S01]  /*7ad0*/  FSEL R3, R31, R11, !P0 ;  /* 0x0000000b1f037208 */ /* 0x000fe20004000000 */
[----:B------:R-:W-:Y:S01]  /*7ae0*/  IMAD.MOV.U32 R10, RZ, RZ, RZ ;  /* 0x000000ffff0a7224 */ /* 0x000fe200078e00ff */
[C---:B------:R-:W-:Y:S02]  /*7af0*/  ISETP.NE.AND P0, PT, R8.reuse, 0x400, PT ;  /* 0x000004000800780c */ /* 0x040fe40003f05270 */
[----:B------:R-:W-:-:S04]  /*7b00*/  LEA R8, R8, 0x3ff00000, 0x14 ;  /* 0x3ff0000008087811 */ /* 0x000fc800078ea0ff */
[----:B------:R-:W-:-:S15]  /*7b10*/  SEL R11, R8, 0x7fe00000, P0 ;  /* 0x7fe00000080b7807 */ /* 0x000fde0000000000 */
[----:B------:R-:W-:-:S15]  /*7b20*/  NOP ;  /* 0x0000000000007918 */ /* 0x000fde0000000000 */
[----:B------:R-:W-:-:S15]  /*7b30*/  NOP ;  /* 0x0000000000007918 */ /* 0x000fde0000000000 */
[----:B------:R-:W-:-:S07]  /*7b40*/  NOP ;  /* 0x0000000000007918 */ /* 0x000fce0000000000 */
        /* <DEDUP_REMOVED lines=87> */
[----:B-1----:R-:W0:Y:S02]  /*80c0*/  DADD R2, R8, R8 ;  /* 0x0000000008027229 */ /* 0x002e240000000008 */
[----:B0-----:R-:W-:Y:S01]  /*80d0*/  FSEL R13, R2, R8, !P0 ;  /* 0x00000008020d7208 */ /* 0x001fe20004000000 */
[----:B------:R-:W-:Y:S01]  /*80e0*/  IMAD.MOV.U32 R2, RZ, RZ, 0x1 ;  /* 0x00000001ff027424 */ /* 0x000fe200078e00ff */
[----:B------:R-:W-:Y:S02]  /*80f0*/  @P1 FSEL R31, R3, R9, !P0 ;  /* 0x00000009031f1208 */ /* 0x000fe40004000000 */
[----:B------:R-:W-:Y:S02]  /*8100*/  FSEL R30, R28, R13, !P1 ;  /* 0x0000000d1c1e7208 */ /* 0x000fe40004800000 */
[----:B------:R-:W-:-:S15]  /*8110*/  FSETP.GEU.AND P1, PT, |R31|, 6.5827683646048100446e-37, PT ;  /* 0x036000001f00780b */ /* 0x000fde0003f2e200 */
[----:B------:R-:W-:-:S15]  /*8120*/  NOP ;  /* 0x0000000000007918 */ /* 0x000fde0000000000 */
[----:B------:R-:W-:-:S15]  /*8130*/  NOP ;  /* 0x0000000000007918 */ /* 0x000fde0000000000 */
[----:B------:R-:W-:-:S11]  /*8140*/  NOP ;  /* 0x0000000000007918 */ /* 0x000fd60000000000 */
        /* <DEDUP_REMOVED lines=49> */
[----:B------:R-:W-:Y:S05]  /*8460*/  CALL.REL.NOINC `($__internal_2_$__cuda_sm20_div_rn_f64_full) ;  /* 0x0000014400807944 */ /* 0x000fea0003c00000 */
[----:B------:R-:W-:Y:S02]  /*8470*/  IMAD.MOV.U32 R3, RZ, RZ, R2 ;  /* 0x000000ffff037224 */ /* 0x000fe400078e0002 */
[----:B------:R-:W-:-:S07]  /*8480*/  IMAD.MOV.U32 R2, RZ, RZ, R0 ;  /* 0x000000ffff027224 */ /* 0x000fce00078e0000 */
.L_x_4640:
[----:B------:R-:W-:Y:S05]  /*8490*/  BSYNC.RECONVERGENT B3 ;  /* 0x0000000000037941 */ /* 0x000fea0003800200 */
.L_x_4639:
        /* <DEDUP_REMOVED lines=10> */
.L_x_4638:
[----:B------:R-:W-:Y:S05]  /*8540*/  BSYNC.RECONVERGENT B2 ;  /* 0x0000000000027941 */ /* 0x000fea0003800200 */
.L_x_4636:
[----:B------:R-:W-:Y:S01]  /*8550*/  LOP3.LUT R5, R5, 0x80000000, R29, 0xb8, !PT ;  /* 0x8000000005057812 */ /* 0x000fe200078eb81d */
[----:B------:R-:W-:Y:S01]  /*8560*/  IMAD.MOV.U32 R12, RZ, RZ, 0x0 ;  /* 0x00000000ff0c7424 */ /* 0x000fe200078e00ff */
[----:B------:R-:W-:Y:S01]  /*8570*/  BSSY.RECONVERGENT B1, `(.L_x_4641) ;  /* 0x000003a000017945 */ /* 0x000fe20003800200 */
[----:B------:R-:W-:-:S03]  /*8580*/  IMAD.MOV.U32 R13, RZ, RZ, 0x3fd80000 ;  /* 0x3fd80000ff0d7424 */ /* 0x000fc600078e00ff */
        /* <DEDUP_REMOVED lines=45> */
[----:B------:R-:W-:Y:S01]  /*8860*/  IMAD.MOV.U32 R10, RZ, RZ, R2 ;  /* 0x000000ffff0a7224 */ /* 0x000fe200078e0002 */
[----:B------:R-:W-:Y:S01]  /*8870*/  MOV R34, 0x88f0 ;  /* 0x000088f000227802 */ /* 0x000fe20000000f00 */
[----:B------:R-:W-:Y:S02]  /*8880*/  IMAD.MOV.U32 R9, RZ, RZ, R3 ;  /* 0x000000ffff097224 */ /* 0x000fe400078e0003 */
[----:B------:R-:W-:Y:S02]  /*8890*/  IMAD.MOV.U32 R14, RZ, RZ, R28 ;  /* 0x000000ffff0e7224 */ /* 0x000fe400078e001c */
[----:B------:R-:W-:Y:S02]  /*88a0*/  IMAD.MOV.U32 R15, RZ, RZ, R33 ;  /* 0x000000ffff0f7224 */ /* 0x000fe400078e0021 */
[----:B------:R-:W-:Y:S02]  /*88b0*/  IMAD.MOV.U32 R3, RZ, RZ, R12 ;  /* 0x000000ffff037224 */ /* 0x000fe400078e000c */
[----:B------:R-:W-:-:S02]  /*88c0*/  IMAD.MOV.U32 R2, RZ, RZ, R13 ;  /* 0x000000ffff027224 */ /* 0x000fc400078e000d */
[----:B------:R-:W-:-:S07]  /*88d0*/  IMAD.MOV.U32 R0, RZ, RZ, R11 ;  /* 0x000000ffff007224 */ /* 0x000fce00078e000b */
[----:B------:R-:W-:Y:S05]  /*88e0*/  CALL.REL.NOINC `($__internal_3_$__cuda_sm20_dsqrt_rn_f64_mediumpath_v1) ;  /* 0x0000014800887944 */ /* 0x000fea0003c00000 */
[----:B------:R-:W-:Y:S02]  /*88f0*/  IMAD.MOV.U32 R14, RZ, RZ, R0 ;  /* 0x000000ffff0e7224 */ /* 0x000fe400078e0000 */
[----:B------:R-:W-:-:S07]  /*8900*/  IMAD.MOV.U32 R15, RZ, RZ, R8 ;  /* 0x000000ffff0f7224 */ /* 0x000fce00078e0008 */
.L_x_4642:
[----:B------:R-:W-:Y:S05]  /*8910*/  BSYNC.RECONVERGENT B1 ;  /* 0x0000000000017941 */ /* 0x000fea0003800200 */
.L_x_4641:
[----:B------:R-:W0:Y:S01]  /*8920*/  DMUL R28, R38, R4 ;  /* 0x00000004261c7228 */ /* 0x000e220000000000 */
[----:B------:R-:W-:Y:S01]  /*8930*/  IMAD.MOV.U32 R2, RZ, RZ, 0x1 ;  /* 0x00000001ff027424 */ /* 0x000fe200078e00ff */
[----:B------:R-:W-:-:S15]  /*8940*/  BSSY.RECONVERGENT B2, `(.L_x_4643) ;  /* 0x0000045000027945 */ /* 0x000fde0003800200 */
[----:B------:R-:W-:-:S15]  /*8950*/  NOP ;  /* 0x0000000000007918 */ /* 0x000fde0000000000 */
[----:B------:R-:W-:-:S15]  /*8960*/  NOP ;  /* 0x0000000000007918 */ /* 0x000fde0000000000 */
[----:B------:R-:W-:-:S15]  /*8970*/  NOP ;  /* 0x0000000000007918 */ /* 0x000fde0000000000 */
[----:B------:R-:W-:-:S02]  /*8980*/  NOP ;  /* 0x0000000000007918 */ /* 0x000fc40000000000 */
[----:B0-----:R-:W0:Y:S02]  /*8990*/  DFMA R28, R4, R28, 1 ;  /* 0x3ff00000041c742b */ /* 0x001e24000000001c */
[----:B0-----:R-:W0:-:S15]  /*89a0*/  MUFU.RCP64H R3, R29 ;  /* 0x0000001d00037308 */ /* 0x001e1e0000001800 */
[----:B------:R-:W-:-:S15]  /*89b0*/  NOP ;  /* 0x0000000000007918 */ /* 0x000fde0000000000 */
[----:B------:R-:W-:-:S15]  /*89c0*/  NOP ;  /* 0x0000000000007918 */ /* 0x000fde0000000000 */
[----:B------:R-:W-:-:S15]  /*89d0*/  NOP ;  /* 0x0000000000007918 */ /* 0x000fde0000000000 */
[----:B------:R-:W-:-:S02]  /*89e0*/  NOP ;  /* 0x0000000000007918 */ /* 0x000fc40000000000 */
[----:B------:R-:W1:-:S15]  /*89f0*/  DMUL R14, R38, R14 ;  /* 0x0000000e260e7228 */ /* 0x000e5e0000000000 */
[----:B------:R-:W-:-:S15]  /*8a00*/  NOP ;  /* 0x0000000000007918 */ /* 0x000fde0000000000 */
[----:B------:R-:W-:-:S15]  /*8a10*/  NOP ;  /* 0x0000000000007918 */ /* 0x000fde0000000000 */
[----:B------:R-:W-:-:S15]  /*8a20*/  NOP ;  /* 0x0000000000007918 */ /* 0x000fde0000000000 */
[----:B------:R-:W-:-:S04]  /*8a30*/  NOP ;  /* 0x0000000000007918 */ /* 0x000fc80000000000 */
[----:B-1----:R-:W1:Y:S02]  /*8a40*/  DMUL R14, R4, R14 ;  /* 0x0000000e040e7228 */ /* 0x002e640000000000 */
[----:B-1----:R-:W-:-:S15]  /*8a50*/  FSETP.GEU.AND P1, PT, |R15|, 6.5827683646048100446e-37, PT ;  /* 0x036000000f00780b */ /* 0x002fde0003f2e200 */
        /* <DEDUP_REMOVED lines=48> */
[----:B------:R-:W-:Y:S05]  /*8d60*/  CALL.REL.NOINC `($__internal_2_$__cuda_sm20_div_rn_f64_full) ;  /* 0x0000013c00407944 */ /* 0x000fea0003c00000 */
[----:B------:R-:W-:Y:S02]  /*8d70*/  IMAD.MOV.U32 R4, RZ, RZ, R0 ;  /* 0x000000ffff047224 */ /* 0x000fe400078e0000 */
[----:B------:R-:W-:-:S07]  /*8d80*/  IMAD.MOV.U32 R5, RZ, RZ, R2 ;  /* 0x000000ffff057224 */ /* 0x000fce00078e0002 */
.L_x_4644:
[----:B------:R-:W-:Y:S05]  /*8d90*/  BSYNC.RECONVERGENT B2 ;  /* 0x0000000000027941 */ /* 0x000fea0003800200 */
.L_x_4643:
[----:B------:R-:W0:Y:S01]  /*8da0*/  MUFU.RCP64H R3, R29 ;  /* 0x0000001d00037308 */ /* 0x000e220000001800 */
[----:B------:R-:W-:Y:S01]  /*8db0*/  IMAD.MOV.U32 R2, RZ, RZ, 0x1 ;  /* 0x00000001ff027424 */ /* 0x000fe200078e00ff */
[----:B------:R-:W-:Y:S01]  /*8dc0*/  FSETP.GEU.AND P1, PT, |R7|, 6.5827683646048100446e-37, PT ;  /* 0x036000000700780b */ /* 0x000fe20003f2e200 */
[----:B------:R-:W-:Y:S04]  /*8dd0*/  BSSY.RECONVERGENT B2, `(.L_x_4645) ;  /* 0x0000030000027945 */ /* 0x000fe80003800200 */
        /* <DEDUP_REMOVED lines=47> */
.L_x_4646:
[----:B------:R-:W-:Y:S05]  /*90d0*/  BSYNC.RECONVERGENT B2 ;  /* 0x0000000000027941 */ /* 0x000fea0003800200 */
.L_x_4645:
[----:B------:R-:W-:Y:S02]  /*90e0*/  IMAD.MOV.U32 R6, RZ, RZ, R2 ;  /* 0x000000ffff067224 */ /* 0x000fe400078e0002 */
[----:B------:R-:W-:-:S07]  /*90f0*/  IMAD.MOV.U32 R7, RZ, RZ, R3 ;  /* 0x000000ffff077224 */ /* 0x000fce00078e0003 */
.L_x_4617:
[----:B------:R-:W-:Y:S05]  /*9100*/  BSYNC.RECONVERGENT B0 ;  /* 0x0000000000007941 */ /* 0x000fea0003800200 */
.L_x_4616:
[----:B------:R-:W0:Y:S01]  /*9110*/  S2UR UR4, SR_CTAID.X ;  /* 0x00000000000479c3 */ /* 0x000e220000002500 */
[----:B------:R-:W0:Y:S01]  /*9120*/  LDCU UR5, c[0x0][0x380] ;  /* 0x00007000ff0577ac */ /* 0x000e220008000800 */
[----:B------:R-:W-:Y:S01]  /*9130*/  VIADD R0, R44, 0x80 ;  /* 0x000000802c007836 */ /* 0x000fe20000000000 */
[----:B------:R-:W-:Y:S01]  /*9140*/  BSSY.RECONVERGENT B0, `(.L_x_4647) ;  /* 0x00004b9000007945 */ /* 0x000fe20003800200 */
[----:B-----5:R-:W-:Y:S02]  /*9150*/  CS2R R30, SRZ ;  /* 0x00000000001e7805 */ /* 0x020fe4000001ff00 */
[----:B---3--:R-:W-:Y:S01]  /*9160*/  CS2R R28, SRZ ;  /* 0x00000000001c7805 */ /* 0x008fe2000001ff00 */
[----:B0-----:R-:W-:-:S06]  /*9170*/  UIMAD UR4, UR4, -0x200, UR5 ;  /* 0xfffffe00040478a4 */ /* 0x001fcc000f8e0205 */
[----:B------:R-:W-:-:S13]  /*9180*/  ISETP.GE.AND P0, PT, R0, UR4, PT ;  /* 0x0000000400007c0c */ /* 0x000fda000bf06270 */
[----:B------:R-:W-:Y:S05]  /*9190*/  @P0 BRA `(.L_x_4648) ;  /* 0x0000004800cc0947 */ /* 0x000fea0003800000 */
[----:B--2---:R-:W-:-:S04]  /*91a0*/  LOP3.LUT R0, R25, 0x7fffffff, RZ, 0xc0, !PT ;  /* 0x7fffffff19007812 */ /* 0x004fc800078ec0ff */
[----:B------:R-:W-:-:S13]  /*91b0*/  ISETP.GT.U32.AND P0, PT, R0, 0x7fefffff, PT ;  /* 0x7fefffff0000780c */ /* 0x000fda0003f04070 */
[----:B------:R-:W-:Y:S05]  /*91c0*/  @P0 BRA `(.L_x_4649) ;  /* 0x0000003c00780947 */ /* 0x000fea0003800000 */
[----:B------:R-:W0:Y:S02]  /*91d0*/  DSETP.NE.AND P0, PT, |R26|, +INF , PT ;  /* 0x7ff000001a00742a */ /* 0x000e240003f05200 */
[----:B0-----:R-:W-:Y:S05]  /*91e0*/  @!P0 BRA `(.L_x_4650) ;  /* 0x0000003c00608947 */ /* 0x001fea0003800000 */
        /* <DEDUP_REMOVED lines=16> */
[----:B0-----:R-:W1:Y:S01]  /*92f0*/  F2I.F64 R0, R8 ;  /* 0x0000000800007311 */ /* 0x001e620000301100 */
[----:B------:R-:W-:-:S15]  /*9300*/  UMOV UR5, 0x3ff921fb ;  /* 0x3ff921fb00057882 */ /* 0x000fde0000000000 */
[----:B------:R-:W-:-:S15]  /*9310*/  NOP ;  /* 0x0000000000007918 */ /* 0x000fde0000000000 */
[----:B------:R-:W-:-:S15]  /*9320*/  NOP ;  /* 0x0000000000007918 */ /* 0x000fde0000000000 */
[----:B------:R-:W-:-:S15]  /*9330*/  NOP ;  /* 0x0000000000007918 */ /* 0x000fde0000000000 */
[----:B------:R-:W-:-:S03]  /*9340*/  NOP ;  /* 0x0000000000007918 */ /* 0x000fc60000000000 */
[----:B-1--4-:R-:W0:-:S15]  /*9350*/  I2F.F64 R2, R0 ;  /* 0x0000000000027312 */ /* 0x012e1e0000201c00 */
        /* <DEDUP_REMOVED lines=24> */
.L_x_4653:
[----:B------:R-:W-:Y:S05]  /*94e0*/  BSYNC.RECONVERGENT B3 ;  /* 0x0000000000037941 */ /* 0x000fea0003800200 */
.L_x_4652:
        /* <DEDUP_REMOVED lines=154> */
.L_x_4655:
[----:B------:R-:W-:Y:S05]  /*9e90*/  BSYNC.RECONVERGENT B1 ;  /* 0x0000000000017941 */ /* 0x000fea0003800200 */
.L_x_4654:
[----:B------:R-:W-:Y:S01]  /*9ea0*/  BSSY.RECONVERGENT B2, `(.L_x_4656) ;  /* 0x0000104000027945 */ /* 0x000fe20003800200 */
[----:B-1----:R1:W2:Y:S01]  /*9eb0*/  DFMA R38, R26, R26, 1 ;  /* 0x3ff000001a26742b */ /* 0x0022a2000000001a */
[----:B------:R-:W-:Y:S02]  /*9ec0*/  IMAD.MOV.U32 R28, RZ, RZ, R24 ;  /* 0x000000ffff1c7224 */ /* 0x000fe400078e0018 */
[----:B------:R-:W-:Y:S01]  /*9ed0*/  IMAD.MOV.U32 R29, RZ, RZ, R31 ;  /* 0x000000ffff1d7224 */ /* 0x000fe200078e001f */
[----:B-12---:R-:W-:Y:S06]  /*9ee0*/  @!P1 BRA `(.L_x_4657) ;  /* 0x0000000c00209947 */ /* 0x006fec0003800000 */
[----:B------:R-:W-:Y:S01]  /*9ef0*/  IMAD.MOV.U32 R8, RZ, RZ, 0x652b82fe ;  /* 0x652b82feff087424 */ /* 0x000fe200078e00ff */
        /* <DEDUP_REMOVED lines=187> */
.L_x_4659:
[----:B------:R-:W-:Y:S05]  /*aab0*/  BSYNC.RECONVERGENT B3 ;  /* 0x0000000000037941 */ /* 0x000fea0003800200 */
.L_x_4658:
        /* <DEDUP_REMOVED lines=11> */
.L_x_4657:
[----:B------:R-:W-:Y:S01]  /*ab70*/  IMAD.MOV.U32 R8, RZ, RZ, 0x61d87def ;  /* 0x61d87defff087424 */ /* 0x000fe200078e00ff */
[----:B------:R-:W-:Y:S01]  /*ab80*/  UMOV UR4, 0xab274c53 ;  /* 0xab274c5300047882 */ /* 0x000fe20000000000 */
[----:B------:R-:W-:Y:S01]  /*ab90*/  IMAD.MOV.U32 R9, RZ, RZ, 0x3de611a5 ;  /* 0x3de611a5ff097424 */ /* 0x000fe200078e00ff */
[----:B------:R-:W-:Y:S01]  /*aba0*/  UMOV UR5, 0x3d6b4c75 ;  /* 0x3d6b4c7500057882 */ /* 0x000fe20000000000 */
[----:B0-----:R-:W0:-:S15]  /*abb0*/  DMUL R2, R28, R28 ;  /* 0x0000001c1c027228 */ /* 0x001e1e0000000000 */
        /* <DEDUP_REMOVED lines=50> */
.L_x_4660:
[----:B------:R-:W-:Y:S05]  /*aee0*/  BSYNC.RECONVERGENT B2 ;  /* 0x0000000000027941 */ /* 0x000fea0003800200 */
.L_x_4656:
[----:B-1----:R-:W-:Y:S01]  /*aef0*/  LOP3.LUT R13, R13, 0x80000000, R25, 0xb8, !PT ;  /* 0x800000000d0d7812 */ /* 0x002fe200078eb819 */
        /* <DEDUP_REMOVED lines=59> */
.L_x_4662:
[----:B------:R-:W-:Y:S05]  /*b2b0*/  BSYNC.RECONVERGENT B1 ;  /* 0x0000000000017941 */ /* 0x000fea0003800200 */
.L_x_4661:
        /* <DEDUP_REMOVED lines=28> */
[----:B------:R-:W1:-:S15]  /*b480*/  DMUL R14, R38, R14 ;  /* 0x0000000e260e7228 */ /* 0x000e5e0000000000 */
[----:B------:R-:W-:-:S15]  /*b490*/  NOP ;  /* 0x0000000000007918 */ /* 0x000fde0000000000 */
[----:B------:R-:W-:-:S15]  /*b4a0*/  NOP ;  /* 0x0000000000007918 */ /* 0x000fde0000000000 */
[----:B------:R-:W-:-:S15]  /*b4b0*/  NOP ;  /* 0x0000000000007918 */ /* 0x000fde0000000000 */
[----:B------:R-:W-:-:S04]  /*b4c0*/  NOP ;  /* 0x0000000000007918 */ /* 0x000fc80000000000 */
[----:B0-----:R-:W-:-:S15]  /*b4d0*/  DFMA R2, -R24, R8, 1 ;  /* 0x3ff000001802742b */ /* 0x001fde0000000108 */
[----:B------:R-:W-:-:S15]  /*b4e0*/  NOP ;  /* 0x0000000000007918 */ /* 0x000fde0000000000 */
[----:B------:R-:W-:-:S15]  /*b4f0*/  NOP ;  /* 0x0000000000007918 */ /* 0x000fde0000000000 */
[----:B------:R-:W-:-:S15]  /*b500*/  NOP ;  /* 0x0000000000007918 */ /* 0x000fde0000000000 */
[----:B------:R-:W-:-:S04]  /*b510*/  NOP ;  /* 0x0000000000007918 */ /* 0x000fc80000000000 */
[----:B-1----:R-:W0:Y:S02]  /*b520*/  DMUL R14, R12, R14 ;  /* 0x0000000e0c0e7228 */ /* 0x002e240000000000 */
[----:B0-----:R-:W-:-:S15]  /*b530*/  FSETP.GEU.AND P1, PT, |R15|, 6.5827683646048100446e-37, PT ;  /* 0x036000000f00780b */ /* 0x001fde0003f2e200 */
[----:B------:R-:W-:-:S15]  /*b540*/  NOP ;  /* 0x0000000000007918 */ /* 0x000fde0000000000 */
[----:B------:R-:W-:-:S15]  /*b550*/  NOP ;  /* 0x0000000000007918 */ /* 0x000fde0000000000 */
[----:B------:R-:W-:-:S15]  /*b560*/  NOP ;  /* 0x0000000000007918 */ /* 0x000fde0000000000 */
[----:B------:R-:W-:-:S02]  /*b570*/  NOP ;  /* 0x0000000000007918 */ /* 0x000fc40000000000 */
[----:B------:R-:W0:-:S15]  /*b580*/  DFMA R2, R8, R2, R8 ;  /* 0x000000020802722b */ /* 0x000e1e0000000008 */
        /* <DEDUP_REMOVED lines=26> */
.L_x_4664:
[----:B------:R-:W-:Y:S05]  /*b730*/  BSYNC.RECONVERGENT B2 ;  /* 0x0000000000027941 */ /* 0x000fea0003800200 */
.L_x_4663:
        /* <DEDUP_REMOVED lines=51> */
.L_x_4666:
[----:B------:R-:W-:Y:S05]  /*ba70*/  BSYNC.RECONVERGENT B2 ;  /* 0x0000000000027941 */ /* 0x000fea0003800200 */
.L_x_4665:
[----:B------:R-:W-:Y:S05]  /*ba80*/  BRA `(.L_x_4648) ;  /* 0x0000002000907947 */ /* 0x000fea0003800000 */
.L_x_4651:
[----:B-1--4-:R-:W-:Y:S01]  /*ba90*/  IMAD.MOV.U32 R2, RZ, RZ, 0x652b82fe ;  /* 0x652b82feff027424 */ /* 0x012fe200078e00ff */
        /* <DEDUP_REMOVED lines=123> */
.L_x_4668:
[----:B------:R-:W-:Y:S05]  /*c250*/  BSYNC.RECONVERGENT B1 ;  /* 0x0000000000017941 */ /* 0x000fea0003800200 */
.L_x_4667:
        /* <DEDUP_REMOVED lines=48> */
.L_x_4670:
[----:B------:R-:W-:Y:S05]  /*c560*/  BSYNC.RECONVERGENT B3 ;  /* 0x0000000000037941 */ /* 0x000fea0003800200 */
.L_x_4669:
        /* <DEDUP_REMOVED lines=72> */
.L_x_4672:
[----:B------:R-:W-:Y:S05]  /*c9f0*/  BSYNC.RECONVERGENT B3 ;  /* 0x0000000000037941 */ /* 0x000fea0003800200 */
.L_x_4671:
        /* <DEDUP_REMOVED lines=60> */
[----:B0-----:R-:W-:Y:S01]  /*cdc0*/  FSEL R8, R28, R2, !P0 ;  /* 0x000000021c087208 */ /* 0x001fe20004000000 */
[----:B------:R-:W-:Y:S01]  /*cdd0*/  IMAD.MOV.U32 R28, RZ, RZ, RZ ;  /* 0x000000ffff1c7224 */ /* 0x000fe200078e00ff */
[----:B------:R-:W-:Y:S01]  /*cde0*/  FSEL R9, R29, R3, !P0 ;  /* 0x000000031d097208 */ /* 0x000fe20004000000 */
[----:B------:R-:W-:Y:S01]  /*cdf0*/  IMAD.MOV.U32 R29, RZ, RZ, 0x3ff00000 ;  /* 0x3ff00000ff1d7424 */ /* 0x000fe200078e00ff */
[----:B------:R-:W-:-:S04]  /*ce00*/  LOP3.LUT P0, RZ, R0, 0x2, RZ, 0xc0, !PT ;  /* 0x0000000200ff7812 */ /* 0x000fc8000780c0ff */
[----:B------:R-:W-:-:S15]  /*ce10*/  LOP3.LUT R29, R29, 0x80000000, R25, 0xb8, !PT ;  /* 0x800000001d1d7812 */ /* 0x000fde00078eb819 */
[----:B------:R-:W-:-:S15]  /*ce20*/  NOP ;  /* 0x0000000000007918 */ /* 0x000fde0000000000 */
[----:B------:R-:W-:-:S15]  /*ce30*/  NOP ;  /* 0x0000000000007918 */ /* 0x000fde0000000000 */
[----:B------:R-:W-:-:S09]  /*ce40*/  NOP ;  /* 0x0000000000007918 */ /* 0x000fd20000000000 */
[----:B------:R-:W0:Y:S02]  /*ce50*/  DADD R2, RZ, -R8 ;  /* 0x00000000ff027229 */ /* 0x000e240000000808 */
[----:B0-----:R-:W-:Y:S02]  /*ce60*/  FSEL R2, R8, R2, !P0 ;  /* 0x0000000208027208 */ /* 0x001fe40004000000 */
[----:B------:R-:W-:-:S15]  /*ce70*/  FSEL R3, R9, R3, !P0 ;  /* 0x0000000309037208 */ /* 0x000fde0004000000 */
[----:B------:R-:W-:-:S15]  /*ce80*/  NOP ;  /* 0x0000000000007918 */ /* 0x000fde0000000000 */
[----:B------:R-:W-:-:S15]  /*ce90*/  NOP ;  /* 0x0000000000007918 */ /* 0x000fde0000000000 */
[----:B------:R-:W-:-:S15]  /*cea0*/  NOP ;  /* 0x0000000000007918 */ /* 0x000fde0000000000 */
        /* <DEDUP_REMOVED lines=10> */
[----:B0-----:R0:W3:Y:S02]  /*cf50*/  DMUL R30, R34, R30 ;  /* 0x0000001e221e7228 */ /* 0x0010e40000000000 */
[----:B0--3--:R-:W-:Y:S05]  /*cf60*/  BRA `(.L_x_4648) ;  /* 0x0000000c00587947 */ /* 0x009fea0003800000 */
.L_x_4650:
[----:B------:R-:W0:Y:S02]  /*cf70*/  DADD R30, R26, -R26 ;  /* 0x000000001a1e7229 */ /* 0x000e24000000081a */
[----:B0-----:R-:W-:Y:S02]  /*cf80*/  IMAD.MOV.U32 R28, RZ, RZ, R30 ;  /* 0x000000ffff1c7224 */ /* 0x001fe400078e001e */
[----:B------:R-:W-:Y:S01]  /*cf90*/  IMAD.MOV.U32 R29, RZ, RZ, R31 ;  /* 0x000000ffff1d7224 */ /* 0x000fe200078e001f */
[----:B------:R-:W-:Y:S06]  /*cfa0*/  BRA `(.L_x_4648) ;  /* 0x0000000c00487947 */ /* 0x000fec0003800000 */
.L_x_4649:
        /* <DEDUP_REMOVED lines=8> */
[----:B-1--4-:R-:W0:Y:S02]  /*d030*/  @P0 DMUL R2, R26, R24 ;  /* 0x000000181a020228 */ /* 0x012e240000000000 */
        /* <DEDUP_REMOVED lines=54> */
.L_x_4676:
[----:B------:R-:W-:Y:S05]  /*d3a0*/  BSYNC.RECONVERGENT B4 ;  /* 0x0000000000047941 */ /* 0x000fea0003800200 */
.L_x_4675:
        /* <DEDUP_REMOVED lines=72> */
.L_x_4678:
[----:B------:R-:W-:Y:S05]  /*d830*/  BSYNC.RECONVERGENT B4 ;  /* 0x0000000000047941 */ /* 0x000fea0003800200 */
.L_x_4677:
        /* <DEDUP_REMOVED lines=68> */
.L_x_4674:
[----:B------:R-:W-:Y:S05]  /*dc80*/  BSYNC.RECONVERGENT B3 ;  /* 0x0000000000037941 */ /* 0x000fea0003800200 */
.L_x_4673:
[----:B01----:R-:W-:Y:S01]  /*dc90*/  LOP3.LUT R31, RZ, 0x80000000, R27, 0xb8, !PT ;  /* 0x80000000ff1f7812 */ /* 0x003fe200078eb81b */
[----:B------:R-:W-:Y:S02]  /*dca0*/  VIADD R29, R25, 0xc0000000 ;  /* 0xc0000000191d7836 */ /* 0x000fe40000000000 */
[----:B------:R-:W-:Y:S02]  /*dcb0*/  IMAD.MOV.U32 R28, RZ, RZ, R24 ;  /* 0x000000ffff1c7224 */ /* 0x000fe400078e0018 */
[----:B------:R-:W-:-:S07]  /*dcc0*/  IMAD.MOV.U32 R30, RZ, RZ, RZ ;  /* 0x000000ffff1e7224 */ /* 0x000fce00078e00ff */
.L_x_4648:
[----:B------:R-:W-:Y:S05]  /*dcd0*/  BSYNC.RECONVERGENT B0 ;  /* 0x0000000000007941 */ /* 0x000fea0003800200 */
.L_x_4647:
[----:B------:R-:W0:Y:S01]  /*dce0*/  S2UR UR4, SR_CTAID.X ;  /* 0x00000000000479c3 */ /* 0x000e220000002500 */
[----:B------:R-:W0:Y:S01]  /*dcf0*/  LDCU UR5, c[0x0][0x380] ;  /* 0x00007000ff0577ac */ /* 0x000e220008000800 */
[----:B------:R-:W-:Y:S01]  /*dd00*/  VIADD R0, R44, 0x100 ;  /* 0x000001002c007836 */ /* 0x000fe20000000000 */
[----:B------:R-:W-:Y:S01]  /*dd10*/  BSSY.RECONVERGENT B0, `(.L_x_4679) ;  /* 0x00004b9000007945 */ /* 0x000fe20003800200 */
[----:B------:R-:W-:Y:S02]  /*dd20*/  CS2R R26, SRZ ;  /* 0x00000000001a7805 */ /* 0x000fe4000001ff00 */
[----:B--2---:R-:W-:Y:S01]  /*dd30*/  CS2R R24, SRZ ;  /* 0x0000000000187805 */ /* 0x004fe2000001ff00 */
[----:B0-----:R-:W-:-:S06]  /*dd40*/  UIMAD UR4, UR4, -0x200, UR5 ;  /* 0xfffffe00040478a4 */ /* 0x001fcc000f8e0205 */
[----:B------:R-:W-:-:S13]  /*dd50*/  ISETP.GE.AND P0, PT, R0, UR4, PT ;  /* 0x0000000400007c0c */ /* 0x000fda000bf06270 */
[----:B------:R-:W-:Y:S05]  /*dd60*/  @P0 BRA `(.L_x_4680) ;  /* 0x0000004800cc0947 */ /* 0x000fea0003800000 */
[----:B----4-:R-:W-:-:S04]  /*dd70*/  LOP3.LUT R0, R17, 0x7fffffff, RZ, 0xc0, !PT ;  /* 0x7fffffff11007812 */ /* 0x010fc800078ec0ff */
        /* <DEDUP_REMOVED lines=26> */
[----:B-1----:R-:W0:-:S15]  /*df20*/  I2F.F64 R2, R0 ;  /* 0x0000000000027312 */ /* 0x002e1e0000201c00 */
        /* <DEDUP_REMOVED lines=24> */
.L_x_4685:
[----:B------:R-:W-:Y:S05]  /*e0b0*/  BSYNC.RECONVERGENT B3 ;  /* 0x0000000000037941 */ /* 0x000fea0003800200 */
.L_x_4684:
        /* <DEDUP_REMOVED lines=154> */
.L_x_4687:
[----:B------:R-:W-:Y:S05]  /*ea60*/  BSYNC.RECONVERGENT B1 ;  /* 0x0000000000017941 */ /* 0x000fea0003800200 */
.L_x_4686:
        /* <DEDUP_REMOVED lines=193> */
.L_x_4691:
[----:B------:R-:W-:Y:S05]  /*f680*/  BSYNC.RECONVERGENT B3 ;  /* 0x0000000000037941 */ /* 0x000fea0003800200 */
.L_x_4690:
        /* <DEDUP_REMOVED lines=11> */
.L_x_4689:
        /* <DEDUP_REMOVED lines=55> */
.L_x_4692:
[----:B------:R-:W-:Y:S05]  /*fab0*/  BSYNC.RECONVERGENT B2 ;  /* 0x0000000000027941 */ /* 0x000fea0003800200 */
.L_x_4688:
        /* <DEDUP_REMOVED lines=60> */
.L_x_4694:
[----:B------:R-:W-:Y:S05]  /*fe80*/  BSYNC.RECONVERGENT B1 ;  /* 0x0000000000017941 */ /* 0x000fea0003800200 */
.L_x_4693:
        /* <DEDUP_REMOVED lines=71> */
.L_x_4696:
[----:B------:R-:W-:Y:S05]  /*10300*/  BSYNC.RECONVERGENT B2 ;  /* 0x0000000000027941 */ /* 0x000fea0003800200 */
.L_x_4695:
        /* <DEDUP_REMOVED lines=51> */
.L_x_4698:
[----:B------:R-:W-:Y:S05]  /*10640*/  BSYNC.RECONVERGENT B2 ;  /* 0x0000000000027941 */ /* 0x000fea0003800200 */
.L_x_4697:
[----:B------:R-:W-:Y:S05]  /*10650*/  BRA `(.L_x_4680) ;  /* 0x0000002000907947 */ /* 0x000fea0003800000 */
.L_x_4683:
[----:B-1----:R-:W-:Y:S01]  /*10660*/  IMAD.MOV.U32 R2, RZ, RZ, 0x652b82fe ;  /* 0x652b82feff027424 */ /* 0x002fe200078e00ff */
        /* <DEDUP_REMOVED lines=123> */
.L_x_4700:
[----:B------:R-:W-:Y:S05]  /*10e20*/  BSYNC.RECONVERGENT B1 ;  /* 0x0000000000017941 */ /* 0x000fea0003800200 */
.L_x_4699:
        /* <DEDUP_REMOVED lines=48> */
.L_x_4702:
[----:B------:R-:W-:Y:S05]  /*11130*/  BSYNC.RECONVERGENT B3 ;  /* 0x0000000000037941 */ /* 0x000fea0003800200 */
.L_x_4701:
        /* <DEDUP_REMOVED lines=72> */
.L_x_4704:
[----:B------:R-:W-:Y:S05]  /*115c0*/  BSYNC.RECONVERGENT B3 ;  /* 0x0000000000037941 */ /* 0x000fea0003800200 */
.L_x_4703:
        /* <DEDUP_REMOVED lines=85> */
[----:B0-----:R0:W2:Y:S02]  /*11b20*/  DMUL R26, R34, R26 ;  /* 0x0000001a221a7228 */ /* 0x0010a40000000000 */
[----:B0-2---:R-:W-:Y:S05]  /*11b30*/  BRA `(.L_x_4680) ;  /* 0x0000000c00587947 */ /* 0x005fea0003800000 */
.L_x_4682:
[----:B------:R-:W0:Y:S02]  /*11b40*/  DADD R26, R18, -R18 ;  /* 0x00000000121a7229 */ /* 0x000e240000000812 */
[----:B0-----:R-:W-:Y:S02]  /*11b50*/  IMAD.MOV.U32 R24, RZ, RZ, R26 ;  /* 0x000000ffff187224 */ /* 0x001fe400078e001a */
[----:B------:R-:W-:Y:S01]  /*11b60*/  IMAD.MOV.U32 R25, RZ, RZ, R27 ;  /* 0x000000ffff197224 */ /* 0x000fe200078e001b */
[----:B------:R-:W-:Y:S06]  /*11b70*/  BRA `(.L_x_4680) ;  /* 0x0000000c00487947 */ /* 0x000fec0003800000 */
.L_x_4681:
        /* <DEDUP_REMOVED lines=8> */
[----:B-1----:R-:W0:Y:S02]  /*11c00*/  @P0 DMUL R2, R18, R16 ;  /* 0x0000001012020228 */ /* 0x002e240000000000 */
        /* <DEDUP_REMOVED lines=54> */
.L_x_4708:
[----:B------:R-:W-:Y:S05]  /*11f70*/  BSYNC.RECONVERGENT B4 ;  /* 0x0000000000047941 */ /* 0x000fea0003800200 */
.L_x_4707:
        /* <DEDUP_REMOVED lines=72> */
.L_x_4710:
[----:B------:R-:W-:Y:S05]  /*12400*/  BSYNC.RECONVERGENT B4 ;  /* 0x0000000000047941 */ /* 0x000fea0003800200 */
.L_x_4709:
        /* <DEDUP_REMOVED lines=68> */
.L_x_4706:
[----:B------:R-:W-:Y:S05]  /*12850*/  BSYNC.RECONVERGENT B3 ;  /* 0x0000000000037941 */ /* 0x000fea0003800200 */
.L_x_4705:
[----:B01----:R-:W-:Y:S01]  /*12860*/  LOP3.LUT R27, RZ, 0x80000000, R19, 0xb8, !PT ;  /* 0x80000000ff1b7812 */ /* 0x003fe200078eb813 */
[----:B------:R-:W-:Y:S02]  /*12870*/  VIADD R25, R17, 0xc0000000 ;  /* 0xc000000011197836 */ /* 0x000fe40000000000 */
[----:B------:R-:W-:Y:S02]  /*12880*/  IMAD.MOV.U32 R24, RZ, RZ, R16 ;  /* 0x000000ffff187224 */ /* 0x000fe400078e0010 */
[----:B------:R-:W-:-:S07]  /*12890*/  IMAD.MOV.U32 R26, RZ, RZ, RZ ;  /* 0x000000ffff1a7224 */ /* 0x000fce00078e00ff */
.L_x_4680:
[----:B------:R-:W-:Y:S05]  /*128a0*/  BSYNC.RECONVERGENT B0 ;  /* 0x0000000000007941 */ /* 0x000fea0003800200 */
.L_x_4679:
[----:B------:R-:W0:Y:S01]  /*128b0*/  S2UR UR4, SR_CTAID.X ;  /* 0x00000000000479c3 */ /* 0x000e220000002500 */
[----:B------:R-:W0:Y:S01]  /*128c0*/  LDCU UR5, c[0x0][0x380] ;  /* 0x00007000ff0577ac */ /* 0x000e220008000800 */
[----:B------:R-:W-:Y:S01]  /*128d0*/  VIADD R44, R44, 0x180 ;  /* 0x000001802c2c7836 */ /* 0x000fe20000000000 */
[----:B------:R-:W-:Y:S01]  /*128e0*/  BSSY.RECONVERGENT B0, `(.L_x_4711) ;  /* 0x00004bf000007945 */ /* 0x000fe20003800200 */
[----:B------:R-:W-:Y:S02]  /*128f0*/  CS2R R18, SRZ ;  /* 0x0000000000127805 */ /* 0x000fe4000001ff00 */
[----:B----4-:R-:W-:Y:S01]  /*12900*/  CS2R R16, SRZ ;  /* 0x0000000000107805 */ /* 0x010fe2000001ff00 */
[----:B0-----:R-:W-:-:S06]  /*12910*/  UIMAD UR4, UR4, -0x200, UR5 ;  /* 0xfffffe00040478a4 */ /* 0x001fcc000f8e0205 */
[----:B------:R-:W-:-:S13]  /*12920*/  ISETP.GE.AND P0, PT, R44, UR4, PT ;  /* 0x000000042c007c0c */ /* 0x000fda000bf06270 */
[----:B------:R-:W-:Y:S05]  /*12930*/  @P0 BRA `(.L_x_4712) ;  /* 0x0000004800e40947 */ /* 0x000fea0003800000 */
[----:B-1----:R-:W-:-:S04]  /*12940*/  LOP3.LUT R0, R21, 0x7fffffff, RZ, 0xc0, !PT ;  /* 0x7fffffff15007812 */ /* 0x002fc800078ec0ff */
        /* <DEDUP_REMOVED lines=51> */
.L_x_4717:
[----:B------:R-:W-:Y:S05]  /*12c80*/  BSYNC.RECONVERGENT B3 ;  /* 0x0000000000037941 */ /* 0x000fea0003800200 */
.L_x_4716:
        /* <DEDUP_REMOVED lines=154> */
.L_x_4719:
[----:B------:R-:W-:Y:S05]  /*13630*/  BSYNC.RECONVERGENT B1 ;  /* 0x0000000000017941 */ /* 0x000fea0003800200 */
.L_x_4718:
        /* <DEDUP_REMOVED lines=193> */
.L_x_4723:
[----:B------:R-:W-:Y:S05]  /*14250*/  BSYNC.RECONVERGENT B3 ;  /* 0x0000000000037941 */ /* 0x000fea0003800200 */
.L_x_4722:
        /* <DEDUP_REMOVED lines=11> */
.L_x_4721:
        /* <DEDUP_REMOVED lines=55> */
.L_x_4724:
[----:B------:R-:W-:Y:S05]  /*14680*/  BSYNC.RECONVERGENT B2 ;  /* 0x0000000000027941 */ /* 0x000fea0003800200 */
.L_x_4720:
        /* <DEDUP_REMOVED lines=60> */
.L_x_4726:
[----:B------:R-:W-:Y:S05]  /*14a50*/  BSYNC.RECONVERGENT B1 ;  /* 0x0000000000017941 */ /* 0x000fea0003800200 */
.L_x_4725:
        /* <DEDUP_REMOVED lines=71> */
.L_x_4728:
[----:B------:R-:W-:Y:S05]  /*14ed0*/  BSYNC.RECONVERGENT B2 ;  /* 0x0000000000027941 */ /* 0x000fea0003800200 */
.L_x_4727:
        /* <DEDUP_REMOVED lines=51> */
.L_x_4730:
[----:B------:R-:W-:Y:S05]  /*15210*/  BSYNC.RECONVERGENT B2 ;  /* 0x0000000000027941 */ /* 0x000fea0003800200 */
.L_x_4729:
[----:B------:R-:W-:Y:S02]  /*15220*/  IMAD.MOV.U32 R18, RZ, RZ, R2 ;  /* 0x000000ffff127224 */ /* 0x000fe400078e0002 */
[----:B------:R-:W-:Y:S01]  /*15230*/  IMAD.MOV.U32 R19, RZ, RZ, R3 ;  /* 0x000000ffff137224 */ /* 0x000fe200078e0003 */
[----:B------:R-:W-:Y:S06]  /*15240*/  BRA `(.L_x_4712) ;  /* 0x0000002000a07947 */ /* 0x000fec0003800000 */
.L_x_4715:
[----:B------:R-:W-:Y:S01]  /*15250*/  IMAD.MOV.U32 R2, RZ, RZ, 0x652b82fe ;  /* 0x652b82feff027424 */ /* 0x000fe200078e00ff */
        /* <DEDUP_REMOVED lines=123> */
.L_x_4732:
[----:B------:R-:W-:Y:S05]  /*15a10*/  BSYNC.RECONVERGENT B1 ;  /* 0x0000000000017941 */ /* 0x000fea0003800200 */
.L_x_4731:
        /* <DEDUP_REMOVED lines=48> */
.L_x_4734:
[----:B------:R-:W-:Y:S05]  /*15d20*/  BSYNC.RECONVERGENT B3 ;  /* 0x0000000000037941 */ /* 0x000fea0003800200 */
.L_x_4733:
        /* <DEDUP_REMOVED lines=72> */
.L_x_4736:
[----:B------:R-:W-:Y:S05]  /*161b0*/  BSYNC.RECONVERGENT B3 ;  /* 0x0000000000037941 */ /* 0x000fea0003800200 */
.L_x_4735:
        /* <DEDUP_REMOVED lines=87> */
.L_x_4714:
[----:B------:R-:W0:Y:S02]  /*16730*/  DADD R18, R22, -R22 ;  /* 0x0000000016127229 */ /* 0x000e240000000816 */
[----:B0-----:R-:W-:Y:S02]  /*16740*/  IMAD.MOV.U32 R16, RZ, RZ, R18 ;  /* 0x000000ffff107224 */ /* 0x001fe400078e0012 */
[----:B------:R-:W-:Y:S01]  /*16750*/  IMAD.MOV.U32 R17, RZ, RZ, R19 ;  /* 0x000000ffff117224 */ /* 0x000fe200078e0013 */
[----:B------:R-:W-:Y:S06]  /*16760*/  BRA `(.L_x_4712) ;  /* 0x0000000c00587947 */ /* 0x000fec0003800000 */
.L_x_4713:
        /* <DEDUP_REMOVED lines=8> */
[----:B------:R-:W0:Y:S02]  /*167f0*/  @P0 DMUL R2, R22, R20 ;  /* 0x0000001416020228 */ /* 0x000e240000000000 */
        /* <DEDUP_REMOVED lines=54> */
.L_x_4740:
[----:B------:R-:W-:Y:S05]  /*16b60*/  BSYNC.RECONVERGENT B4 ;  /* 0x0000000000047941 */ /* 0x000fea0003800200 */
.L_x_4739:
        /* <DEDUP_REMOVED lines=72> */
[----:B------:R-:W-:Y:S05]  /*16ff0*/  CALL.REL.NOINC `($_ZN2at6native27unrolled_elementwise_kernelIZZZNS0_16tanh_kernel_cudaERNS_18TensorIteratorBaseEENKUlvE_clEvENKUlvE_clEvEUlN3c107complexIdEEE_St5arrayIPcLm2EELi4E23TrivialOffsetCalculatorILi1EjESE_NS0_6memory12LoadWithCastILi1EEENSF_13StoreWithCastILi1EEEEEviT_T0_T2_T3_T4_T5_$__internal_trig_reduction_slowpathd) ;  /* 0x0000006800207944 */ /* 0x000fea0003c00000 */
[----:B------:R-:W-:Y:S02]  /*17000*/  IMAD.MOV.U32 R34, RZ, RZ, R0 ;  /* 0x000000ffff227224 */ /* 0x000fe400078e0000 */
[----:B------:R-:W-:Y:S02]  /*17010*/  IMAD.MOV.U32 R16, RZ, RZ, R2 ;  /* 0x000000ffff107224 */ /* 0x000fe400078e0002 */
[----:B------:R-:W-:-:S07]  /*17020*/  IMAD.MOV.U32 R17, RZ, RZ, R3 ;  /* 0x000000ffff117224 */ /* 0x000fce00078e0003 */
.L_x_4742:
[----:B------:R-:W-:Y:S05]  /*17030*/  BSYNC.RECONVERGENT B4 ;  /* 0x0000000000047941 */ /* 0x000fea0003800200 */
.L_x_4741:
        /* <DEDUP_REMOVED lines=68> */
.L_x_4738:
[----:B------:R-:W-:Y:S05]  /*17480*/  BSYNC.RECONVERGENT B3 ;  /* 0x0000000000037941 */ /* 0x000fea0003800200 */
.L_x_4737:
[----:B01----:R-:W-:Y:S01]  /*17490*/  LOP3.LUT R19, RZ, 0x80000000, R23, 0xb8, !PT ;  /* 0x80000000ff137812 */ /* 0x003fe200078eb817 */
[----:B------:R-:W-:Y:S02]  /*174a0*/  VIADD R17, R21, 0xc0000000 ;  /* 0xc000000015117836 */ /* 0x000fe40000000000 */
[----:B------:R-:W-:Y:S02]  /*174b0*/  IMAD.MOV.U32 R16, RZ, RZ, R20 ;  /* 0x000000ffff107224 */ /* 0x000fe400078e0014 */
[----:B------:R-:W-:-:S07]  /*174c0*/  IMAD.MOV.U32 R18, RZ, RZ, RZ ;  /* 0x000000ffff127224 */ /* 0x000fce00078e00ff */
.L_x_4712:
[----:B------:R-:W-:Y:S05]  /*174d0*/  BSYNC.RECONVERGENT B0 ;  /* 0x0000000000007941 */ /* 0x000fea0003800200 */
.L_x_4711:
[----:B------:R-:W0:Y:S01]  /*174e0*/  S2R R33, SR_CTAID.X ;  /* 0x0000000000217919 */ /* 0x000e220000002500 */
[----:B------:R-:W0:Y:S01]  /*174f0*/  LDC R0, c[0x0][0x380] ;  /* 0x0000e000ff007b82 */ /* 0x000e220000000800 */
[----:B------:R-:W-:Y:S01]  /*17500*/  BSSY.RECONVERGENT B6, `(.L_x_4743) ;  /* 0x0000159000067945 */ /* 0x000fe20003800200 */
[----:B------:R-:W2:Y:S06]  /*17510*/  S2R R22, SR_TID.X ;  /* 0x0000000000167919 */ /* 0x000eac0000002100 */
[----:B------:R-:W3:Y:S01]  /*17520*/  LDC.U8 R32, c[0x0][0x3a4] ;  /* 0x0000e900ff207b82 */ /* 0x000ee20000000000 */
[----:B0-----:R-:W-:-:S05]  /*17530*/  IMAD R23, R33, -0x200, R0 ;  /* 0xfffffe0021177824 */ /* 0x001fca00078e0200 */
[----:B--2---:R-:W-:-:S13]  /*17540*/  ISETP.GE.AND P0, PT, R22, R23, PT ;  /* 0x000000171600720c */ /* 0x004fda0003f06270 */
[----:B---3--:R-:W-:Y:S05]  /*17550*/  @P0 BRA `(.L_x_4744) ;  /* 0x00000014004c0947 */ /* 0x008fea0003800000 */
[----:B------:R-:W0:Y:S01]  /*17560*/  LDCU UR4, c[0x0][0x3a8] ;  /* 0x00007500ff0477ac */ /* 0x000e220008000800 */
[----:B-1----:R-:W1:Y:S01]  /*17570*/  LDC.64 R2, c[0x0][0x388] ;  /* 0x0000e200ff027b82 */ /* 0x002e620000000a00 */
[----:B------:R-:W-:Y:S01]  /*17580*/  IMAD R0, R33, 0x200, R22 ;  /* 0x0000020021007824 */ /* 0x000fe200078e0216 */
[----:B------:R-:W-:Y:S01]  /*17590*/  PRMT R8, R32, 0x9910, RZ ;  /* 0x0000991020087816 */ /* 0x000fe200000000ff */
[----:B------:R-:W-:Y:S02]  /*175a0*/  VIADD R22, R22, 0x80 ;  /* 0x0000008016167836 */ /* 0x000fe40000000000 */
        /* <DEDUP_REMOVED lines=17> */
.L_x_4748:
[----:B------:R-:W0:Y:S02]  /*176c0*/  F2I.S64.F64.TRUNC R4, R4 ;  /* 0x0000000400047311 */ /* 0x000e24000030d900 */
[----:B0-----:R-:W-:-:S05]  /*176d0*/  IMAD.MOV.U32 R7, RZ, RZ, R4 ;  /* 0x000000ffff077224 */ /* 0x001fca00078e0004 */
[----:B------:R0:W-:Y:S01]  /*176e0*/  STG.E.U8 desc[UR36][R2.64], R7 ;  /* 0x0000000702007986 */ /* 0x0001e2000c101124 */
[----:B------:R-:W-:Y:S05]  /*176f0*/  BRA `(.L_x_4744) ;  /* 0x0000001000e47947 */ /* 0x000fea0003800000 */
.L_x_4747:
        /* <DEDUP_REMOVED lines=9> */
.L_x_4751:
[----:B------:R-:W0:Y:S02]  /*17790*/  F2I.F64.TRUNC R5, R4 ;  /* 0x0000000400057311 */ /* 0x000e24000030d100 */
[----:B0-----:R0:W-:Y:S01]  /*177a0*/  STG.E desc[UR36][R2.64], R5 ;  /* 0x0000000502007986 */ /* 0x0011e2000c101924 */
[----:B------:R-:W-:Y:S05]  /*177b0*/  BRA `(.L_x_4744) ;  /* 0x0000001000b47947 */ /* 0x000fea0003800000 */
.L_x_4750:
[----:B------:R-:W0:Y:S02]  /*177c0*/  F2I.F64.TRUNC R5, R4 ;  /* 0x0000000400057311 */ /* 0x000e24000030d100 */
[----:B0-----:R0:W-:Y:S01]  /*177d0*/  STG.E.U16 desc[UR36][R2.64], R5 ;  /* 0x0000000502007986 */ /* 0x0011e2000c101524 */
[----:B------:R-:W-:Y:S05]  /*177e0*/  BRA `(.L_x_4744) ;  /* 0x0000001000a87947 */ /* 0x000fea0003800000 */
.L_x_4746:
        /* <DEDUP_REMOVED lines=17> */
.L_x_4753:
        /* <DEDUP_REMOVED lines=12> */
.L_x_4752:
        /* <DEDUP_REMOVED lines=28> */
.L_x_4755:
        /* <DEDUP_REMOVED lines=23> */
.L_x_4754:
[----:B------:R0:W-:Y:S01]  /*17cf0*/  STG.E.64 desc[UR36][R2.64], R4 ;  /* 0x0000000402007986 */ /* 0x0001e2000c101b24 */
[----:B------:R-:W-:Y:S05]  /*17d00*/  BRA `(.L_x_4744) ;  /* 0x0000000c00607947 */ /* 0x000fea0003800000 */
.L_x_4745:
        /* <DEDUP_REMOVED lines=17> */
.L_x_4758:
[----:B------:R0:W-:Y:S01]  /*17e20*/  STG.E.128 desc[UR36][R2.64], R4 ;  /* 0x0000000402007986 */ /* 0x0001e2000c101d24 */
[----:B------:R-:W-:Y:S05]  /*17e30*/  BRA `(.L_x_4744) ;  /* 0x0000000c00147947 */ /* 0x000fea0003800000 */
.L_x_4757:
        /* <DEDUP_REMOVED lines=27> */
.L_x_4762:
[----:B------:R-:W-:Y:S05]  /*17ff0*/  BSYNC.RECONVERGENT B0 ;  /* 0x0000000000007941 */ /* 0x000fea0003800200 */
.L_x_4761:
[----:B------:R-:W-:-:S05]  /*18000*/  LOP3.LUT R7, R0, 0x80, R7, 0xf8, !PT ;  /* 0x0000008000077812 */ /* 0x000fca00078ef807 */
[----:B------:R0:W-:Y:S01]  /*18010*/  STG.E.U8 desc[UR36][R2.64], R7 ;  /* 0x0000000702007986 */ /* 0x0001e2000c101124 */
[----:B------:R-:W-:Y:S05]  /*18020*/  BRA `(.L_x_4744) ;  /* 0x0000000800987947 */ /* 0x000fea0003800000 */
.L_x_4760:
        /* <DEDUP_REMOVED lines=23> */
.L_x_4764:
[----:B------:R-:W-:Y:S05]  /*181a0*/  BSYNC.RECONVERGENT B0 ;  /* 0x0000000000007941 */ /* 0x000fea0003800200 */
.L_x_4763:
[----:B------:R-:W-:-:S05]  /*181b0*/  LOP3.LUT R7, R0, 0x80, R7, 0xf8, !PT ;  /* 0x0000008000077812 */ /* 0x000fca00078ef807 */
[----:B------:R0:W-:Y:S01]  /*181c0*/  STG.E.U8 desc[UR36][R2.64], R7 ;  /* 0x0000000702007986 */ /* 0x0001e2000c101124 */
[----:B------:R-:W-:Y:S05]  /*181d0*/  BRA `(.L_x_4744) ;  /* 0x00000008002c7947 */ /* 0x000fea0003800000 */
.L_x_4759:
        /* <DEDUP_REMOVED lines=12> */
.L_x_4756:
        /* <DEDUP_REMOVED lines=11> */
.L_x_4767:
        /* <DEDUP_REMOVED lines=21> */
.L_x_4770:
[----:B------:R-:W-:-:S04]  /*184a0*/  SHF.R.U32.HI R0, RZ, 0x14, R7 ;  /* 0x00000014ff007819 */ /* 0x000fc80000011607 */
[----:B------:R-:W-:-:S04]  /*184b0*/  LOP3.LUT R0, R0, 0x1, RZ, 0xc0, !PT ;  /* 0x0000000100007812 */ /* 0x000fc800078ec0ff */
[----:B------:R-:W-:-:S04]  /*184c0*/  IADD3 R0, PT, PT, R7, 0x487ffff, R0 ;  /* 0x0487ffff07007810 */ /* 0x000fc80007ffe000 */
[----:B------:R-:W-:-:S04]  /*184d0*/  SHF.R.U32.HI R0, RZ, 0x14, R0 ;  /* 0x00000014ff007819 */ /* 0x000fc80000011600 */
[----:B------:R-:W-:-:S07]  /*184e0*/  LOP3.LUT R4, R0, 0xff, RZ, 0xc0, !PT ;  /* 0x000000ff00047812 */ /* 0x000fce00078ec0ff */
.L_x_4771:
[----:B------:R-:W-:-:S04]  /*184f0*/  SHF.R.U32.HI R5, RZ, 0x18, R7 ;  /* 0x00000018ff057819 */ /* 0x000fc80000011607 */
[----:B------:R-:W-:-:S04]  /*18500*/  LOP3.LUT R4, R4, 0x80, R5, 0xf8, !PT ;  /* 0x0000008004047812 */ /* 0x000fc800078ef805 */
[----:B------:R-:W-:-:S07]  /*18510*/  PRMT R0, R4, 0x7610, R0 ;  /* 0x0000761004007816 */ /* 0x000fce0000000000 */
.L_x_4769:
[----:B------:R-:W-:Y:S05]  /*18520*/  BSYNC.RECONVERGENT B0 ;  /* 0x0000000000007941 */ /* 0x000fea0003800200 */
.L_x_4768:
[----:B------:R3:W-:Y:S01]  /*18530*/  STG.E.U8 desc[UR36][R2.64], R0 ;  /* 0x0000000002007986 */ /* 0x0007e2000c101124 */
[----:B------:R-:W-:Y:S05]  /*18540*/  BRA `(.L_x_4744) ;  /* 0x0000000400507947 */ /* 0x000fea0003800000 */
.L_x_4766:
        /* <DEDUP_REMOVED lines=21> */
.L_x_4774:
[----:B------:R-:W-:-:S04]  /*186a0*/  SHF.R.U32.HI R0, RZ, 0x15, R7 ;  /* 0x00000015ff007819 */ /* 0x000fc80000011607 */
[----:B------:R-:W-:-:S04]  /*186b0*/  LOP3.LUT R0, R0, 0x1, RZ, 0xc0, !PT ;  /* 0x0000000100007812 */ /* 0x000fc800078ec0ff */
[----:B------:R-:W-:-:S04]  /*186c0*/  IADD3 R0, PT, PT, R7, 0x88fffff, R0 ;  /* 0x088fffff07007810 */ /* 0x000fc80007ffe000 */
[----:B------:R-:W-:-:S04]  /*186d0*/  SHF.R.U32.HI R0, RZ, 0x15, R0 ;  /* 0x00000015ff007819 */ /* 0x000fc80000011600 */
[----:B------:R-:W-:-:S07]  /*186e0*/  LOP3.LUT R4, R0, 0xff, RZ, 0xc0, !PT ;  /* 0x000000ff00047812 */ /* 0x000fce00078ec0ff */
.L_x_4775:
[----:B------:R-:W-:-:S04]  /*186f0*/  SHF.R.U32.HI R5, RZ, 0x18, R7 ;  /* 0x00000018ff057819 */ /* 0x000fc80000011607 */
[----:B------:R-:W-:-:S04]  /*18700*/  LOP3.LUT R4, R4, 0x80, R5, 0xf8, !PT ;  /* 0x0000008004047812 */ /* 0x000fc800078ef805 */
[----:B------:R-:W-:-:S07]  /*18710*/  PRMT R0, R4, 0x7610, R0 ;  /* 0x0000761004007816 */ /* 0x000fce0000000000 */
.L_x_4773:
[----:B------:R-:W-:Y:S05]  /*18720*/  BSYNC.RECONVERGENT B0 ;  /* 0x0000000000007941 */ /* 0x000fea0003800200 */
.L_x_4772:
[----:B------:R0:W-:Y:S01]  /*18730*/  STG.E.U8 desc[UR36][R2.64], R0 ;  /* 0x0000000002007986 */ /* 0x0001e2000c101124 */
[----:B------:R-:W-:Y:S05]  /*18740*/  BRA `(.L_x_4744) ;  /* 0x0000000000d07947 */ /* 0x000fea0003800000 */
.L_x_4765:
[----:B------:R-:W-:-:S13]  /*18750*/  ISETP.NE.AND P0, PT, R0, 0x1c, PT ;  /* 0x0000001c0000780c */ /* 0x000fda0003f05270 */
[----:B------:R-:W-:Y:S05]  /*18760*/  @!P0 BRA `(.L_x_4776) ;  /* 0x0000000000c08947 */ /* 0x000fea0003800000 */
[----:B------:R-:W-:-:S13]  /*18770*/  ISETP.NE.AND P0, PT, R0, 0x1d, PT ;  /* 0x0000001d0000780c */ /* 0x000fda0003f05270 */
[----:B------:R-:W-:Y:S05]  /*18780*/  @!P0 BRA `(.L_x_4777) ;  /* 0x0000000000ac8947 */ /* 0x000fea0003800000 */
[----:B------:R-:W-:-:S13]  /*18790*/  ISETP.NE.AND P0, PT, R0, 0x2c, PT ;  /* 0x0000002c0000780c */ /* 0x000fda0003f05270 */
[----:B------:R-:W-:Y:S05]  /*187a0*/  @!P0 BRA `(.L_x_4778) ;  /* 0x0000000000448947 */ /* 0x000fea0003800000 */
.L_x_4749:
        /* <DEDUP_REMOVED lines=16> */
.L_x_4779:
[----:B------:R-:W-:Y:S05]  /*188b0*/  BRA `(.L_x_4744) ;  /* 0x0000000000747947 */ /* 0x000fea0003800000 */
.L_x_4778:
        /* <DEDUP_REMOVED lines=24> */
.L_x_4777:
[----:B------:R-:W0:Y:S02]  /*18a40*/  F2I.U64.F64.TRUNC R4, R4 ;  /* 0x0000000400047311 */ /* 0x000e24000030d800 */
[----:B0-----:R0:W-:Y:S01]  /*18a50*/  STG.E.64 desc[UR36][R2.64], R4 ;  /* 0x0000000402007986 */ /* 0x0011e2000c101b24 */
[----:B------:R-:W-:Y:S05]  /*18a60*/  BRA `(.L_x_4744) ;  /* 0x0000000000087947 */ /* 0x000fea0003800000 */
.L_x_4776:
[----:B------:R-:W0:Y:S02]  /*18a70*/  F2I.U32.F64.TRUNC R5, R4 ;  /* 0x0000000400057311 */ /* 0x000e24000030d000 */
[----:B0-----:R4:W-:Y:S02]  /*18a80*/  STG.E desc[UR36][R2.64], R5 ;  /* 0x0000000502007986 */ /* 0x0019e4000c101924 */
.L_x_4744:
[----:B------:R-:W-:Y:S05]  /*18a90*/  BSYNC.RECONVERGENT B6 ;  /* 0x0000000000067941 */ /* 0x000fea0003800200 */
.L_x_4743:
        /* <DEDUP_REMOVED lines=24> */
.L_x_4785:
[----:B------:R-:W0:Y:S02]  /*18c20*/  F2I.S64.F64.TRUNC R28, R28 ;  /* 0x0000001c001c7311 */ /* 0x000e24000030d900 */
[----:B0-----:R-:W-:-:S05]  /*18c30*/  IMAD.MOV.U32 R5, RZ, RZ, R28 ;  /* 0x000000ffff057224 */ /* 0x001fca00078e001c */
[----:B------:R0:W-:Y:S01]  /*18c40*/  STG.E.U8 desc[UR36][R2.64], R5 ;  /* 0x0000000502007986 */ /* 0x0001e2000c101124 */
[----:B------:R-:W-:Y:S05]  /*18c50*/  BRA `(.L_x_4787) ;  /* 0x0000001000e07947 */ /* 0x000fea0003800000 */
.L_x_4784:
        /* <DEDUP_REMOVED lines=9> */
.L_x_4789:
[----:B------:R-:W0:Y:S02]  /*18cf0*/  F2I.F64.TRUNC R29, R28 ;  /* 0x0000001c001d7311 */ /* 0x000e24000030d100 */
[----:B0-----:R0:W-:Y:S01]  /*18d00*/  STG.E desc[UR36][R2.64], R29 ;  /* 0x0000001d02007986 */ /* 0x0011e2000c101924 */
[----:B------:R-:W-:Y:S05]  /*18d10*/  BRA `(.L_x_4787) ;  /* 0x0000001000b07947 */ /* 0x000fea0003800000 */
.L_x_4788:
[----:B------:R-:W0:Y:S02]  /*18d20*/  F2I.F64.TRUNC R29, R28 ;  /* 0x0000001c001d7311 */ /* 0x000e24000030d100 */
[----:B0-----:R0:W-:Y:S01]  /*18d30*/  STG.E.U16 desc[UR36][R2.64], R29 ;  /* 0x0000001d02007986 */ /* 0x0011e2000c101524 */
[----:B------:R-:W-:Y:S05]  /*18d40*/  BRA `(.L_x_4787) ;  /* 0x0000001000a47947 */ /* 0x000fea0003800000 */
.L_x_4783:
        /* <DEDUP_REMOVED lines=17> */
.L_x_4791:
        /* <DEDUP_REMOVED lines=12> */
.L_x_4790:
        /* <DEDUP_REMOVED lines=28> */
.L_x_4793:
        /* <DEDUP_REMOVED lines=23> */
.L_x_4792:
[----:B------:R0:W-:Y:S01]  /*19250*/  STG.E.64 desc[UR36][R2.64], R28 ;  /* 0x0000001c02007986 */ /* 0x0001e2000c101b24 */
[----:B------:R-:W-:Y:S05]  /*19260*/  BRA `(.L_x_4787) ;  /* 0x0000000c005c7947 */ /* 0x000fea0003800000 */
.L_x_4782:
        /* <DEDUP_REMOVED lines=13> */
.L_x_4797:
        /* <DEDUP_REMOVED lines=26> */
.L_x_4800:
[----:B------:R-:W-:-:S04]  /*194e0*/  SHF.R.U32.HI R5, RZ, 0x18, R5 ;  /* 0x00000018ff057819 */ /* 0x000fc80000011605 */
[----:B------:R-:W-:-:S07]  /*194f0*/  LOP3.LUT R0, R0, 0x80, R5, 0xf8, !PT ;  /* 0x0000008000007812 */ /* 0x000fce00078ef805 */
.L_x_4799:
[----:B------:R-:W-:Y:S05]  /*19500*/  BSYNC.RECONVERGENT B0 ;  /* 0x0000000000007941 */ /* 0x000fea0003800200 */
.L_x_4798:
[----:B------:R0:W-:Y:S01]  /*19510*/  STG.E.U8 desc[UR36][R2.64], R0 ;  /* 0x0000000002007986 */ /* 0x0001e2000c101124 */
[----:B------:R-:W-:Y:S05]  /*19520*/  BRA `(.L_x_4787) ;  /* 0x0000000800ac7947 */ /* 0x000fea0003800000 */
.L_x_4796:
        /* <DEDUP_REMOVED lines=26> */
.L_x_4803:
[----:B------:R-:W-:-:S04]  /*196d0*/  SHF.R.U32.HI R5, RZ, 0x18, R5 ;  /* 0x00000018ff057819 */ /* 0x000fc80000011605 */
[----:B------:R-:W-:-:S07]  /*196e0*/  LOP3.LUT R0, R0, 0x80, R5, 0xf8, !PT ;  /* 0x0000008000007812 */ /* 0x000fce00078ef805 */
.L_x_4802:
[----:B------:R-:W-:Y:S05]  /*196f0*/  BSYNC.RECONVERGENT B0 ;  /* 0x0000000000007941 */ /* 0x000fea0003800200 */
.L_x_4801:
[----:B------:R0:W-:Y:S01]  /*19700*/  STG.E.U8 desc[UR36][R2.64], R0 ;  /* 0x0000000002007986 */ /* 0x0001e2000c101124 */
[----:B------:R-:W-:Y:S05]  /*19710*/  BRA `(.L_x_4787) ;  /* 0x0000000800307947 */ /* 0x000fea0003800000 */
.L_x_4795:
        /* <DEDUP_REMOVED lines=30> */
.L_x_4805:
[----:B------:R-:W0:Y:S02]  /*19900*/  F2I.U64.F64.TRUNC R28, R28 ;  /* 0x0000001c001c7311 */ /* 0x000e24000030d800 */
[----:B0-----:R0:W-:Y:S01]  /*19910*/  STG.E.64 desc[UR36][R2.64], R28 ;  /* 0x0000001c02007986 */ /* 0x0011e2000c101b24 */
[----:B------:R-:W-:Y:S05]  /*19920*/  BRA `(.L_x_4787) ;  /* 0x0000000400ac7947 */ /* 0x000fea0003800000 */
.L_x_4804:
[----:B------:R-:W0:Y:S02]  /*19930*/  F2I.U32.F64.TRUNC R29, R28 ;  /* 0x0000001c001d7311 */ /* 0x000e24000030d000 */
[----:B0-----:R0:W-:Y:S01]  /*19940*/  STG.E desc[UR36][R2.64], R29 ;  /* 0x0000001d02007986 */ /* 0x0011e2000c101924 */
[----:B------:R-:W-:Y:S05]  /*19950*/  BRA `(.L_x_4787) ;  /* 0x0000000400a07947 */ /* 0x000fea0003800000 */
.L_x_4794:
        /* <DEDUP_REMOVED lines=15> */
.L_x_4807:
[----:B------:R1:W-:Y:S01]  /*19a50*/  STG.E.128 desc[UR36][R2.64], R28 ;  /* 0x0000001c02007986 */ /* 0x0003e2000c101d24 */
[----:B------:R-:W-:Y:S05]  /*19a60*/  BRA `(.L_x_4787) ;  /* 0x00000004005c7947 */ /* 0x000fea0003800000 */
.L_x_4806:
[----:B------:R-:W-:-:S13]  /*19a70*/  ISETP.NE.AND P0, PT, R0, 0xf, PT ;  /* 0x0000000f0000780c */ /* 0x000fda0003f05270 */
[----:B------:R-:W-:Y:S05]  /*19a80*/  @!P0 BRA `(.L_x_4808) ;  /* 0x0000000400288947 */ /* 0x000fea0003800000 */
[----:B------:R-:W-:-:S13]  /*19a90*/  ISETP.NE.AND P0, PT, R0, 0x17, PT ;  /* 0x000000170000780c */ /* 0x000fda0003f05270 */
[----:B------:R-:W-:Y:S05]  /*19aa0*/  @!P0 BRA `(.L_x_4809) ;  /* 0x0000000000b08947 */ /* 0x000fea0003800000 */
[----:B------:R-:W-:-:S13]  /*19ab0*/  ISETP.NE.AND P0, PT, R0, 0x18, PT ;  /* 0x000000180000780c */ /* 0x000fda0003f05270 */
[----:B------:R-:W-:Y:S05]  /*19ac0*/  @!P0 BRA `(.L_x_4810) ;  /* 0x0000000000448947 */ /* 0x000fea0003800000 */
.L_x_4786:
        /* <DEDUP_REMOVED lines=16> */
.L_x_4811:
[----:B------:R-:W-:Y:S05]  /*19bd0*/  BRA `(.L_x_4787) ;  /* 0x0000000400007947 */ /* 0x000fea0003800000 */
.L_x_4810:
        /* <DEDUP_REMOVED lines=21> */
.L_x_4813:
[----:B------:R-:W-:Y:S05]  /*19d30*/  BSYNC.RECONVERGENT B0 ;  /* 0x0000000000007941 */ /* 0x000fea0003800200 */
.L_x_4812:
[----:B------:R-:W-:-:S05]  /*19d40*/  LOP3.LUT R5, R0, 0x80, R5, 0xf8, !PT ;  /* 0x0000008000057812 */ /* 0x000fca00078ef805 */
[----:B------:R3:W-:Y:S01]  /*19d50*/  STG.E.U8 desc[UR36][R2.64], R5 ;  /* 0x0000000502007986 */ /* 0x0007e2000c101124 */
[----:B------:R-:W-:Y:S05]  /*19d60*/  BRA `(.L_x_4787) ;  /* 0x00000000009c7947 */ /* 0x000fea0003800000 */
.L_x_4809:
        /* <DEDUP_REMOVED lines=20> */
.L_x_4815:
[----:B------:R-:W-:Y:S01]  /*19eb0*/  IMAD.MOV.U32 R0, RZ, RZ, 0x7f ;  /* 0x0000007fff007424 */ /* 0x000fe200078e00ff */
[----:B------:R-:W-:-:S04]  /*19ec0*/  ISETP.GT.U32.AND P0, PT, R4, 0x7f800000, PT ;  /* 0x7f8000000400780c */ /* 0x000fc80003f04070 */
[----:B------:R-:W-:-:S09]  /*19ed0*/  SEL R0, R0, 0x7c, P0 ;  /* 0x0000007c00007807 */ /* 0x000fd20000000000 */
.L_x_4816:
[----:B------:R-:W-:Y:S05]  /*19ee0*/  BSYNC.RECONVERGENT B0 ;  /* 0x0000000000007941 */ /* 0x000fea0003800200 */
.L_x_4814:
[----:B------:R-:W-:-:S04]  /*19ef0*/  SHF.R.U32.HI R5, RZ, 0x18, R5 ;  /* 0x00000018ff057819 */ /* 0x000fc80000011605 */
[----:B------:R-:W-:-:S05]  /*19f00*/  LOP3.LUT R5, R0, 0x80, R5, 0xf8, !PT ;  /* 0x0000008000057812 */ /* 0x000fca00078ef805 */
[----:B------:R2:W-:Y:S01]  /*19f10*/  STG.E.U8 desc[UR36][R2.64], R5 ;  /* 0x0000000502007986 */ /* 0x0005e2000c101124 */
[----:B------:R-:W-:Y:S05]  /*19f20*/  BRA `(.L_x_4787) ;  /* 0x00000000002c7947 */ /* 0x000fea0003800000 */
.L_x_4808:
        /* <DEDUP_REMOVED lines=11> */
.L_x_4787:
        /* <DEDUP_REMOVED lines=24> */
.L_x_4820:
[----:B------:R-:W0:Y:S02]  /*1a160*/  F2I.S64.F64.TRUNC R24, R24 ;  /* 0x0000001800187311 */ /* 0x000e24000030d900 */
[----:B0-----:R-:W-:-:S05]  /*1a170*/  IMAD.MOV.U32 R5, RZ, RZ, R24 ;  /* 0x000000ffff057224 */ /* 0x001fca00078e0018 */
[----:B------:R4:W-:Y:S01]  /*1a180*/  STG.E.U8 desc[UR36][R2.64], R5 ;  /* 0x0000000502007986 */ /* 0x0009e2000c101124 */
[----:B------:R-:W-:Y:S05]  /*1a190*/  BRA `(.L_x_4822) ;  /* 0x0000001000e07947 */ /* 0x000fea0003800000 */
.L_x_4819:
        /* <DEDUP_REMOVED lines=9> */
.L_x_4824:
[----:B------:R-:W0:Y:S02]  /*1a230*/  F2I.F64.TRUNC R25, R24 ;  /* 0x0000001800197311 */ /* 0x000e24000030d100 */
[----:B0-----:R2:W-:Y:S01]  /*1a240*/  STG.E desc[UR36][R2.64], R25 ;  /* 0x0000001902007986 */ /* 0x0015e2000c101924 */
[----:B------:R-:W-:Y:S05]  /*1a250*/  BRA `(.L_x_4822) ;  /* 0x0000001000b07947 */ /* 0x000fea0003800000 */
.L_x_4823:
[----:B------:R-:W0:Y:S02]  /*1a260*/  F2I.F64.TRUNC R25, R24 ;  /* 0x0000001800197311 */ /* 0x000e24000030d100 */
[----:B0-----:R0:W-:Y:S01]  /*1a270*/  STG.E.U16 desc[UR36][R2.64], R25 ;  /* 0x0000001902007986 */ /* 0x0011e2000c101524 */
[----:B------:R-:W-:Y:S05]  /*1a280*/  BRA `(.L_x_4822) ;  /* 0x0000001000a47947 */ /* 0x000fea0003800000 */
.L_x_4818:
        /* <DEDUP_REMOVED lines=17> */
.L_x_4826:
        /* <DEDUP_REMOVED lines=12> */
.L_x_4825:
        /* <DEDUP_REMOVED lines=28> */
.L_x_4828:
        /* <DEDUP_REMOVED lines=23> */
.L_x_4827:
[----:B------:R0:W-:Y:S01]  /*1a790*/  STG.E.64 desc[UR36][R2.64], R24 ;  /* 0x0000001802007986 */ /* 0x0001e2000c101b24 */
[----:B------:R-:W-:Y:S05]  /*1a7a0*/  BRA `(.L_x_4822) ;  /* 0x0000000c005c7947 */ /* 0x000fea0003800000 */
.L_x_4817:
        /* <DEDUP_REMOVED lines=13> */
.L_x_4832:
        /* <DEDUP_REMOVED lines=26> */
.L_x_4835:
[----:B------:R-:W-:-:S04]  /*1aa20*/  SHF.R.U32.HI R5, RZ, 0x18, R5 ;  /* 0x00000018ff057819 */ /* 0x000fc80000011605 */
[----:B------:R-:W-:-:S07]  /*1aa30*/  LOP3.LUT R0, R0, 0x80, R5, 0xf8, !PT ;  /* 0x0000008000007812 */ /* 0x000fce00078ef805 */
.L_x_4834:
[----:B------:R-:W-:Y:S05]  /*1aa40*/  BSYNC.RECONVERGENT B0 ;  /* 0x0000000000007941 */ /* 0x000fea0003800200 */
.L_x_4833:
[----:B------:R0:W-:Y:S01]  /*1aa50*/  STG.E.U8 desc[UR36][R2.64], R0 ;  /* 0x0000000002007986 */ /* 0x0001e2000c101124 */
[----:B------:R-:W-:Y:S05]  /*1aa60*/  BRA `(.L_x_4822) ;  /* 0x0000000800ac7947 */ /* 0x000fea0003800000 */
.L_x_4831:
        /* <DEDUP_REMOVED lines=26> */
.L_x_4838:
[----:B------:R-:W-:-:S04]  /*1ac10*/  SHF.R.U32.HI R5, RZ, 0x18, R5 ;  /* 0x00000018ff057819 */ /* 0x000fc80000011605 */
[----:B------:R-:W-:-:S07]  /*1ac20*/  LOP3.LUT R0, R0, 0x80, R5, 0xf8, !PT ;  /* 0x0000008000007812 */ /* 0x000fce00078ef805 */
.L_x_4837:
[----:B------:R-:W-:Y:S05]  /*1ac30*/  BSYNC.RECONVERGENT B0 ;  /* 0x0000000000007941 */ /* 0x000fea0003800200 */
.L_x_4836:
[----:B------:R0:W-:Y:S01]  /*1ac40*/  STG.E.U8 desc[UR36][R2.64], R0 ;  /* 0x0000000002007986 */ /* 0x0001e2000c101124 */
[----:B------:R-:W-:Y:S05]  /*1ac50*/  BRA `(.L_x_4822) ;  /* 0x0000000800307947 */ /* 0x000fea0003800000 */
.L_x_4830:
        /* <DEDUP_REMOVED lines=30> */
.L_x_4840:
[----:B------:R-:W0:Y:S02]  /*1ae40*/  F2I.U64.F64.TRUNC R24, R24 ;  /* 0x0000001800187311 */ /* 0x000e24000030d800 */
[----:B0-----:R0:W-:Y:S01]  /*1ae50*/  STG.E.64 desc[UR36][R2.64], R24 ;  /* 0x0000001802007986 */ /* 0x0011e2000c101b24 */
[----:B------:R-:W-:Y:S05]  /*1ae60*/  BRA `(.L_x_4822) ;  /* 0x0000000400ac7947 */ /* 0x000fea0003800000 */
.L_x_4839:
[----:B------:R-:W0:Y:S02]  /*1ae70*/  F2I.U32.F64.TRUNC R25, R24 ;  /* 0x0000001800197311 */ /* 0x000e24000030d000 */
[----:B0-----:R0:W-:Y:S01]  /*1ae80*/  STG.E desc[UR36][R2.64], R25 ;  /* 0x0000001902007986 */ /* 0x0011e2000c101924 */
[----:B------:R-:W-:Y:S05]  /*1ae90*/  BRA `(.L_x_4822) ;  /* 0x0000000400a07947 */ /* 0x000fea0003800000 */
.L_x_4829:
        /* <DEDUP_REMOVED lines=15> */
.L_x_4842:
[----:B------:R0:W-:Y:S01]  /*1af90*/  STG.E.128 desc[UR36][R2.64], R24 ;  /* 0x0000001802007986 */ /* 0x0001e2000c101d24 */
[----:B------:R-:W-:Y:S05]  /*1afa0*/  BRA `(.L_x_4822) ;  /* 0x00000004005c7947 */ /* 0x000fea0003800000 */
.L_x_4841:
[----:B------:R-:W-:-:S13]  /*1afb0*/  ISETP.NE.AND P0, PT, R0, 0xf, PT ;  /* 0x0000000f0000780c */ /* 0x000fda0003f05270 */
[----:B------:R-:W-:Y:S05]  /*1afc0*/  @!P0 BRA `(.L_x_4843) ;  /* 0x0000000400288947 */ /* 0x000fea0003800000 */
[----:B------:R-:W-:-:S13]  /*1afd0*/  ISETP.NE.AND P0, PT, R0, 0x17, PT ;  /* 0x000000170000780c */ /* 0x000fda0003f05270 */
[----:B------:R-:W-:Y:S05]  /*1afe0*/  @!P0 BRA `(.L_x_4844) ;  /* 0x0000000000b08947 */ /* 0x000fea0003800000 */
[----:B------:R-:W-:-:S13]  /*1aff0*/  ISETP.NE.AND P0, PT, R0, 0x18, PT ;  /* 0x000000180000780c */ /* 0x000fda0003f05270 */
[----:B------:R-:W-:Y:S05]  /*1b000*/  @!P0 BRA `(.L_x_4845) ;  /* 0x0000000000448947 */ /* 0x000fea0003800000 */
.L_x_4821:
        /* <DEDUP_REMOVED lines=16> */
.L_x_4846:
[----:B------:R-:W-:Y:S05]  /*1b110*/  BRA `(.L_x_4822) ;  /* 0x0000000400007947 */ /* 0x000fea0003800000 */
.L_x_4845:
        /* <DEDUP_REMOVED lines=21> */
.L_x_4848:
[----:B------:R-:W-:Y:S05]  /*1b270*/  BSYNC.RECONVERGENT B0 ;  /* 0x0000000000007941 */ /* 0x000fea0003800200 */
.L_x_4847:
[----:B------:R-:W-:-:S05]  /*1b280*/  LOP3.LUT R5, R0, 0x80, R5, 0xf8, !PT ;  /* 0x0000008000057812 */ /* 0x000fca00078ef805 */
[----:B------:R0:W-:Y:S01]  /*1b290*/  STG.E.U8 desc[UR36][R2.64], R5 ;  /* 0x0000000502007986 */ /* 0x0001e2000c101124 */
[----:B------:R-:W-:Y:S05]  /*1b2a0*/  BRA `(.L_x_4822) ;  /* 0x00000000009c7947 */ /* 0x000fea0003800000 */
.L_x_4844:
        /* <DEDUP_REMOVED lines=20> */
.L_x_4850:
[----:B------:R-:W-:Y:S01]  /*1b3f0*/  IMAD.MOV.U32 R0, RZ, RZ, 0x7f ;  /* 0x0000007fff007424 */ /* 0x000fe200078e00ff */
[----:B------:R-:W-:-:S04]  /*1b400*/  ISETP.GT.U32.AND P0, PT, R4, 0x7f800000, PT ;  /* 0x7f8000000400780c */ /* 0x000fc80003f04070 */
[----:B------:R-:W-:-:S09]  /*1b410*/  SEL R0, R0, 0x7c, P0 ;  /* 0x0000007c00007807 */ /* 0x000fd20000000000 */
.L_x_4851:
[----:B------:R-:W-:Y:S05]  /*1b420*/  BSYNC.RECONVERGENT B0 ;  /* 0x0000000000007941 */ /* 0x000fea0003800200 */
.L_x_4849:
[----:B------:R-:W-:-:S04]  /*1b430*/  SHF.R.U32.HI R5, RZ, 0x18, R5 ;  /* 0x00000018ff057819 */ /* 0x000fc80000011605 */
[----:B------:R-:W-:-:S05]  /*1b440*/  LOP3.LUT R5, R0, 0x80, R5, 0xf8, !PT ;  /* 0x0000008000057812 */ /* 0x000fca00078ef805 */
[----:B------:R0:W-:Y:S01]  /*1b450*/  STG.E.U8 desc[UR36][R2.64], R5 ;  /* 0x0000000502007986 */ /* 0x0001e2000c101124 */
[----:B------:R-:W-:Y:S05]  /*1b460*/  BRA `(.L_x_4822) ;  /* 0x00000000002c7947 */ /* 0x000fea0003800000 */
.L_x_4843:
        /* <DEDUP_REMOVED lines=11> */
.L_x_4822:
[----:B------:R-:W-:-:S07]  /*1b520*/  VIADD R22, R22, 0x80 ;  /* 0x0000008016167836 */ /* 0x000fce0000000000 */
.L_x_4781:
[----:B------:R-:W-:Y:S05]  /*1b530*/  BSYNC.RECONVERGENT B6 ;  /* 0x0000000000067941 */ /* 0x000fea0003800200 */
.L_x_4780:
        /* <DEDUP_REMOVED lines=20> */
[----:B0-----:R-:W-:Y:S01]  /*1b680*/  STG.E.U8 desc[UR36][R2.64], R17 ;  /* 0x0000001102007986 */ /* 0x001fe2000c101124 */
[----:B------:R-:W-:Y:S05]  /*1b690*/  EXIT ;  /* 0x000000000000794d */ /* 0x000fea0003800000 */
.L_x_4855:
[----:B------:R-:W0:Y:S02]  /*1b6a0*/  F2I.S64.F64.TRUNC R16, R16 ;  /* 0x0000001000107311 */ /* 0x000e24000030d900 */
[----:B0-----:R-:W-:-:S05]  /*1b6b0*/  IMAD.MOV.U32 R5, RZ, RZ, R16 ;  /* 0x000000ffff057224 */ /* 0x001fca00078e0010 */
[----:B------:R-:W-:Y:S01]  /*1b6c0*/  STG.E.U8 desc[UR36][R2.64], R5 ;  /* 0x0000000502007986 */ /* 0x000fe2000c101124 */
[----:B------:R-:W-:Y:S05]  /*1b6d0*/  EXIT ;  /* 0x000000000000794d */ /* 0x000fea0003800000 */
.L_x_4854:
[----:B------:R-:W-:-:S13]  /*1b6e0*/  ISETP.NE.AND P0, PT, R0, 0x2, PT ;  /* 0x000000020000780c */ /* 0x000fda0003f05270 */
[----:B------:R-:W-:Y:S05]  /*1b6f0*/  @!P0 BRA `(.L_x_4857) ;  /* 0x0000000000288947 */ /* 0x000fea0003800000 */
[----:B------:R-:W-:-:S13]  /*1b700*/  ISETP.NE.AND P0, PT, R0, 0x3, PT ;  /* 0x000000030000780c */ /* 0x000fda0003f05270 */
[----:B------:R-:W-:Y:S05]  /*1b710*/  @!P0 BRA `(.L_x_4858) ;  /* 0x0000000000148947 */ /* 0x000fea0003800000 */
[----:B------:R-:W-:-:S13]  /*1b720*/  ISETP.NE.AND P0, PT, R0, 0x4, PT ;  /* 0x000000040000780c */ /* 0x000fda0003f05270 */
[----:B------:R-:W-:Y:S05]  /*1b730*/  @P0 BRA `(.L_x_4856) ;  /* 0x0000000c00840947 */ /* 0x000fea0003800000 */
[----:B------:R-:W0:Y:S02]  /*1b740*/  F2I.S64.F64.TRUNC R16, R16 ;  /* 0x0000001000107311 */ /* 0x000e24000030d900 */
[----:B0-----:R-:W-:Y:S01]  /*1b750*/  STG.E.64 desc[UR36][R2.64], R16 ;  /* 0x0000001002007986 */ /* 0x001fe2000c101b24 */
[----:B------:R-:W-:Y:S05]  /*1b760*/  EXIT ;  /* 0x000000000000794d */ /* 0x000fea0003800000 */
.L_x_4858:
[----:B------:R-:W0:Y:S02]  /*1b770*/  F2I.F64.TRUNC R17, R16 ;  /* 0x0000001000117311 */ /* 0x000e24000030d100 */
[----:B0-----:R-:W-:Y:S01]  /*1b780*/  STG.E desc[UR36][R2.64], R17 ;  /* 0x0000001102007986 */ /* 0x001fe2000c101924 */
[----:B------:R-:W-:Y:S05]  /*1b790*/  EXIT ;  /* 0x000000000000794d */ /* 0x000fea0003800000 */
.L_x_4857:
[----:B------:R-:W0:Y:S02]  /*1b7a0*/  F2I.F64.TRUNC R17, R16 ;  /* 0x0000001000117311 */ /* 0x000e24000030d100 */
[----:B0-----:R-:W-:Y:S01]  /*1b7b0*/  STG.E.U16 desc[UR36][R2.64], R17 ;  /* 0x0000001102007986 */ /* 0x001fe2000c101524 */
[----:B------:R-:W-:Y:S05]  /*1b7c0*/  EXIT ;  /* 0x000000000000794d */ /* 0x000fea0003800000 */
.L_x_4853:
        /* <DEDUP_REMOVED lines=17> */
.L_x_4860:
        /* <DEDUP_REMOVED lines=12> */
.L_x_4859:
        /* <DEDUP_REMOVED lines=28> */
.L_x_4862:
        /* <DEDUP_REMOVED lines=21> */
[----:B------:R-:W-:Y:S01]  /*1bcb0*/  STG.E desc[UR36][R2.64], R5 ;  /* 0x0000000502007986 */ /* 0x000fe2000c101924 */
[----:B------:R-:W-:Y:S05]  /*1bcc0*/  EXIT ;  /* 0x000000000000794d */ /* 0x000fea0003800000 */
.L_x_4861:
[----:B------:R-:W-:Y:S01]  /*1bcd0*/  STG.E.64 desc[UR36][R2.64], R16 ;  /* 0x0000001002007986 */ /* 0x000fe2000c101b24 */
[----:B------:R-:W-:Y:S05]  /*1bce0*/  EXIT ;  /* 0x000000000000794d */ /* 0x000fea0003800000 */
.L_x_4852:
        /* <DEDUP_REMOVED lines=11> */
[----:B0-----:R-:W-:Y:S01]  /*1bda0*/  STG.E.U16 desc[UR36][R2.64], R17 ;  /* 0x0000001102007986 */ /* 0x001fe2000c101524 */
[----:B------:R-:W-:Y:S05]  /*1bdb0*/  EXIT ;  /* 0x000000000000794d */ /* 0x000fea0003800000 */
.L_x_4866:
        /* <DEDUP_REMOVED lines=26> */
.L_x_4869:
[----:B------:R-:W-:-:S04]  /*1bf60*/  SHF.R.U32.HI R5, RZ, 0x18, R5 ;  /* 0x00000018ff057819 */ /* 0x000fc80000011605 */
[----:B------:R-:W-:-:S07]  /*1bf70*/  LOP3.LUT R0, R0, 0x80, R5, 0xf8, !PT ;  /* 0x0000008000007812 */ /* 0x000fce00078ef805 */
.L_x_4868:
[----:B------:R-:W-:Y:S05]  /*1bf80*/  BSYNC.RECONVERGENT B0 ;  /* 0x0000000000007941 */ /* 0x000fea0003800200 */
.L_x_4867:
[----:B------:R-:W-:Y:S01]  /*1bf90*/  STG.E.U8 desc[UR36][R2.64], R0 ;  /* 0x0000000002007986 */ /* 0x000fe2000c101124 */
[----:B------:R-:W-:Y:S05]  /*1bfa0*/  EXIT ;  /* 0x000000000000794d */ /* 0x000fea0003800000 */
.L_x_4865:
        /* <DEDUP_REMOVED lines=26> */
.L_x_4872:
[----:B------:R-:W-:-:S04]  /*1c150*/  SHF.R.U32.HI R5, RZ, 0x18, R5 ;  /* 0x00000018ff057819 */ /* 0x000fc80000011605 */
[----:B------:R-:W-:-:S07]  /*1c160*/  LOP3.LUT R0, R0, 0x80, R5, 0xf8, !PT ;  /* 0x0000008000007812 */ /* 0x000fce00078ef805 */
.L_x_4871:
[----:B------:R-:W-:Y:S05]  /*1c170*/  BSYNC.RECONVERGENT B0 ;  /* 0x0000000000007941 */ /* 0x000fea0003800200 */
.L_x_4870:
[----:B------:R-:W-:Y:S01]  /*1c180*/  STG.E.U8 desc[UR36][R2.64], R0 ;  /* 0x0000000002007986 */ /* 0x000fe2000c101124 */
[----:B------:R-:W-:Y:S05]  /*1c190*/  EXIT ;  /* 0x000000000000794d */ /* 0x000fea0003800000 */
.L_x_4864:
        /* <DEDUP_REMOVED lines=30> */
.L_x_4874:
[----:B------:R-:W0:Y:S02]  /*1c380*/  F2I.U64.F64.TRUNC R16, R16 ;  /* 0x0000001000107311 */ /* 0x000e24000030d800 */
[----:B0-----:R-:W-:Y:S01]  /*1c390*/  STG.E.64 desc[UR36][R2.64], R16 ;  /* 0x0000001002007986 */ /* 0x001fe2000c101b24 */
[----:B------:R-:W-:Y:S05]  /*1c3a0*/  EXIT ;  /* 0x000000000000794d */ /* 0x000fea0003800000 */
.L_x_4873:
[----:B------:R-:W0:Y:S02]  /*1c3b0*/  F2I.U32.F64.TRUNC R17, R16 ;  /* 0x0000001000117311 */ /* 0x000e24000030d000 */
[----:B0-----:R-:W-:Y:S01]  /*1c3c0*/  STG.E desc[UR36][R2.64], R17 ;  /* 0x0000001102007986 */ /* 0x001fe2000c101924 */
[----:B------:R-:W-:Y:S05]  /*1c3d0*/  EXIT ;  /* 0x000000000000794d */ /* 0x000fea0003800000 */
.L_x_4863:
        /* <DEDUP_REMOVED lines=13> */
[----:B------:R-:W-:Y:S01]  /*1c4b0*/  STG.E.U8 desc[UR36][R2.64], R5 ;  /* 0x0000000502007986 */ /* 0x000fe2000c101124 */
[----:B------:R-:W-:Y:S05]  /*1c4c0*/  EXIT ;  /* 0x000000000000794d */ /* 0x000fea0003800000 */
.L_x_4876:
[----:B------:R-:W-:Y:S01]  /*1c4d0*/  STG.E.128 desc[UR36][R2.64], R16 ;  /* 0x0000001002007986 */ /* 0x000fe2000c101d24 */
[----:B------:R-:W-:Y:S05]  /*1c4e0*/  EXIT ;  /* 0x000000000000794d */ /* 0x000fea0003800000 */
.L_x_4875:
[----:B------:R-:W-:-:S13]  /*1c4f0*/  ISETP.NE.AND P0, PT, R0, 0xf, PT ;  /* 0x0000000f0000780c */ /* 0x000fda0003f05270 */
[----:B------:R-:W-:Y:S05]  /*1c500*/  @!P0 BRA `(.L_x_4877) ;  /* 0x0000000400288947 */ /* 0x000fea0003800000 */
[----:B------:R-:W-:-:S13]  /*1c510*/  ISETP.NE.AND P0, PT, R0, 0x17, PT ;  /* 0x000000170000780c */ /* 0x000fda0003f05270 */
[----:B------:R-:W-:Y:S05]  /*1c520*/  @!P0 BRA `(.L_x_4878) ;  /* 0x0000000000b08947 */ /* 0x000fea0003800000 */
[----:B------:R-:W-:-:S13]  /*1c530*/  ISETP.NE.AND P0, PT, R0, 0x18, PT ;  /* 0x000000180000780c */ /* 0x000fda0003f05270 */
[----:B------:R-:W-:Y:S05]  /*1c540*/  @!P0 BRA `(.L_x_4879) ;  /* 0x0000000000448947 */ /* 0x000fea0003800000 */
.L_x_4856:
        /* <DEDUP_REMOVED lines=16> */
.L_x_4880:
[----:B------:R-:W-:Y:S05]  /*1c650*/  EXIT ;  /* 0x000000000000794d */ /* 0x000fea0003800000 */
.L_x_4879:
        /* <DEDUP_REMOVED lines=21> */
.L_x_4882:
[----:B------:R-:W-:Y:S05]  /*1c7b0*/  BSYNC.RECONVERGENT B0 ;  /* 0x0000000000007941 */ /* 0x000fea0003800200 */
.L_x_4881:
[----:B------:R-:W-:-:S05]  /*1c7c0*/  LOP3.LUT R5, R0, 0x80, R5, 0xf8, !PT ;  /* 0x0000008000057812 */ /* 0x000fca00078ef805 */
[----:B------:R-:W-:Y:S01]  /*1c7d0*/  STG.E.U8 desc[UR36][R2.64], R5 ;  /* 0x0000000502007986 */ /* 0x000fe2000c101124 */
[----:B------:R-:W-:Y:S05]  /*1c7e0*/  EXIT ;  /* 0x000000000000794d */ /* 0x000fea0003800000 */
.L_x_4878:
        /* <DEDUP_REMOVED lines=20> */
.L_x_4884:
[----:B------:R-:W-:Y:S01]  /*1c930*/  IMAD.MOV.U32 R0, RZ, RZ, 0x7f ;  /* 0x0000007fff007424 */ /* 0x000fe200078e00ff */
[----:B------:R-:W-:-:S04]  /*1c940*/  ISETP.GT.U32.AND P0, PT, R4, 0x7f800000, PT ;  /* 0x7f8000000400780c */ /* 0x000fc80003f04070 */
[----:B------:R-:W-:-:S09]  /*1c950*/  SEL R0, R0, 0x7c, P0 ;  /* 0x0000007c00007807 */ /* 0x000fd20000000000 */
.L_x_4885:
[----:B------:R-:W-:Y:S05]  /*1c960*/  BSYNC.RECONVERGENT B0 ;  /* 0x0000000000007941 */ /* 0x000fea0003800200 */
.L_x_4883:
[----:B------:R-:W-:-:S04]  /*1c970*/  SHF.R.U32.HI R5, RZ, 0x18, R5 ;  /* 0x00000018ff057819 */ /* 0x000fc80000011605 */
[----:B------:R-:W-:-:S05]  /*1c980*/  LOP3.LUT R5, R0, 0x80, R5, 0xf8, !PT ;  /* 0x0000008000057812 */ /* 0x000fca00078ef805 */
[----:B------:R-:W-:Y:S01]  /*1c990*/  STG.E.U8 desc[UR36][R2.64], R5 ;  /* 0x0000000502007986 */ /* 0x000fe2000c101124 */
[----:B------:R-:W-:Y:S05]  /*1c9a0*/  EXIT ;  /* 0x000000000000794d */ /* 0x000fea0003800000 */
.L_x_4877:
        /* <DEDUP_REMOVED lines=12> */
        .weak           $__internal_2_$__cuda_sm20_div_rn_f64_full
        .type           $__internal_2_$__cuda_sm20_div_rn_f64_full,@function
        .size           $__internal_2_$__cuda_sm20_div_rn_f64_full,($__internal_3_$__cuda_sm20_dsqrt_rn_f64_mediumpath_v1 - $__internal_2_$__cuda_sm20_div_rn_f64_full)
$__internal_2_$__cuda_sm20_div_rn_f64_full:
[-C--:B------:R-:W-:Y:S01]  /*1ca70*/  LOP3.LUT R3, R3, R2.reuse, RZ, 0x3c, !PT ;  /* 0x0000000203037212 */ /* 0x080fe200078e3cff */
[----:B------:R-:W-:Y:S01]  /*1ca80*/  IMAD.MOV.U32 R9, RZ, RZ, R0 ;  /* 0x000000ffff097224 */ /* 0x000fe200078e0000 */
[C---:B------:R-:W-:Y:S01]  /*1ca90*/  LOP3.LUT R33, R0.reuse, 0x7ff00000, RZ, 0xc0, !PT ;  /* 0x7ff0000000217812 */ /* 0x040fe200078ec0ff */
[----:B------:R-:W-:Y:S01]  /*1caa0*/  IMAD.MOV.U32 R42, RZ, RZ, 0x1ca00000 ;  /* 0x1ca00000ff2a7424 */ /* 0x000fe200078e00ff */
[C---:B------:R-:W-:Y:S01]  /*1cab0*/  LOP3.LUT R2, R3.reuse, R2, RZ, 0x3c, !PT ;  /* 0x0000000203027212 */ /* 0x040fe200078e3cff */
[----:B------:R-:W-:Y:S01]  /*1cac0*/  BSSY.RECONVERGENT B1, `(.L_x_4886) ;  /* 0x0000080000017945 */ /* 0x000fe20003800200 */
[C---:B------:R-:W-:Y:S02]  /*1cad0*/  FSETP.GEU.AND P0, PT, |R0|.reuse, 1.469367938527859385e-39, PT ;  /* 0x001000000000780b */ /* 0x040fe40003f0e200 */
[----:B------:R-:W-:Y:S02]  /*1cae0*/  LOP3.LUT R3, R3, R2, RZ, 0x3c, !PT ;  /* 0x0000000203037212 */ /* 0x000fe400078e3cff */
[----:B------:R-:W-:-:S02]  /*1caf0*/  LOP3.LUT R10, R0, 0x800fffff, RZ, 0xc0, !PT ;  /* 0x800fffff000a7812 */ /* 0x000fc400078ec0ff */
[C---:B------:R-:W-:Y:S02]  /*1cb00*/  FSETP.GEU.AND P2, PT, |R3|.reuse, 1.469367938527859385e-39, PT ;  /* 0x001000000300780b */ /* 0x040fe40003f4e200 */
[----:B------:R-:W-:Y:S02]  /*1cb10*/  LOP3.LUT R41, R3, 0x7ff00000, RZ, 0xc0, !PT ;  /* 0x7ff0000003297812 */ /* 0x000fe400078ec0ff */
[----:B------:R-:W-:Y:S01]  /*1cb20*/  LOP3.LUT R11, R10, 0x3ff00000, RZ, 0xfc, !PT ;  /* 0x3ff000000a0b7812 */ /* 0x000fe200078efcff */
[----:B------:R-:W-:Y:S01]  /*1cb30*/  IMAD.MOV.U32 R10, RZ, RZ, R8 ;  /* 0x000000ffff0a7224 */ /* 0x000fe200078e0008 */
[----:B------:R-:W-:-:S04]  /*1cb40*/  ISETP.GE.U32.AND P1, PT, R41, R33, PT ;  /* 0x000000212900720c */ /* 0x000fc80003f26070 */
[----:B------:R-:W-:Y:S01]  /*1cb50*/  SEL R14, R42, 0x63400000, !P1 ;  /* 0x634000002a0e7807 */ /* 0x000fe20004800000 */
[----:B------:R-:W0:Y:S02]  /*1cb60*/  @!P0 DMUL R10, R8, 8.98846567431157953865e+307 ;  /* 0x7fe00000080a8828 */ /* 0x000e240000000000 */
[----:B------:R-:W-:Y:S02]  /*1cb70*/  @!P2 LOP3.LUT R12, R9, 0x7ff00000, RZ, 0xc0, !PT ;  /* 0x7ff00000090ca812 */ /* 0x000fe400078ec0ff */
[----:B------:R-:W-:Y:S01]  /*1cb80*/  LOP3.LUT R15, R14, 0x800fffff, R3, 0xf8, !PT ;  /* 0x800fffff0e0f7812 */ /* 0x000fe200078ef803 */
[----:B------:R-:W-:Y:S01]  /*1cb90*/  IMAD.MOV.U32 R14, RZ, RZ, R2 ;  /* 0x000000ffff0e7224 */ /* 0x000fe200078e0002 */
[----:B------:R-:W-:Y:S01]  /*1cba0*/  @!P2 ISETP.GE.U32.AND P3, PT, R41, R12, PT ;  /* 0x0000000c2900a20c */ /* 0x000fe20003f66070 */
[----:B------:R-:W-:Y:S01]  /*1cbb0*/  @!P2 IMAD.MOV.U32 R12, RZ, RZ, RZ ;  /* 0x000000ffff0ca224 */ /* 0x000fe200078e00ff */
[----:B0-----:R-:W-:Y:S02]  /*1cbc0*/  @!P0 LOP3.LUT R33, R11, 0x7ff00000, RZ, 0xc0, !PT ;  /* 0x7ff000000b218812 */ /* 0x001fe400078ec0ff */
[----:B------:R-:W-:-:S04]  /*1cbd0*/  @!P2 SEL R0, R42, 0x63400000, !P3 ;  /* 0x634000002a00a807 */ /* 0x000fc80005800000 */
[----:B------:R-:W-:-:S04]  /*1cbe0*/  @!P2 LOP3.LUT R0, R0, 0x80000000, R3, 0xf8, !PT ;  /* 0x800000000000a812 */ /* 0x000fc800078ef803 */
[----:B------:R-:W-:Y:S01]  /*1cbf0*/  @!P2 LOP3.LUT R13, R0, 0x100000, RZ, 0xfc, !PT ;  /* 0x00100000000da812 */ /* 0x000fe200078efcff */
[----:B------:R-:W-:-:S15]  /*1cc00*/  IMAD.MOV.U32 R0, RZ, RZ, R41 ;  /* 0x000000ffff007224 */ /* 0x000fde00078e0029 */
[----:B------:R-:W-:-:S15]  /*1cc10*/  NOP ;  /* 0x0000000000007918 */ /* 0x000fde0000000000 */
[----:B------:R-:W-:-:S15]  /*1cc20*/  NOP ;  /* 0x0000000000007918 */ /* 0x000fde0000000000 */
[----:B------:R-:W0:Y:S02]  /*1cc30*/  @!P2 DFMA R14, R14, 2, -R12 ;  /* 0x400000000e0ea82b */ /* 0x000e24000000080c */
[----:B0-----:R-:W-:Y:S01]  /*1cc40*/  @!P2 LOP3.LUT R0, R15, 0x7ff00000, RZ, 0xc0, !PT ;  /* 0x7ff000000f00a812 */ /* 0x001fe200078ec0ff */
[----:B------:R-:W0:Y:S01]  /*1cc50*/  MUFU.RCP64H R13, R11 ;  /* 0x0000000b000d7308 */ /* 0x000e220000001800 */
[----:B------:R-:W-:-:S03]  /*1cc60*/  IMAD.MOV.U32 R12, RZ, RZ, 0x1 ;  /* 0x00000001ff0c7424 */ /* 0x000fc600078e00ff */
[----:B------:R-:W-:-:S05]  /*1cc70*/  VIADD R40, R0, 0xffffffff ;  /* 0xffffffff00287836 */ /* 0x000fca0000000000 */
[----:B------:R-:W-:Y:S01]  /*1cc80*/  ISETP.GT.U32.AND P0, PT, R40, 0x7feffffe, PT ;  /* 0x7feffffe2800780c */ /* 0x000fe20003f04070 */
[----:B------:R-:W-:-:S05]  /*1cc90*/  VIADD R40, R33, 0xffffffff ;  /* 0xffffffff21287836 */ /* 0x000fca0000000000 */
[----:B------:R-:W-:-:S15]  /*1cca0*/  ISETP.GT.U32.OR P0, PT, R40, 0x7feffffe, P0 ;  /* 0x7feffffe2800780c */ /* 0x000fde0000704470 */
[----:B------:R-:W-:-:S15]  /*1ccb0*/  NOP ;  /* 0x0000000000007918 */ /* 0x000fde0000000000 */
[----:B------:R-:W-:-:S15]  /*1ccc0*/  NOP ;  /* 0x0000000000007918 */ /* 0x000fde0000000000 */
[----:B------:R-:W-:-:S01]  /*1ccd0*/  NOP ;  /* 0x0000000000007918 */ /* 0x000fc20000000000 */
        /* <DEDUP_REMOVED lines=54> */
[----:B------:R-:W-:Y:S01]  /*1d040*/  IMAD.MOV R3, RZ, RZ, -R0 ;  /* 0x000000ffff037224 */ /* 0x000fe200078e0a00 */
[----:B------:R-:W-:Y:S01]  /*1d050*/  IADD3 R0, PT, PT, -R0, -0x43300000, RZ ;  /* 0xbcd0000000007810 */ /* 0x000fe20007ffe1ff */
        /* <DEDUP_REMOVED lines=8> */
[----:B0-----:R-:W-:-:S04]  /*1d0e0*/  FSETP.NEU.AND P0, PT, |R3|, R0, PT ;  /* 0x000000000300720b */ /* 0x001fc80003f0d200 */
[----:B------:R-:W-:Y:S02]  /*1d0f0*/  FSEL R8, R8, R12, !P0 ;  /* 0x0000000c08087208 */ /* 0x000fe40004000000 */
[----:B------:R-:W-:-:S05]  /*1d100*/  FSEL R12, R10, R13, !P0 ;  /* 0x0000000d0a0c7208 */ /* 0x000fca0004000000 */
[----:B------:R-:W-:Y:S02]  /*1d110*/  IMAD.MOV.U32 R13, RZ, RZ, R12 ;  /* 0x000000ffff0d7224 */ /* 0x000fe400078e000c */
[----:B------:R-:W-:Y:S01]  /*1d120*/  IMAD.MOV.U32 R12, RZ, RZ, R8 ;  /* 0x000000ffff0c7224 */ /* 0x000fe200078e0008 */
[----:B------:R-:W-:Y:S06]  /*1d130*/  BRA `(.L_x_4888) ;  /* 0x0000000000607947 */ /* 0x000fec0003800000 */
.L_x_4887:
        /* <DEDUP_REMOVED lines=12> */
[----:B------:R-:W-:Y:S02]  /*1d200*/  @!P0 IMAD.MOV.U32 R12, RZ, RZ, RZ ;  /* 0x000000ffff0c8224 */ /* 0x000fe400078e00ff */
[----:B------:R-:W-:Y:S02]  /*1d210*/  @!P0 IMAD.MOV.U32 R13, RZ, RZ, R2 ;  /* 0x000000ffff0d8224 */ /* 0x000fe400078e0002 */
[----:B------:R-:W-:Y:S02]  /*1d220*/  @P0 IMAD.MOV.U32 R12, RZ, RZ, RZ ;  /* 0x000000ffff0c0224 */ /* 0x000fe400078e00ff */
[----:B------:R-:W-:Y:S01]  /*1d230*/  @P0 IMAD.MOV.U32 R13, RZ, RZ, R0 ;  /* 0x000000ffff0d0224 */ /* 0x000fe200078e0000 */
[----:B------:R-:W-:Y:S06]  /*1d240*/  BRA `(.L_x_4888) ;  /* 0x00000000001c7947 */ /* 0x000fec0003800000 */
.L_x_4890:
[----:B------:R-:W-:-:S05]  /*1d250*/  LOP3.LUT R12, R9, 0x80000, RZ, 0xfc, !PT ;  /* 0x00080000090c7812 */ /* 0x000fca00078efcff */
[----:B------:R-:W-:Y:S02]  /*1d260*/  IMAD.MOV.U32 R13, RZ, RZ, R12 ;  /* 0x000000ffff0d7224 */ /* 0x000fe400078e000c */
[----:B------:R-:W-:Y:S01]  /*1d270*/  IMAD.MOV.U32 R12, RZ, RZ, R8 ;  /* 0x000000ffff0c7224 */ /* 0x000fe200078e0008 */
[----:B------:R-:W-:Y:S06]  /*1d280*/  BRA `(.L_x_4888) ;  /* 0x00000000000c7947 */ /* 0x000fec0003800000 */
.L_x_4889:
[----:B------:R-:W-:-:S05]  /*1d290*/  LOP3.LUT R12, R3, 0x80000, RZ, 0xfc, !PT ;  /* 0x00080000030c7812 */ /* 0x000fca00078efcff */
[----:B------:R-:W-:Y:S02]  /*1d2a0*/  IMAD.MOV.U32 R13, RZ, RZ, R12 ;  /* 0x000000ffff0d7224 */ /* 0x000fe400078e000c */
[----:B------:R-:W-:-:S07]  /*1d2b0*/  IMAD.MOV.U32 R12, RZ, RZ, R2 ;  /* 0x000000ffff0c7224 */ /* 0x000fce00078e0002 */
.L_x_4888:
[----:B------:R-:W-:Y:S05]  /*1d2c0*/  BSYNC.RECONVERGENT B1 ;  /* 0x0000000000017941 */ /* 0x000fea0003800200 */
.L_x_4886:
[----:B------:R-:W-:Y:S02]  /*1d2d0*/  IMAD.MOV.U32 R33, RZ, RZ, 0x0 ;  /* 0x00000000ff217424 */ /* 0x000fe400078e00ff */
[----:B------:R-:W-:Y:S02]  /*1d2e0*/  IMAD.MOV.U32 R0, RZ, RZ, R12 ;  /* 0x000000ffff007224 */ /* 0x000fe400078e000c */
[----:B------:R-:W-:Y:S01]  /*1d2f0*/  IMAD.MOV.U32 R2, RZ, RZ, R13 ;  /* 0x000000ffff027224 */ /* 0x000fe200078e000d */
[----:B------:R-:W-:Y:S06]  /*1d300*/  RET.REL.NODEC R32 `(_ZN2at6native27unrolled_elementwise_kernelIZZZNS0_16tanh_kernel_cudaERNS_18TensorIteratorBaseEENKUlvE_clEvENKUlvE_clEvEUlN3c107complexIdEEE_St5arrayIPcLm2EELi4E23TrivialOffsetCalculatorILi1EjESE_NS0_6memory12LoadWithCastILi1EEENSF_13StoreWithCastILi1EEEEEviT_T0_T2_T3_T4_T5_) ;  /* 0xfffffe2c203c7950 */ /* 0x000fec0003c3ffff */
        .weak           $__internal_3_$__cuda_sm20_dsqrt_rn_f64_mediumpath_v1
        .type           $__internal_3_$__cuda_sm20_dsqrt_rn_f64_mediumpath_v1,@function
        .size           $__internal_3_$__cuda_sm20_dsqrt_rn_f64_mediumpath_v1,($_ZN2at6native27unrolled_elementwise_kernelIZZZNS0_16tanh_kernel_cudaERNS_18TensorIteratorBaseEENKUlvE_clEvENKUlvE_clEvEUlN3c107complexIdEEE_St5arrayIPcLm2EELi4E23TrivialOffsetCalculatorILi1EjESE_NS0_6memory12LoadWithCastILi1EEENSF_13StoreWithCastILi1EEEEEviT_T0_T2_T3_T4_T5_$__internal_trig_reduction_slowpathd - $__internal_3_$__cuda_sm20_dsqrt_rn_f64_mediumpath_v1)
$__internal_3_$__cuda_sm20_dsqrt_rn_f64_mediumpath_v1:
[----:B------:R-:W-:Y:S01]  /*1d310*/  ISETP.GE.U32.AND P0, PT, R8, -0x3400000, PT ;  /* 0xfcc000000800780c */ /* 0x000fe20003f06070 */
[----:B------:R-:W-:Y:S01]  /*1d320*/  BSSY.RECONVERGENT B2, `(.L_x_4891) ;  /* 0x0000050000027945 */ /* 0x000fe20003800200 */
[-C--:B------:R-:W-:Y:S01]  /*1d330*/  LOP3.LUT R3, R3, R2.reuse, RZ, 0x3c, !PT ;  /* 0x0000000203037212 */ /* 0x080fe200078e3cff */
[----:B------:R-:W-:Y:S02]  /*1d340*/  IMAD.MOV.U32 R11, RZ, RZ, R9 ;  /* 0x000000ffff0b7224 */ /* 0x000fe400078e0009 */
[----:B------:R-:W-:Y:S01]  /*1d350*/  IMAD.MOV.U32 R33, RZ, RZ, R15 ;  /* 0x000000ffff217224 */ /* 0x000fe200078e000f */
[C---:B------:R-:W-:Y:S01]  /*1d360*/  LOP3.LUT R2, R3.reuse, R2, RZ, 0x3c, !PT ;  /* 0x0000000203027212 */ /* 0x040fe200078e3cff */
[----:B------:R-:W-:Y:S02]  /*1d370*/  IMAD.MOV.U32 R8, RZ, RZ, R14 ;  /* 0x000000ffff087224 */ /* 0x000fe400078e000e */
[----:B------:R-:W-:Y:S01]  /*1d380*/  IMAD.MOV.U32 R9, RZ, RZ, R0 ;  /* 0x000000ffff097224 */ /* 0x000fe200078e0000 */
[----:B------:R-:W-:-:S03]  /*1d390*/  LOP3.LUT R3, R3, R2, RZ, 0x3c, !PT ;  /* 0x0000000203037212 */ /* 0x000fc600078e3cff */
[----:B------:R-:W-:Y:S05]  /*1d3a0*/  @!P0 BRA `(.L_x_4892) ;  /* 0x00000000003c8947 */ /* 0x000fea0003800000 */
        /* <DEDUP_REMOVED lines=15> */
.L_x_4892:
[----:B------:R-:W0:Y:S02]  /*1d4a0*/  DSETP.NE.AND P0, PT, R10, RZ, PT ;  /* 0x000000ff0a00722a */ /* 0x000e240003f05000 */
[----:B0-----:R-:W-:Y:S05]  /*1d4b0*/  @!P0 BRA `(.L_x_4894) ;  /* 0x0000000000d48947 */ /* 0x001fea0003800000 */
[----:B------:R-:W-:-:S13]  /*1d4c0*/  ISETP.GE.AND P0, PT, R11, RZ, PT ;  /* 0x000000ff0b00720c */ /* 0x000fda0003f06270 */
[----:B------:R-:W-:Y:S02]  /*1d4d0*/  @!P0 IMAD.MOV.U32 R2, RZ, RZ, 0x0 ;  /* 0x00000000ff028424 */ /* 0x000fe400078e00ff */
[----:B------:R-:W-:Y:S01]  /*1d4e0*/  @!P0 IMAD.MOV.U32 R3, RZ, RZ, -0x80000 ;  /* 0xfff80000ff038424 */ /* 0x000fe200078e00ff */
[----:B------:R-:W-:Y:S06]  /*1d4f0*/  @!P0 BRA `(.L_x_4893) ;  /* 0x0000000000c88947 */ /* 0x000fec0003800000 */
[----:B------:R-:W-:-:S13]  /*1d500*/  ISETP.GT.AND P0, PT, R11, 0x7fefffff, PT ;  /* 0x7fefffff0b00780c */ /* 0x000fda0003f04270 */
[----:B------:R-:W-:Y:S05]  /*1d510*/  @P0 BRA `(.L_x_4894) ;  /* 0x0000000000bc0947 */ /* 0x000fea0003800000 */
[----:B------:R-:W0:Y:S01]  /*1d520*/  DMUL R10, R10, 8.11296384146066816958e+31 ;  /* 0x469000000a0a7828 */ /* 0x000e220000000000 */
[----:B------:R-:W-:Y:S01]  /*1d530*/  IMAD.MOV.U32 R2, RZ, RZ, RZ ;  /* 0x000000ffff027224 */ /* 0x000fe200078e00ff */
[----:B0-----:R-:W0:Y:S01]  /*1d540*/  MUFU.RSQ64H R3, R11 ;  /* 0x0000000b00037308 */ /* 0x001e220000001c00 */
[----:B------:R-:W-:Y:S02]  /*1d550*/  IMAD.MOV.U32 R14, RZ, RZ, 0x0 ;  /* 0x00000000ff0e7424 */ /* 0x000fe400078e00ff */
        /* <DEDUP_REMOVED lines=41> */
[----:B0-----:R-:W-:Y:S01]  /*1d7f0*/  VIADD R3, R3, 0xfcb00000 ;  /* 0xfcb0000003037836 */ /* 0x001fe20000000000 */
[----:B------:R-:W-:Y:S06]  /*1d800*/  BRA `(.L_x_4893) ;  /* 0x0000000000047947 */ /* 0x000fec0003800000 */
.L_x_4894:
[----:B------:R0:W1:Y:S02]  /*1d810*/  DADD R2, R10, R10 ;  /* 0x000000000a027229 */ /* 0x000064000000000a */
.L_x_4893:
[----:B------:R-:W-:Y:S05]  /*1d820*/  BSYNC.RECONVERGENT B2 ;  /* 0x0000000000027941 */ /* 0x000fea0003800200 */
.L_x_4891:
[----:B-1----:R-:W-:Y:S02]  /*1d830*/  IMAD.MOV.U32 R0, RZ, RZ, R2 ;  /* 0x000000ffff007224 */ /* 0x002fe400078e0002 */
[----:B------:R-:W-:Y:S02]  /*1d840*/  IMAD.MOV.U32 R8, RZ, RZ, R3 ;  /* 0x000000ffff087224 */ /* 0x000fe400078e0003 */
[----:B------:R-:W-:Y:S02]  /*1d850*/  IMAD.MOV.U32 R2, RZ, RZ, R34 ;  /* 0x000000ffff027224 */ /* 0x000fe400078e0022 */
[----:B------:R-:W-:-:S04]  /*1d860*/  IMAD.MOV.U32 R3, RZ, RZ, 0x0 ;  /* 0x00000000ff037424 */ /* 0x000fc800078e00ff */
[----:B0-----:R-:W-:Y:S05]  /*1d870*/  RET.REL.NODEC R2 `(_ZN2at6native27unrolled_elementwise_kernelIZZZNS0_16tanh_kernel_cudaERNS_18TensorIteratorBaseEENKUlvE_clEvENKUlvE_clEvEUlN3c107complexIdEEE_St5arrayIPcLm2EELi4E23TrivialOffsetCalculatorILi1EjESE_NS0_6memory12LoadWithCastILi1EEENSF_13StoreWithCastILi1EEEEEviT_T0_T2_T3_T4_T5_) ;  /* 0xfffffe2402e07950 */ /* 0x001fea0003c3ffff */
        .type           $_ZN2at6native27unrolled_elementwise_kernelIZZZNS0_16tanh_kernel_cudaERNS_18TensorIteratorBaseEENKUlvE_clEvENKUlvE_clEvEUlN3c107complexIdEEE_St5arrayIPcLm2EELi4E23TrivialOffsetCalculatorILi1EjESE_NS0_6memory12LoadWithCastILi1EEENSF_13StoreWithCastILi1EEEEEviT_T0_T2_T3_T4_T5_$__internal_trig_reduction_slowpathd,@function
        .size           $_ZN2at6native27unrolled_elementwise_kernelIZZZNS0_16tanh_kernel_cudaERNS_18TensorIteratorBaseEENKUlvE_clEvENKUlvE_clEvEUlN3c107complexIdEEE_St5arrayIPcLm2EELi4E23TrivialOffsetCalculatorILi1EjESE_NS0_6memory12LoadWithCastILi1EEENSF_13StoreWithCastILi1EEEEEviT_T0_T2_T3_T4_T5_$__internal_trig_reduction_slowpathd,(.L_x_6207 - $_ZN2at6native27unrolled_elementwise_kernelIZZZNS0_16tanh_kernel_cudaERNS_18TensorIteratorBaseEENKUlvE_clEvENKUlvE_clEvEUlN3c107complexIdEEE_St5arrayIPcLm2EELi4E23TrivialOffsetCalculatorILi1EjESE_NS0_6memory12LoadWithCastILi1EEENSF_13StoreWithCastILi1EEEEEviT_T0_T2_T3_T4_T5_$__internal_trig_reduction_slowpathd)
$_ZN2at6native27unrolled_elementwise_kernelIZZZNS0_16tanh_kernel_cudaERNS_18TensorIteratorBaseEENKUlvE_clEvENKUlvE_clEvEUlN3c107complexIdEEE_St5arrayIPcLm2EELi4E23TrivialOffsetCalculatorILi1EjESE_NS0_6memory12LoadWithCastILi1EEENSF_13StoreWithCastILi1EEEEEviT_T0_T2_T3_T4_T5_$__internal_trig_reduction_slowpathd:
[----:B------:R-:W-:Y:S01]  /*1d880*/  SHF.R.U32.HI R38, RZ, 0x14, R0 ;  /* 0x00000014ff267819 */ /* 0x000fe20000011600 */
[----:B------:R-:W-:Y:S02]  /*1d890*/  IMAD.MOV.U32 R3, RZ, RZ, R2 ;  /* 0x000000ffff037224 */ /* 0x000fe400078e0002 */
[----:B------:R-:W-:Y:S01]  /*1d8a0*/  IMAD.MOV.U32 R8, RZ, RZ, R0 ;  /* 0x000000ffff087224 */ /* 0x000fe200078e0000 */
[----:B------:R-:W-:Y:S01]  /*1d8b0*/  LOP3.LUT R9, R38, 0x7ff, RZ, 0xc0, !PT ;  /* 0x000007ff26097812 */ /* 0x000fe200078ec0ff */
[----:B------:R-:W-:-:S03]  /*1d8c0*/  IMAD.MOV.U32 R2, RZ, RZ, RZ ;  /* 0x000000ffff027224 */ /* 0x000fc600078e00ff */
        /* <DEDUP_REMOVED lines=15> */
[----:B------:R-:W-:Y:S01]  /*1d9c0*/  IMAD.MOV.U32 R10, RZ, RZ, R2 ;  /* 0x000000ffff0a7224 */ /* 0x000fe200078e0002 */
[----:B------:R-:W-:Y:S01]  /*1d9d0*/  IADD3 R9, PT, PT, RZ, -R36, -R37 ;  /* 0x80000024ff097210 */ /* 0x000fe20007ffe825 */
[----:B------:R-:W-:Y:S01]  /*1d9e0*/  IMAD.SHL.U32 R3, R3, 0x800, RZ ;  /* 0x0000080003037824 */ /* 0x000fe200078e00ff */
[----:B------:R-:W-:Y:S01]  /*1d9f0*/  CS2R R12, SRZ ;  /* 0x00000000000c7805 */ /* 0x000fe2000001ff00 */
[----:B------:R-:W-:Y:S01]  /*1da00*/  IMAD.MOV.U32 R8, RZ, RZ, RZ ;  /* 0x000000ffff087224 */ /* 0x000fe200078e00ff */
[----:B------:R-:W-:-:S07]  /*1da10*/  LOP3.LUT R2, R14, 0x80000000, RZ, 0xfc, !PT ;  /* 0x800000000e027812 */ /* 0x000fce00078efcff */
.L_x_4899:
[----:B------:R-:W1:Y:S01]  /*1da20*/  LDC.64 R14, c[0x4][0x168] ;  /* 0x01005a00ff0e7b82 */ /* 0x000e620000000a00 */
[----:B0-----:R-:W-:Y:S02]  /*1da30*/  R2UR UR4, R42 ;  /* 0x000000002a0472ca */ /* 0x001fe400000e0000 */
[----:B------:R-:W-:Y:S01]  /*1da40*/  R2UR UR5, R43 ;  /* 0x000000002b0572ca */ /* 0x000fe200000e0000 */
[----:B-1----:R-:W-:-:S12]  /*1da50*/  IMAD.WIDE R14, R10, 0x8, R14 ;  /* 0x000000080a0e7825 */ /* 0x002fd800078e020e */
[----:B------:R-:W2:Y:S01]  /*1da60*/  LDG.E.64.CONSTANT R14, desc[UR4][R14.64] ;  /* 0x000000040e0e7981 */ /* 0x000ea2000c1e9b00 */
[----:B------:R-:W-:Y:S02]  /*1da70*/  VIADD R9, R9, 0x1 ;  /* 0x0000000109097836 */ /* 0x000fe40000000000 */
[----:B------:R-:W-:Y:S02]  /*1da80*/  VIADD R10, R10, 0x1 ;  /* 0x000000010a0a7836 */ /* 0x000fe40000000000 */
[----:B--2---:R-:W-:-:S04]  /*1da90*/  IMAD.WIDE.U32 R12, P0, R14, R3, R12 ;  /* 0x000000030e0c7225 */ /* 0x004fc8000780000c */
[CC--:B------:R-:W-:Y:S02]  /*1daa0*/  IMAD R33, R14.reuse, R2.reuse, RZ ;  /* 0x000000020e217224 */ /* 0x0c0fe400078e02ff */
[----:B------:R-:W-:Y:S02]  /*1dab0*/  IMAD R32, R15, R3, RZ ;  /* 0x000000030f207224 */ /* 0x000fe400078e02ff */
[----:B------:R-:W-:Y:S01]  /*1dac0*/  IMAD.HI.U32 R14, R14, R2, RZ ;  /* 0x000000020e0e7227 */ /* 0x000fe200078e00ff */
[----:B------:R-:W-:-:S03]  /*1dad0*/  IADD3 R33, P1, PT, R33, R13, RZ ;  /* 0x0000000d21217210 */ /* 0x000fc60007f3e0ff */
[----:B------:R-:W-:Y:S01]  /*1dae0*/  IMAD.X R14, RZ, RZ, R14, P0 ;  /* 0x000000ffff0e7224 */ /* 0x000fe200000e060e */
[----:B------:R-:W-:Y:S01]  /*1daf0*/  IADD3 R13, P2, PT, R32, R33, RZ ;  /* 0x00000021200d7210 */ /* 0x000fe20007f5e0ff */
[C---:B------:R-:W-:Y:S01]  /*1db00*/  IMAD R32, R8.reuse, 0x8, R1 ;  /* 0x0000000808207824 */ /* 0x040fe200078e0201 */
[----:B------:R-:W-:Y:S01]  /*1db10*/  ISETP.NE.AND P0, PT, R9, -0xf, PT ;  /* 0xfffffff10900780c */ /* 0x000fe20003f05270 */
[----:B------:R-:W-:-:S03]  /*1db20*/  VIADD R8, R8, 0x1 ;  /* 0x0000000108087836 */ /* 0x000fc60000000000 */
[----:B------:R0:W-:Y:S02]  /*1db30*/  STL.64 [R32], R12 ;  /* 0x0000000c20007387 */ /* 0x0001e40000100a00 */
[----:B0-----:R-:W-:-:S04]  /*1db40*/  IMAD.HI.U32 R12, R15, R3, RZ ;  /* 0x000000030f0c7227 */ /* 0x001fc800078e00ff */
[----:B------:R-:W-:Y:S01]  /*1db50*/  IMAD.HI.U32 R13, R15, R2, RZ ;  /* 0x000000020f0d7227 */ /* 0x000fe200078e00ff */
[----:B------:R-:W-:-:S03]  /*1db60*/  IADD3.X R12, P1, PT, R12, R14, RZ, P1, !PT ;  /* 0x0000000e0c0c7210 */ /* 0x000fc60000f3e4ff */
[----:B------:R-:W-:Y:S02]  /*1db70*/  IMAD R15, R15, R2, RZ ;  /* 0x000000020f0f7224 */ /* 0x000fe400078e02ff */
[----:B------:R-:W-:-:S03]  /*1db80*/  IMAD.X R13, RZ, RZ, R13, P1 ;  /* 0x000000ffff0d7224 */ /* 0x000fc600008e060d */
[----:B------:R-:W-:-:S05]  /*1db90*/  IADD3.X R12, P2, PT, R15, R12, RZ, P2, !PT ;  /* 0x0000000c0f0c7210 */ /* 0x000fca000175e4ff */
[----:B------:R-:W-:Y:S01]  /*1dba0*/  IMAD.X R13, RZ, RZ, R13, P2 ;  /* 0x000000ffff0d7224 */ /* 0x000fe200010e060d */
[----:B------:R-:W-:Y:S07]  /*1dbb0*/  @P0 BRA `(.L_x_4899) ;  /* 0xfffffffc00980947 */ /* 0x000fee000383ffff */
[----:B------:R-:W-:Y:S05]  /*1dbc0*/  BSYNC.RECONVERGENT B2 ;  /* 0x0000000000027941 */ /* 0x000fea0003800200 */
.L_x_4898:
[----:B------:R-:W-:-:S07]  /*1dbd0*/  IMAD.MOV.U32 R2, RZ, RZ, R37 ;  /* 0x000000ffff027224 */ /* 0x000fce00078e0025 */
.L_x_4897:
[----:B------:R-:W-:Y:S05]  /*1dbe0*/  BSYNC.RECONVERGENT B1 ;  /* 0x0000000000017941 */ /* 0x000fea0003800200 */
.L_x_4896:
[----:B------:R-:W-:Y:S01]  /*1dbf0*/  LOP3.LUT P0, R10, R38, 0x3f, RZ, 0xc0, !PT ;  /* 0x0000003f260a7812 */ /* 0x000fe2000780c0ff */
[----:B------:R-:W-:-:S04]  /*1dc00*/  IMAD.IADD R2, R36, 0x1, R2 ;  /* 0x0000000124027824 */ /* 0x000fc800078e0202 */
[----:B------:R-:W-:-:S05]  /*1dc10*/  IMAD.U32 R2, R2, 0x8, R1 ;  /* 0x0000000802027824 */ /* 0x000fca00078e0001 */
[----:B------:R0:W-:Y:S04]  /*1dc20*/  STL.64 [R2+-0x78], R12 ;  /* 0xffff880c02007387 */ /* 0x0001e80000100a00 */
[----:B------:R-:W2:Y:S04]  /*1dc30*/  LDL.64 R8, [R1+0x18] ;  /* 0x0000180001087983 */ /* 0x000ea80000100a00 */
[----:B0-----:R-:W3:Y:S04]  /*1dc40*/  @P0 LDL.64 R12, [R1+0x8] ;  /* 0x00000800010c0983 */ /* 0x001ee80000100a00 */
[----:B------:R-:W4:Y:S01]  /*1dc50*/  LDL.64 R2, [R1+0x10] ;  /* 0x0000100001027983 */ /* 0x000f220000100a00 */
[----:B------:R-:W-:Y:S01]  /*1dc60*/  @P0 LOP3.LUT R36, R10, 0x3f, RZ, 0x3c, !PT ;  /* 0x0000003f0a240812 */ /* 0x000fe200078e3cff */
[----:B------:R-:W-:Y:S01]  /*1dc70*/  BSSY.RECONVERGENT B1, `(.L_x_4900) ;  /* 0x0000034000017945 */ /* 0x000fe20003800200 */
[----:B---3--:R-:W-:-:S02]  /*1dc80*/  @P0 SHF.R.U64 R33, R12, 0x1, R13 ;  /* 0x000000010c210819 */ /* 0x008fc4000000120d */
[----:B------:R-:W-:Y:S02]  /*1dc90*/  @P0 SHF.R.U32.HI R37, RZ, 0x1, R13 ;  /* 0x00000001ff250819 */ /* 0x000fe4000001160d */
[C---:B----4-:R-:W-:Y:S02]  /*1dca0*/  @P0 SHF.L.U32 R15, R2.reuse, R10, RZ ;  /* 0x0000000a020f0219 */ /* 0x050fe400000006ff */
[----:B------:R-:W-:Y:S02]  /*1dcb0*/  @P0 SHF.R.U64 R33, R33, R36, R37 ;  /* 0x0000002421210219 */ /* 0x000fe40000001225 */
[--C-:B------:R-:W-:Y:S02]  /*1dcc0*/  @P0 SHF.R.U32.HI R12, RZ, 0x1, R3.reuse ;  /* 0x00000001ff0c0819 */ /* 0x100fe40000011603 */
[C-C-:B------:R-:W-:Y:S02]  /*1dcd0*/  @P0 SHF.R.U64 R13, R2.reuse, 0x1, R3.reuse ;  /* 0x00000001020d0819 */ /* 0x140fe40000001203 */
[----:B------:R-:W-:-:S02]  /*1dce0*/  @P0 SHF.L.U64.HI R14, R2, R10, R3 ;  /* 0x0000000a020e0219 */ /* 0x000fc40000010203 */
[----:B------:R-:W-:Y:S02]  /*1dcf0*/  @P0 SHF.R.U32.HI R37, RZ, R36, R37 ;  /* 0x00000024ff250219 */ /* 0x000fe40000011625 */
[----:B------:R-:W-:Y:S02]  /*1dd00*/  @P0 LOP3.LUT R2, R15, R33, RZ, 0xfc, !PT ;  /* 0x000000210f020212 */ /* 0x000fe400078efcff */
[----:B--2---:R-:W-:Y:S02]  /*1dd10*/  @P0 SHF.L.U32 R32, R8, R10, RZ ;  /* 0x0000000a08200219 */ /* 0x004fe400000006ff */
[----:B------:R-:W-:Y:S02]  /*1dd20*/  @P0 SHF.R.U64 R13, R13, R36, R12 ;  /* 0x000000240d0d0219 */ /* 0x000fe4000000120c */
[----:B------:R-:W-:Y:S02]  /*1dd30*/  @P0 LOP3.LUT R3, R14, R37, RZ, 0xfc, !PT ;  /* 0x000000250e030212 */ /* 0x000fe400078efcff */
[----:B------:R-:W-:-:S02]  /*1dd40*/  @P0 SHF.L.U64.HI R14, R8, R10, R9 ;  /* 0x0000000a080e0219 */ /* 0x000fc40000010209 */
[----:B------:R-:W-:Y:S01]  /*1dd50*/  @P0 SHF.R.U32.HI R10, RZ, R36, R12 ;  /* 0x00000024ff0a0219 */ /* 0x000fe2000001160c */
[----:B------:R-:W-:Y:S01]  /*1dd60*/  IMAD.SHL.U32 R12, R2, 0x4, RZ ;  /* 0x00000004020c7824 */ /* 0x000fe200078e00ff */
[----:B------:R-:W-:Y:S02]  /*1dd70*/  @P0 LOP3.LUT R8, R32, R13, RZ, 0xfc, !PT ;  /* 0x0000000d20080212 */ /* 0x000fe400078efcff */
[----:B------:R-:W-:Y:S02]  /*1dd80*/  SHF.L.U64.HI R13, R2, 0x2, R3 ;  /* 0x00000002020d7819 */ /* 0x000fe40000010203 */
[----:B------:R-:W-:Y:S02]  /*1dd90*/  @P0 LOP3.LUT R9, R14, R10, RZ, 0xfc, !PT ;  /* 0x0000000a0e090212 */ /* 0x000fe400078efcff */
[----:B------:R-:W-:Y:S02]  /*1dda0*/  SHF.L.W.U32.HI R3, R3, 0x2, R8 ;  /* 0x0000000203037819 */ /* 0x000fe40000010e08 */
[----:B------:R-:W-:-:S02]  /*1ddb0*/  IADD3 RZ, P1, PT, RZ, -R12, RZ ;  /* 0x8000000cffff7210 */ /* 0x000fc40007f3e0ff */
[----:B------:R-:W-:Y:S02]  /*1ddc0*/  LOP3.LUT R2, RZ, R13, RZ, 0x33, !PT ;  /* 0x0000000dff027212 */ /* 0x000fe400078e33ff */
[----:B------:R-:W-:Y:S02]  /*1ddd0*/  SHF.L.W.U32.HI R10, R8, 0x2, R9 ;  /* 0x00000002080a7819 */ /* 0x000fe40000010e09 */
[----:B------:R-:W-:Y:S02]  /*1dde0*/  LOP3.LUT R8, RZ, R3, RZ, 0x33, !PT ;  /* 0x00000003ff087212 */ /* 0x000fe400078e33ff */
[----:B------:R-:W-:Y:S02]  /*1ddf0*/  IADD3.X R15, P1, PT, RZ, R2, RZ, P1, !PT ;  /* 0x00000002ff0f7210 */ /* 0x000fe40000f3e4ff */
[----:B------:R-:W-:Y:S02]  /*1de00*/  LOP3.LUT R2, RZ, R10, RZ, 0x33, !PT ;  /* 0x0000000aff027212 */ /* 0x000fe400078e33ff */
[----:B------:R-:W-:-:S02]  /*1de10*/  IADD3.X R8, P1, PT, RZ, R8, RZ, P1, !PT ;  /* 0x00000008ff087210 */ /* 0x000fc40000f3e4ff */
[----:B------:R-:W-:-:S03]  /*1de20*/  ISETP.GT.U32.AND P0, PT, R3, -0x1, PT ;  /* 0xffffffff0300780c */ /* 0x000fc60003f04070 */
[----:B------:R-:W-:Y:S01]  /*1de30*/  IMAD.X R2, RZ, RZ, R2, P1 ;  /* 0x000000ffff027224 */ /* 0x000fe200008e0602 */
[----:B------:R-:W-:-:S04]  /*1de40*/  ISETP.GT.AND.EX P0, PT, R10, -0x1, PT, P0 ;  /* 0xffffffff0a00780c */ /* 0x000fc80003f04300 */
[----:B------:R-:W-:Y:S02]  /*1de50*/  SEL R2, R10, R2, P0 ;  /* 0x000000020a027207 */ /* 0x000fe40000000000 */
[----:B------:R-:W-:Y:S02]  /*1de60*/  SEL R3, R3, R8, P0 ;  /* 0x0000000803037207 */ /* 0x000fe40000000000 */
[----:B------:R-:W-:-:S04]  /*1de70*/  ISETP.NE.U32.AND P1, PT, R2, RZ, PT ;  /* 0x000000ff0200720c */ /* 0x000fc80003f25070 */
[----:B------:R-:W-:-:S06]  /*1de80*/  SEL R8, R3, R2, !P1 ;  /* 0x0000000203087207 */ /* 0x000fcc0004800000 */
[----:B------:R-:W0:Y:S02]  /*1de90*/  FLO.U32 R8, R8 ;  /* 0x0000000800087300 */ /* 0x000e2400000e0000 */
[C---:B0-----:R-:W-:Y:S02]  /*1dea0*/  IADD3 R14, PT, PT, -R8.reuse, 0x1f, RZ ;  /* 0x0000001f080e7810 */ /* 0x041fe40007ffe1ff */
[----:B------:R-:W-:-:S03]  /*1deb0*/  IADD3 R8, PT, PT, -R8, 0x3f, RZ ;  /* 0x0000003f08087810 */ /* 0x000fc60007ffe1ff */
[----:B------:R-:W-:-:S05]  /*1dec0*/  @P1 IMAD.MOV R8, RZ, RZ, R14 ;  /* 0x000000ffff081224 */ /* 0x000fca00078e020e */
[----:B------:R-:W-:Y:S01]  /*1ded0*/  ISETP.NE.AND P1, PT, R8, RZ, PT ;  /* 0x000000ff0800720c */ /* 0x000fe20003f25270 */
[----:B------:R-:W-:Y:S01]  /*1dee0*/  @!P0 IMAD.MOV R12, RZ, RZ, -R12 ;  /* 0x000000ffff0c8224 */ /* 0x000fe200078e0a0c */
[----:B------:R-:W-:-:S11]  /*1def0*/  SEL R13, R13, R15, P0 ;  /* 0x0000000f0d0d7207 */ /* 0x000fd60000000000 */
[----:B------:R-:W-:Y:S05]  /*1df00*/  @!P1 BRA `(.L_x_4901) ;  /* 0x0000000000289947 */ /* 0x000fea0003800000 */
[----:B------:R-:W-:Y:S02]  /*1df10*/  LOP3.LUT R14, R8, 0x3f, RZ, 0xc0, !PT ;  /* 0x0000003f080e7812 */ /* 0x000fe400078ec0ff */
[--C-:B------:R-:W-:Y:S02]  /*1df20*/  SHF.R.U64 R12, R12, 0x1, R13.reuse ;  /* 0x000000010c0c7819 */ /* 0x100fe4000000120d */
[CC--:B------:R-:W-:Y:S02]  /*1df30*/  SHF.L.U64.HI R15, R3.reuse, R14.reuse, R2 ;  /* 0x0000000e030f7219 */ /* 0x0c0fe40000010202 */
[----:B------:R-:W-:Y:S02]  /*1df40*/  SHF.L.U32 R14, R3, R14, RZ ;  /* 0x0000000e030e7219 */ /* 0x000fe400000006ff */
[----:B------:R-:W-:Y:S02]  /*1df50*/  SHF.R.U32.HI R2, RZ, 0x1, R13 ;  /* 0x00000001ff027819 */ /* 0x000fe4000001160d */
[----:B------:R-:W-:-:S04]  /*1df60*/  LOP3.LUT R3, R8, 0x3f, RZ, 0xc, !PT ;  /* 0x0000003f08037812 */ /* 0x000fc800078e0cff */
[-CC-:B------:R-:W-:Y:S02]  /*1df70*/  SHF.R.U64 R12, R12, R3.reuse, R2.reuse ;  /* 0x000000030c0c7219 */ /* 0x180fe40000001202 */
[----:B------:R-:W-:Y:S02]  /*1df80*/  SHF.R.U32.HI R2, RZ, R3, R2 ;  /* 0x00000003ff027219 */ /* 0x000fe40000011602 */
[----:B------:R-:W-:Y:S02]  /*1df90*/  LOP3.LUT R3, R14, R12, RZ, 0xfc, !PT ;  /* 0x0000000c0e037212 */ /* 0x000fe400078efcff */
[----:B------:R-:W-:-:S07]  /*1dfa0*/  LOP3.LUT R2, R15, R2, RZ, 0xfc, !PT ;  /* 0x000000020f027212 */ /* 0x000fce00078efcff */
.L_x_4901:
[----:B------:R-:W-:Y:S05]  /*1dfb0*/  BSYNC.RECONVERGENT B1 ;  /* 0x0000000000017941 */ /* 0x000fea0003800200 */
.L_x_4900:
[----:B------:R-:W-:Y:S01]  /*1dfc0*/  IMAD.WIDE.U32 R14, R3, 0x2168c235, RZ ;  /* 0x2168c235030e7825 */ /* 0x000fe200078e00ff */
[----:B------:R-:W-:-:S03]  /*1dfd0*/  SHF.R.U32.HI R9, RZ, 0x1e, R9 ;  /* 0x0000001eff097819 */ /* 0x000fc60000011609 */
[----:B------:R-:W-:Y:S01]  /*1dfe0*/  IMAD.MOV.U32 R12, RZ, RZ, R15 ;  /* 0x000000ffff0c7224 */ /* 0x000fe200078e000f */
[----:B------:R-:W-:Y:S01]  /*1dff0*/  IADD3 RZ, P1, PT, R14, R14, RZ ;  /* 0x0000000e0eff7210 */ /* 0x000fe20007f3e0ff */
[----:B------:R-:W-:Y:S02]  /*1e000*/  IMAD.MOV.U32 R13, RZ, RZ, RZ ;  /* 0x000000ffff0d7224 */ /* 0x000fe400078e00ff */
[----:B------:R-:W-:-:S04]  /*1e010*/  IMAD.WIDE.U32 R12, R3, -0x36f0255e, R12 ;  /* 0xc90fdaa2030c7825 */ /* 0x000fc800078e000c */
[----:B------:R-:W-:-:S04]  /*1e020*/  IMAD.HI.U32 R3, R2, -0x36f0255e, RZ ;  /* 0xc90fdaa202037827 */ /* 0x000fc800078e00ff */
[----:B------:R-:W-:-:S04]  /*1e030*/  IMAD.WIDE.U32 R12, P2, R2, 0x2168c235, R12 ;  /* 0x2168c235020c7825 */ /* 0x000fc8000784000c */
[----:B------:R-:W-:Y:S01]  /*1e040*/  IMAD R2, R2, -0x36f0255e, RZ ;  /* 0xc90fdaa202027824 */ /* 0x000fe200078e02ff */
[----:B------:R-:W-:Y:S01]  /*1e050*/  IADD3.X RZ, P1, PT, R12, R12, RZ, P1, !PT ;  /* 0x0000000c0cff7210 */ /* 0x000fe20000f3e4ff */
[----:B------:R-:W-:-:S03]  /*1e060*/  IMAD.X R3, RZ, RZ, R3, P2 ;  /* 0x000000ffff037224 */ /* 0x000fc600010e0603 */
[----:B------:R-:W-:-:S05]  /*1e070*/  IADD3 R2, P2, PT, R2, R13, RZ ;  /* 0x0000000d02027210 */ /* 0x000fca0007f5e0ff */
[----:B------:R-:W-:Y:S01]  /*1e080*/  IMAD.X R12, RZ, RZ, R3, P2 ;  /* 0x000000ffff0c7224 */ /* 0x000fe200010e0603 */
[C---:B------:R-:W-:Y:S02]  /*1e090*/  ISETP.GT.U32.AND P2, PT, R2.reuse, RZ, PT ;  /* 0x000000ff0200720c */ /* 0x040fe40003f44070 */
[----:B------:R-:W-:Y:S02]  /*1e0a0*/  IADD3.X R3, P1, PT, R2, R2, RZ, P1, !PT ;  /* 0x0000000202037210 */ /* 0x000fe40000f3e4ff */
[----:B------:R-:W-:-:S03]  /*1e0b0*/  ISETP.GT.AND.EX P2, PT, R12, RZ, PT, P2 ;  /* 0x000000ff0c00720c */ /* 0x000fc60003f44320 */
[----:B------:R-:W-:Y:S01]  /*1e0c0*/  IMAD.X R13, R12, 0x1, R12, P1 ;  /* 0x000000010c0d7824 */ /* 0x000fe200008e060c */
[----:B------:R-:W-:-:S04]  /*1e0d0*/  SEL R3, R3, R2, P2 ;  /* 0x0000000203037207 */ /* 0x000fc80001000000 */
[----:B------:R-:W-:Y:S02]  /*1e0e0*/  SEL R2, R13, R12, P2 ;  /* 0x0000000c0d027207 */ /* 0x000fe40001000000 */
[----:B------:R-:W-:Y:S02]  /*1e0f0*/  IADD3 R3, P1, PT, R3, 0x1, RZ ;  /* 0x0000000103037810 */ /* 0x000fe40007f3e0ff */
[----:B------:R-:W-:-:S03]  /*1e100*/  SEL R12, RZ, 0xffffffff, !P2 ;  /* 0xffffffffff0c7807 */ /* 0x000fc60005000000 */
[----:B------:R-:W-:Y:S02]  /*1e110*/  IMAD.X R2, RZ, RZ, R2, P1 ;  /* 0x000000ffff027224 */ /* 0x000fe400008e0602 */
[----:B------:R-:W-:-:S03]  /*1e120*/  IMAD.IADD R8, R12, 0x1, -R8 ;  /* 0x000000010c087824 */ /* 0x000fc600078e0a08 */
[----:B------:R-:W-:Y:S01]  /*1e130*/  SHF.R.U64 R3, R3, 0xa, R2 ;  /* 0x0000000a03037819 */ /* 0x000fe20000001202 */
[----:B------:R-:W-:-:S03]  /*1e140*/  IMAD.SHL.U32 R12, R8, 0x100000, RZ ;  /* 0x00100000080c7824 */ /* 0x000fc600078e00ff */
[----:B------:R-:W-:-:S04]  /*1e150*/  IADD3 R3, P1, PT, R3, 0x1, RZ ;  /* 0x0000000103037810 */ /* 0x000fc80007f3e0ff */
[----:B------:R-:W-:Y:S02]  /*1e160*/  LEA.HI.X R2, R2, RZ, RZ, 0x16, P1 ;  /* 0x000000ff02027211 */ /* 0x000fe400008fb4ff */
[----:B------:R-:W-:Y:S02]  /*1e170*/  LOP3.LUT P1, R0, R0, 0x80000000, RZ, 0xc0, !PT ;  /* 0x8000000000007812 */ /* 0x000fe4000782c0ff */
[--C-:B------:R-:W-:Y:S02]  /*1e180*/  SHF.R.U64 R3, R3, 0x1, R2.reuse ;  /* 0x0000000103037819 */ /* 0x100fe40000001202 */
[----:B------:R-:W-:Y:S02]  /*1e190*/  SHF.R.U32.HI R8, RZ, 0x1, R2 ;  /* 0x00000001ff087819 */ /* 0x000fe40000011602 */
[----:B------:R-:W-:Y:S02]  /*1e1a0*/  IADD3 R3, P2, P3, RZ, RZ, R3 ;  /* 0x000000ffff037210 */ /* 0x000fe40007b5e003 */
[----:B------:R-:W-:-:S02]  /*1e1b0*/  LEA.HI R2, R10, R9, RZ, 0x1 ;  /* 0x000000090a027211 */ /* 0x000fc400078f08ff */
[----:B------:R-:W-:Y:S02]  /*1e1c0*/  @!P0 LOP3.LUT R0, R0, 0x80000000, RZ, 0x3c, !PT ;  /* 0x8000000000008812 */ /* 0x000fe400078e3cff */
[----:B------:R-:W-:Y:S01]  /*1e1d0*/  IADD3.X R8, PT, PT, R12, 0x3fe00000, R8, P2, P3 ;  /* 0x3fe000000c087810 */ /* 0x000fe200017e6408 */
[----:B------:R-:W-:-:S03]  /*1e1e0*/  @P1 IMAD.MOV R2, RZ, RZ, -R2 ;  /* 0x000000ffff021224 */ /* 0x000fc600078e0a02 */
[----:B------:R-:W-:-:S07]  /*1e1f0*/  LOP3.LUT R8, R8, R0, RZ, 0xfc, !PT ;  /* 0x0000000008087212 */ /* 0x000fce00078efcff */
.L_x_4895:
[----:B------:R-:W-:Y:S02]  /*1e200*/  IMAD.MOV.U32 R0, RZ, RZ, R2 ;  /* 0x000000ffff007224 */ /* 0x000fe400078e0002 */
[----:B------:R-:W-:Y:S02]  /*1e210*/  IMAD.MOV.U32 R2, RZ, RZ, R3 ;  /* 0x000000ffff027224 */ /* 0x000fe400078e0003 */
[----:B------:R-:W-:Y:S02]  /*1e220*/  IMAD.MOV.U32 R3, RZ, RZ, R8 ;  /* 0x000000ffff037224 */ /* 0x000fe400078e0008 */
[----:B------:R-:W-:Y:S02]  /*1e230*/  IMAD.MOV.U32 R8, RZ, RZ, R11 ;  /* 0x000000ffff087224 */ /* 0x000fe400078e000b */
[----:B------:R-:W-:-:S04]  /*1e240*/  IMAD.MOV.U32 R9, RZ, RZ, 0x0 ;  /* 0x00000000ff097424 */ /* 0x000fc800078e00ff */
[----:B------:R-:W-:Y:S05]  /*1e250*/  RET.REL.NODEC R8 `(_ZN2at6native27unrolled_elementwise_kernelIZZZNS0_16tanh_kernel_cudaERNS_18TensorIteratorBaseEENKUlvE_clEvENKUlvE_clEvEUlN3c107complexIdEEE_St5arrayIPcLm2EELi4E23TrivialOffsetCalculatorILi1EjESE_NS0_6memory12LoadWithCastILi1EEENSF_13StoreWithCastILi1EEEEEviT_T0_T2_T3_T4_T5_) ;  /* 0xfffffe1c08687950 */ /* 0x000fea0003c3ffff */
.L_x_4902:
        /* <DEDUP_REMOVED lines=10> */
.L_x_6207:


//--------------------- .text._ZN2at6native18elementwise_kernelILi128ELi2EZNS0_22gpu_kernel_impl_nocastIZZZNS0_16tanh_kernel_cudaERNS_18TensorIteratorBaseEENKUlvE_clEvENKUlvE_clEvEUlN3c107complexIdEEE_EEvS4_RKT_EUliE_EEviT1_ --------------------------
	.section	.text._ZN2at6native18elementwise_kernelILi128ELi2EZNS0_22gpu_kernel_impl_nocastIZZZNS0_16tanh_kernel_cudaERNS_18TensorIteratorBaseEENKUlvE_clEvENKUlvE_clEvEUlN3c107complexIdEEE_EEvS4_RKT_EUliE_EEviT1_,"ax",@progbits
	.align	128
        .global         _ZN2at6native18elementwise_kernelILi128ELi2EZNS0_22gpu_kernel_impl_nocastIZZZNS0_16tanh_kernel_cudaERNS_18TensorIteratorBaseEENKUlvE_clEvENKUlvE_clEvEUlN3c107complexIdEEE_EEvS4_RKT_EUliE_EEviT1_
        .type           _ZN2at6native18elementwise_kernelILi128ELi2EZNS0_22gpu_kernel_impl_nocastIZZZNS0_16tanh_kernel_cudaERNS_18TensorIteratorBaseEENKUlvE_clEvENKUlvE_clEvEUlN3c107complexIdEEE_EEvS4_RKT_EUliE_EEviT1_,@function
        .size           _ZN2at6native18elementwise_kernelILi128ELi2EZNS0_22gpu_kernel_impl_nocastIZZZNS0_16tanh_kernel_cudaERNS_18TensorIteratorBaseEENKUlvE_clEvENKUlvE_clEvEUlN3c107complexIdEEE_EEvS4_RKT_EUliE_EEviT1_,(.L_x_6210 - _ZN2at6native18elementwise_kernelILi128ELi2EZNS0_22gpu_kernel_impl_nocastIZZZNS0_16tanh_kernel_cudaERNS_18TensorIteratorBaseEENKUlvE_clEvENKUlvE_clEvEUlN3c107complexIdEEE_EEvS4_RKT_EUliE_EEviT1_)
        .other          _ZN2at6native18elementwise_kernelILi128ELi2EZNS0_22gpu_kernel_impl_nocastIZZZNS0_16tanh_kernel_cudaERNS_18TensorIteratorBaseEENKUlvE_clEvENKUlvE_clEvEUlN3c107complexIdEEE_EEvS4_RKT_EUliE_EEviT1_,@"STO_CUDA_ENTRY STV_DEFAULT"
_ZN2at6native18elementwise_kernelILi128ELi2EZNS0_22gpu_kernel_impl_nocastIZZZNS0_16tanh_kernel_cudaERNS_18TensorIteratorBaseEENKUlvE_clEvENKUlvE_clEvEUlN3c107complexIdEEE_EEvS4_RKT_EUliE_EEviT1_:
.text._ZN2at6native18elementwise_kernelILi128ELi2EZNS0_22gpu_kernel_impl_nocastIZZZNS0_16tanh_kernel_cudaERNS_18TensorIteratorBaseEENKUlvE_clEvENKUlvE_clEvEUlN3c107complexIdEEE_EEvS4_RKT_EUliE_EEviT1_:
[----:B------:R-:W0:Y:S01]  /*0000*/  LDC R1, c[0x0][0x37c] ;  /* 0x0000df00ff017b82 */ /* 0x000e220000000800 */
[----:B------:R-:W1:Y:S07]  /*0010*/  S2R R25, SR_TID.X ;  /* 0x0000000000197919 */ /* 0x000e6e0000002100 */
[----:B------:R-:W2:Y:S01]  /*0020*/  S2UR UR4, SR_CTAID.X ;  /* 0x00000000000479c3 */ /* 0x000ea20000002500 */
[----:B------:R-:W3:Y:S01]  /*0030*/  LDCU UR5, c[0x0][0x380] ;  /* 0x00007000ff0577ac */ /* 0x000ee20008000800 */
[----:B------:R-:W-:Y:S01]  /*0040*/  BSSY.RECONVERGENT B1, `(.L_x_4903) ;  /* 0x0000603000017945 */ /* 0x000fe20003800200 */
[----:B0-----:R-:W-:Y:S01]  /*0050*/  VIADD R1, R1, 0xffffffd8 ;  /* 0xffffffd801017836 */ /* 0x001fe20000000000 */
[----:B------:R-:W0:Y:S04]  /*0060*/  LDCU.64 UR6, c[0x0][0x358] ;  /* 0x00006b00ff0677ac */ /* 0x000e280008000a00 */
[----:B------:R-:W4:Y:S01]  /*0070*/  LDC R3, c[0x0][0x388] ;  /* 0x0000e200ff037b82 */ /* 0x000f220000000800 */
[----:B--2---:R-:W-:-:S06]  /*0080*/  USHF.L.U32 UR4, UR4, 0x8, URZ ;  /* 0x0000000804047899 */ /* 0x004fcc00080006ff */
[----:B-1----:R-:W-:Y:S01]  /*0090*/  LOP3.LUT R25, R25, UR4, RZ, 0xfc, !PT ;  /* 0x0000000419197c12 */ /* 0x002fe2000f8efcff */
[----:B----4-:R-:W-:-:S03]  /*00a0*/  VIADD R2, R3, 0xffffffff ;  /* 0xffffffff03027836 */ /* 0x010fc60000000000 */
[----:B---3--:R-:W-:Y:S02]  /*00b0*/  ISETP.GE.AND P0, PT, R25, UR5, PT ;  /* 0x0000000519007c0c */ /* 0x008fe4000bf06270 */
[----:B------:R-:W-:-:S05]  /*00c0*/  VIMNMX.U32 R0, PT, PT, R2, 0x18, PT ;  /* 0x0000001802007848 */ /* 0x000fca0003fe0000 */
[----:B------:R-:W-:-:S06]  /*00d0*/  VIADD R0, R0, 0x1 ;  /* 0x0000000100007836 */ /* 0x000fcc0000000000 */
[----:B0-----:R-:W-:Y:S05]  /*00e0*/  @P0 BRA `(.L_x_4904) ;  /* 0x0000005c00e00947 */ /* 0x001fea0003800000 */
[----:B------:R-:W-:Y:S01]  /*00f0*/  ISETP.NE.AND P0, PT, R3, RZ, PT ;  /* 0x000000ff0300720c */ /* 0x000fe20003f05270 */
[----:B------:R-:W-:Y:S02]  /*0100*/  HFMA2 R3, -RZ, RZ, 0, 0 ;  /* 0x00000000ff037431 */ /* 0x000fe400000001ff */
[----:B------:R-:W-:-:S10]  /*0110*/  IMAD.MOV.U32 R4, RZ, RZ, RZ ;  /* 0x000000ffff047224 */ /* 0x000fd400078e00ff */
[----:B------:R-:W-:Y:S05]  /*0120*/  @!P0 BRA `(.L_x_4905) ;  /* 0x0000001000a48947 */ /* 0x000fea0003800000 */
[----:B------:R-:W0:Y:S01]  /*0130*/  LDCU.64 UR4, c[0x0][0x390] ;  /* 0x00007200ff0477ac */ /* 0x000e220008000a00 */
[----:B------:R-:W-:Y:S01]  /*0140*/  IMAD.MOV.U32 R24, RZ, RZ, RZ ;  /* 0x000000ffff187224 */ /* 0x000fe200078e00ff */
[----:B------:R-:W-:Y:S01]  /*0150*/  ISETP.NE.AND P0, PT, R2, RZ, PT ;  /* 0x000000ff0200720c */ /* 0x000fe20003f05270 */
[----:B------:R-:W1:Y:S01]  /*0160*/  LDCU UR8, c[0x0][0x38c] ;  /* 0x00007180ff0877ac */ /* 0x000e620008000800 */
[----:B------:R-:W2:Y:S01]  /*0170*/  LDCU.64 UR10, c[0x0][0x4b8] ;  /* 0x00009700ff0a77ac */ /* 0x000ea20008000a00 */
[----:B0-----:R-:W-:-:S05]  /*0180*/  IMAD.HI.U32 R6, R25, UR4, R24 ;  /* 0x0000000419067c27 */ /* 0x001fca000f8e0018 */
[----:B------:R-:W-:-:S05]  /*0190*/  SHF.R.U32.HI R7, RZ, UR5, R6 ;  /* 0x00000005ff077c19 */ /* 0x000fca0008011606 */
[----:B------:R-:W-:-:S04]  /*01a0*/  IMAD.MOV R4, RZ, RZ, -R7 ;  /* 0x000000ffff047224 */ /* 0x000fc800078e0a07 */
[----:B-1----:R-:W-:-:S04]  /*01b0*/  IMAD R4, R4, UR8, R25 ;  /* 0x0000000804047c24 */ /* 0x002fc8000f8e0219 */
[C---:B--2---:R-:W-:Y:S02]  /*01c0*/  IMAD R3, R4.reuse, UR10, RZ ;  /* 0x0000000a04037c24 */ /* 0x044fe4000f8e02ff */
[----:B------:R-:W-:Y:S01]  /*01d0*/  IMAD R4, R4, UR11, RZ ;  /* 0x0000000b04047c24 */ /* 0x000fe2000f8e02ff */
[----:B------:R-:W-:Y:S06]  /*01e0*/  @!P0 BRA `(.L_x_4905) ;  /* 0x0000001000748947 */ /* 0x000fec0003800000 */
[----:B------:R-:W0:Y:S01]  /*01f0*/  LDCU.64 UR8, c[0x0][0x398] ;  /* 0x00007300ff0877ac */ /* 0x000e220008000a00 */
[----:B------:R-:W-:Y:S01]  /*0200*/  IMAD.MOV.U32 R6, RZ, RZ, RZ ;  /* 0x000000ffff067224 */ /* 0x000fe200078e00ff */
        /* <DEDUP_REMOVED lines=271> */
[----:B------:R-:W-:-:S05]  /*1300*/  @P0 IMAD.MOV.U32 R8, RZ, RZ, RZ ;  /* 0x000000ffff080224 */ /* 0x000fca00078e00ff */
[----:B------:R-:W3:Y:S01]  /*1310*/  @P0 LDC.64 R14, c[0x0][0x578] ;  /* 0x00015e00ff0e0b82 */ /* 0x000ee20000000a00 */
[--C-:B------:R-:W-:Y:S02]  /*1320*/  IMAD.MOV R11, RZ, RZ, -R9.reuse ;  /* 0x000000ffff0b7224 */ /* 0x100fe400078e0a09 */
[----:B--2---:R-:W-:-:S05]  /*1330*/  @P0 IMAD.HI.U32 R6, R9, R12, R8 ;  /* 0x0000000c09060227 */ /* 0x004fca00078e0008 */
[----:B------:R-:W-:Y:S01]  /*1340*/  @P0 SHF.R.U32.HI R5, RZ, R13, R6 ;  /* 0x0000000dff050219 */ /* 0x000fe20000011606 */
[----:B------:R-:W-:-:S04]  /*1350*/  IMAD R6, R11, UR8, R7 ;  /* 0x000000080b067c24 */ /* 0x000fc8000f8e0207 */
[----:B------:R-:W-:Y:S02]  /*1360*/  @P0 IMAD.MOV R5, RZ, RZ, -R5 ;  /* 0x000000ffff050224 */ /* 0x000fe400078e0a05 */
[C---:B-1----:R-:W-:Y:S02]  /*1370*/  IMAD R3, R6.reuse, UR4, R3 ;  /* 0x0000000406037c24 */ /* 0x042fe4000f8e0203 */
[----:B0-----:R-:W-:Y:S02]  /*1380*/  @P0 IMAD R8, R5, R10, R9 ;  /* 0x0000000a05080224 */ /* 0x001fe400078e0209 */
[----:B------:R-:W-:Y:S02]  /*1390*/  IMAD R4, R6, UR5, R4 ;  /* 0x0000000506047c24 */ /* 0x000fe4000f8e0204 */
[C---:B---3--:R-:W-:Y:S02]  /*13a0*/  @P0 IMAD R3, R8.reuse, R14, R3 ;  /* 0x0000000e08030224 */ /* 0x048fe400078e0203 */
[----:B------:R-:W-:-:S07]  /*13b0*/  @P0 IMAD R4, R8, R15, R4 ;  /* 0x0000000f08040224 */ /* 0x000fce00078e0204 */
.L_x_4905:
[----:B------:R-:W0:Y:S02]  /*13c0*/  LDCU.64 UR4, c[0x0][0x588] ;  /* 0x0000b100ff0477ac */ /* 0x000e240008000a00 */
[----:B0-----:R-:W-:-:S04]  /*13d0*/  IADD3 R4, P0, PT, R4, UR4, RZ ;  /* 0x0000000404047c10 */ /* 0x001fc8000ff1e0ff */
[----:B------:R-:W-:-:S06]  /*13e0*/  IADD3.X R5, PT, PT, RZ, UR5, RZ, P0, !PT ;  /* 0x00000005ff057c10 */ /* 0x000fcc00087fe4ff */
[----:B------:R-:W2:Y:S01]  /*13f0*/  LDG.E.128 R4, desc[UR6][R4.64] ;  /* 0x0000000604047981 */ /* 0x000ea2000c1e1d00 */
[----:B------:R-:W-:Y:S01]  /*1400*/  BSSY.RECONVERGENT B0, `(.L_x_4906) ;  /* 0x00004c1000007945 */ /* 0x000fe20003800200 */
[----:B--2---:R-:W-:Y:S01]  /*1410*/  LOP3.LUT R12, R5, 0x7fffffff, RZ, 0xc0, !PT ;  /* 0x7fffffff050c7812 */ /* 0x004fe200078ec0ff */
[----:B------:R-:W-:Y:S02]  /*1420*/  IMAD.MOV.U32 R8, RZ, RZ, R4 ;  /* 0x000000ffff087224 */ /* 0x000fe400078e0004 */
[----:B------:R-:W-:Y:S01]  /*1430*/  IMAD.MOV.U32 R9, RZ, RZ, R5 ;  /* 0x000000ffff097224 */ /* 0x000fe200078e0005 */
        /* <DEDUP_REMOVED lines=8> */
[----:B------:R-:W0:Y:S02]  /*14c0*/  @P0 DMUL R10, R8, R6 ;  /* 0x00000006080a0228 */ /* 0x000e240000000000 */
        /* <DEDUP_REMOVED lines=54> */
[----:B------:R-:W-:Y:S05]  /*1830*/  CALL.REL.NOINC `($_ZN2at6native18elementwise_kernelILi128ELi2EZNS0_22gpu_kernel_impl_nocastIZZZNS0_16tanh_kernel_cudaERNS_18TensorIteratorBaseEENKUlvE_clEvENKUlvE_clEvEUlN3c107complexIdEEE_EEvS4_RKT_EUliE_EEviT1_$__internal_trig_reduction_slowpathd) ;  /* 0x000000b4002c7944 */ /* 0x000fea0003c00000 */
[----:B------:R-:W-:Y:S02]  /*1840*/  IMAD.MOV.U32 R24, RZ, RZ, R14 ;  /* 0x000000ffff187224 */ /* 0x000fe400078e000e */
[----:B------:R-:W-:Y:S02]  /*1850*/  IMAD.MOV.U32 R22, RZ, RZ, R18 ;  /* 0x000000ffff167224 */ /* 0x000fe400078e0012 */
[----:B------:R-:W-:-:S07]  /*1860*/  IMAD.MOV.U32 R23, RZ, RZ, R19 ;  /* 0x000000ffff177224 */ /* 0x000fce00078e0013 */
.L_x_4912:
[----:B------:R-:W-:Y:S05]  /*1870*/  BSYNC.RECONVERGENT B5 ;  /* 0x0000000000057941 */ /* 0x000fea0003800200 */
.L_x_4911:
        /* <DEDUP_REMOVED lines=72> */
[----:B------:R-:W-:Y:S05]  /*1d00*/  CALL.REL.NOINC `($_ZN2at6native18elementwise_kernelILi128ELi2EZNS0_22gpu_kernel_impl_nocastIZZZNS0_16tanh_kernel_cudaERNS_18TensorIteratorBaseEENKUlvE_clEvENKUlvE_clEvEUlN3c107complexIdEEE_EEvS4_RKT_EUliE_EEviT1_$__internal_trig_reduction_slowpathd) ;  /* 0x000000ac00f87944 */ /* 0x000fea0003c00000 */
[----:B------:R-:W-:Y:S01]  /*1d10*/  IMAD.MOV.U32 R20, RZ, RZ, R14 ;  /* 0x000000ffff147224 */ /* 0x000fe200078e000e */
[----:B------:R-:W-:Y:S01]  /*1d20*/  MOV R33, R19 ;  /* 0x0000001300217202 */ /* 0x000fe20000000f00 */
[----:B------:R-:W-:-:S07]  /*1d30*/  IMAD.MOV.U32 R32, RZ, RZ, R18 ;  /* 0x000000ffff207224 */ /* 0x000fce00078e0012 */
.L_x_4914:
[----:B------:R-:W-:Y:S05]  /*1d40*/  BSYNC.RECONVERGENT B5 ;  /* 0x0000000000057941 */ /* 0x000fea0003800200 */
.L_x_4913:
        /* <DEDUP_REMOVED lines=11> */
[----:B------:R-:W-:-:S02]  /*1e00*/  MOV R26, 0x20fd8164 ;  /* 0x20fd8164001a7802 */ /* 0x000fc40000000f00 */
[----:B------:R-:W-:Y:S01]  /*1e10*/  ISETP.NE.U32.AND P0, PT, R20, 0x1, PT ;  /* 0x000000011400780c */ /* 0x000fe20003f05070 */
[----:B------:R-:W-:-:S03]  /*1e20*/  IMAD.MOV.U32 R20, RZ, RZ, 0x3da8ff83 ;  /* 0x3da8ff83ff147424 */ /* 0x000fc600078e00ff */
[----:B------:R-:W-:Y:S02]  /*1e30*/  FSEL R26, R26, -8.06006814911005101289e+34, P0 ;  /* 0xf9785eba1a1a7808 */ /* 0x000fe40000000000 */
[----:B------:R-:W-:-:S15]  /*1e40*/  FSEL R27, -R20, 0.11223486810922622681, P0 ;  /* 0x3de5db65141b7808 */ /* 0x000fde0000000100 */
        /* <DEDUP_REMOVED lines=52> */
.L_x_4910:
[----:B------:R-:W-:Y:S05]  /*2190*/  BSYNC.RECONVERGENT B4 ;  /* 0x0000000000047941 */ /* 0x000fea0003800200 */
.L_x_4909:
[----:B-1----:R-:W-:Y:S01]  /*21a0*/  LOP3.LUT R11, RZ, 0x80000000, R7, 0xb8, !PT ;  /* 0x80000000ff0b7812 */ /* 0x002fe200078eb807 */
[----:B------:R-:W-:Y:S01]  /*21b0*/  IMAD.MOV.U32 R8, RZ, RZ, R4 ;  /* 0x000000ffff087224 */ /* 0x000fe200078e0004 */
[----:B------:R-:W-:Y:S01]  /*21c0*/  MOV R10, RZ ;  /* 0x000000ff000a7202 */ /* 0x000fe20000000f00 */
[----:B------:R-:W-:Y:S01]  /*21d0*/  IMAD.MOV.U32 R9, RZ, RZ, R21 ;  /* 0x000000ffff097224 */ /* 0x000fe200078e0015 */
[----:B------:R-:W-:Y:S06]  /*21e0*/  BRA `(.L_x_4908) ;  /* 0x0000003c00887947 */ /* 0x000fec0003800000 */
.L_x_4907:
[----:B------:R-:W0:-:S15]  /*21f0*/  DSETP.NE.AND P0, PT, |R6|, +INF , PT ;  /* 0x7ff000000600742a */ /* 0x000e1e0003f05200 */
[----:B------:R-:W-:-:S15]  /*2200*/  NOP ;  /* 0x0000000000007918 */ /* 0x000fde0000000000 */
[----:B------:R-:W-:-:S15]  /*2210*/  NOP ;  /* 0x0000000000007918 */ /* 0x000fde0000000000 */
[----:B------:R-:W-:-:S15]  /*2220*/  NOP ;  /* 0x0000000000007918 */ /* 0x000fde0000000000 */
[----:B------:R-:W-:-:S04]  /*2230*/  NOP ;  /* 0x0000000000007918 */ /* 0x000fc80000000000 */
[----:B0-----:R-:W0:Y:S02]  /*2240*/  @!P0 DADD R8, R6, -R6 ;  /* 0x0000000006088229 */ /* 0x001e240000000806 */
[----:B0-----:R-:W-:Y:S02]  /*2250*/  @!P0 IMAD.MOV.U32 R10, RZ, RZ, R8 ;  /* 0x000000ffff0a8224 */ /* 0x001fe400078e0008 */
[----:B------:R-:W-:Y:S01]  /*2260*/  @!P0 IMAD.MOV.U32 R11, RZ, RZ, R9 ;  /* 0x000000ffff0b8224 */ /* 0x000fe200078e0009 */
[----:B------:R-:W-:Y:S06]  /*2270*/  @!P0 BRA `(.L_x_4908) ;  /* 0x0000003c00648947 */ /* 0x000fec0003800000 */
[----:B------:R-:W-:-:S13]  /*2280*/  ISETP.GE.U32.AND P0, PT, R12, 0x40360000, PT ;  /* 0x403600000c00780c */ /* 0x000fda0003f06070 */
[----:B------:R-:W-:Y:S05]  /*2290*/  @!P0 BRA `(.L_x_4915) ;  /* 0x0000001400508947 */ /* 0x000fea0003800000 */
[----:B------:R-:W-:Y:S01]  /*22a0*/  IMAD.MOV.U32 R4, RZ, RZ, 0x652b82fe ;  /* 0x652b82feff047424 */ /* 0x000fe200078e00ff */
[----:B------:R-:W-:Y:S01]  /*22b0*/  MOV R5, 0x3ff71547 ;  /* 0x3ff7154700057802 */ /* 0x000fe20000000f00 */
[----:B------:R-:W-:Y:S01]  /*22c0*/  UMOV UR4, 0xfefa39ef ;  /* 0xfefa39ef00047882 */ /* 0x000fe20000000000 */
        /* <DEDUP_REMOVED lines=100> */
[----:B0-----:R-:W-:Y:S01]  /*2910*/  IMAD R33, R4, 0x100000, R15 ;  /* 0x0010000004217824 */ /* 0x001fe200078e020f */
[----:B------:R-:W-:Y:S01]  /*2920*/  MOV R32, R14 ;  /* 0x0000000e00207202 */ /* 0x000fe20000000f00 */
[----:B------:R-:W-:Y:S06]  /*2930*/  @!P0 BRA `(.L_x_4917) ;  /* 0x0000000000488947 */ /* 0x000fec0003800000 */
[----:B------:R-:W-:Y:S01]  /*2940*/  FSETP.GEU.FTZ.AND P1, PT, |R11|, 4.2275390625, PT ;  /* 0x408748000b00780b */ /* 0x000fe20003f3e200 */
[----:B------:R-:W-:-:S12]  /*2950*/  DSETP.NE.AND P0, PT, R8, RZ, PT ;  /* 0x000000ff0800722a */ /* 0x000fd80003f05000 */
[----:B------:R-:W-:Y:S02]  /*2960*/  @!P1 LEA.HI R5, R4, R4, RZ, 0x1 ;  /* 0x0000000404059211 */ /* 0x000fe400078f08ff */
[----:B------:R-:W-:Y:S02]  /*2970*/  @!P1 MOV R10, RZ ;  /* 0x000000ff000a9202 */ /* 0x000fe40000000f00 */
        /* <DEDUP_REMOVED lines=14> */
.L_x_4917:
[----:B------:R-:W-:Y:S05]  /*2a60*/  BSYNC.RECONVERGENT B2 ;  /* 0x0000000000027941 */ /* 0x000fea0003800200 */
.L_x_4916:
        /* <DEDUP_REMOVED lines=47> */
[----:B-1----:R-:W-:Y:S05]  /*2d60*/  CALL.REL.NOINC `($_ZN2at6native18elementwise_kernelILi128ELi2EZNS0_22gpu_kernel_impl_nocastIZZZNS0_16tanh_kernel_cudaERNS_18TensorIteratorBaseEENKUlvE_clEvENKUlvE_clEvEUlN3c107complexIdEEE_EEvS4_RKT_EUliE_EEviT1_$__internal_trig_reduction_slowpathd) ;  /* 0x0000009c00e07944 */ /* 0x002fea0003c00000 */
[----:B------:R-:W-:Y:S01]  /*2d70*/  IMAD.MOV.U32 R30, RZ, RZ, R14 ;  /* 0x000000ffff1e7224 */ /* 0x000fe200078e000e */
[----:B------:R-:W-:Y:S01]  /*2d80*/  MOV R5, R19 ;  /* 0x0000001300057202 */ /* 0x000fe20000000f00 */
[----:B------:R-:W-:-:S07]  /*2d90*/  IMAD.MOV.U32 R4, RZ, RZ, R18 ;  /* 0x000000ffff047224 */ /* 0x000fce00078e0012 */
.L_x_4919:
[----:B------:R-:W-:Y:S05]  /*2da0*/  BSYNC.RECONVERGENT B4 ;  /* 0x0000000000047941 */ /* 0x000fea0003800200 */
.L_x_4918:
        /* <DEDUP_REMOVED lines=72> */
[----:B-1----:R-:W-:Y:S05]  /*3230*/  CALL.REL.NOINC `($_ZN2at6native18elementwise_kernelILi128ELi2EZNS0_22gpu_kernel_impl_nocastIZZZNS0_16tanh_kernel_cudaERNS_18TensorIteratorBaseEENKUlvE_clEvENKUlvE_clEvEUlN3c107complexIdEEE_EEvS4_RKT_EUliE_EEviT1_$__internal_trig_reduction_slowpathd) ;  /* 0x0000009800ac7944 */ /* 0x002fea0003c00000 */
[----:B------:R-:W-:Y:S01]  /*3240*/  IMAD.MOV.U32 R24, RZ, RZ, R14 ;  /* 0x000000ffff187224 */ /* 0x000fe200078e000e */
[----:B------:R-:W-:Y:S01]  /*3250*/  MOV R10, R18 ;  /* 0x00000012000a7202 */ /* 0x000fe20000000f00 */
[----:B------:R-:W-:-:S07]  /*3260*/  IMAD.MOV.U32 R11, RZ, RZ, R19 ;  /* 0x000000ffff0b7224 */ /* 0x000fce00078e0013 */
.L_x_4921:
[----:B------:R-:W-:Y:S05]  /*3270*/  BSYNC.RECONVERGENT B4 ;  /* 0x0000000000047941 */ /* 0x000fea0003800200 */
.L_x_4920:
        /* <DEDUP_REMOVED lines=11> */
[----:B------:R-:W2:Y:S02]  /*3330*/  DMUL R22, R10, R10 ;  /* 0x0000000a0a167228 */ /* 0x000ea40000000000 */
[----:B------:R-:W-:Y:S01]  /*3340*/  ISETP.NE.U32.AND P0, PT, R24, 0x1, PT ;  /* 0x000000011800780c */ /* 0x000fe20003f05070 */
[----:B------:R-:W-:-:S03]  /*3350*/  IMAD.MOV.U32 R24, RZ, RZ, 0x3da8ff83 ;  /* 0x3da8ff83ff187424 */ /* 0x000fc600078e00ff */
        /* <DEDUP_REMOVED lines=48> */
[----:B------:R-:W-:Y:S02]  /*3660*/  LOP3.LUT P0, RZ, R8, 0x2, RZ, 0xc0, !PT ;  /* 0x0000000208ff7812 */ /* 0x000fe4000780c0ff */
[----:B------:R-:W-:-:S15]  /*3670*/  MOV R8, RZ ;  /* 0x000000ff00087202 */ /* 0x000fde0000000f00 */
[----:B------:R-:W-:-:S15]  /*3680*/  NOP ;  /* 0x0000000000007918 */ /* 0x000fde0000000000 */
[----:B------:R-:W-:-:S15]  /*3690*/  NOP ;  /* 0x0000000000007918 */ /* 0x000fde0000000000 */
[----:B------:R-:W-:-:S11]  /*36a0*/  NOP ;  /* 0x0000000000007918 */ /* 0x000fd60000000000 */
        /* <DEDUP_REMOVED lines=17> */
[----:B0-----:R0:W1:Y:S02]  /*37c0*/  DMUL R10, R20, R32 ;  /* 0x00000020140a7228 */ /* 0x0010640000000000 */
[----:B01----:R-:W-:Y:S05]  /*37d0*/  BRA `(.L_x_4908) ;  /* 0x00000028000c7947 */ /* 0x003fea0003800000 */
.L_x_4915:
        /* <DEDUP_REMOVED lines=44> */
[----:B------:R-:W-:Y:S05]  /*3aa0*/  CALL.REL.NOINC `($_ZN2at6native18elementwise_kernelILi128ELi2EZNS0_22gpu_kernel_impl_nocastIZZZNS0_16tanh_kernel_cudaERNS_18TensorIteratorBaseEENKUlvE_clEvENKUlvE_clEvEUlN3c107complexIdEEE_EEvS4_RKT_EUliE_EEviT1_$__internal_trig_reduction_slowpathd) ;  /* 0x0000009000907944 */ /* 0x000fea0003c00000 */
.L_x_4923:
[----:B------:R-:W-:Y:S05]  /*3ab0*/  BSYNC.RECONVERGENT B4 ;  /* 0x0000000000047941 */ /* 0x000fea0003800200 */
.L_x_4922:
        /* <DEDUP_REMOVED lines=154> */
.L_x_4925:
[----:B------:R-:W-:Y:S05]  /*4460*/  BSYNC.RECONVERGENT B2 ;  /* 0x0000000000027941 */ /* 0x000fea0003800200 */
.L_x_4924:
[----:B------:R-:W-:Y:S01]  /*4470*/  BSSY.RECONVERGENT B2, `(.L_x_4926) ;  /* 0x0000103000027945 */ /* 0x000fe20003800200 */
[----:B-1----:R1:W2:Y:S01]  /*4480*/  DFMA R28, R22, R22, 1 ;  /* 0x3ff00000161c742b */ /* 0x0022a20000000016 */
[----:B------:R-:W-:Y:S02]  /*4490*/  IMAD.MOV.U32 R26, RZ, RZ, R8 ;  /* 0x000000ffff1a7224 */ /* 0x000fe400078e0008 */
[----:B------:R-:W-:Y:S01]  /*44a0*/  IMAD.MOV.U32 R27, RZ, RZ, R15 ;  /* 0x000000ffff1b7224 */ /* 0x000fe200078e000f */
[----:B-12---:R-:W-:Y:S06]  /*44b0*/  @P1 BRA `(.L_x_4927) ;  /* 0x0000000000e01947 */ /* 0x006fec0003800000 */
[----:B------:R-:W-:Y:S01]  /*44c0*/  MOV R6, 0x61d87def ;  /* 0x61d87def00067802 */ /* 0x000fe20000000f00 */
[----:B------:R-:W-:Y:S01]  /*44d0*/  IMAD.MOV.U32 R7, RZ, RZ, 0x3de611a5 ;  /* 0x3de611a5ff077424 */ /* 0x000fe200078e00ff */
[----:B------:R-:W-:Y:S01]  /*44e0*/  UMOV UR4, 0xab274c53 ;  /* 0xab274c5300047882 */ /* 0x000fe20000000000 */
        /* <DEDUP_REMOVED lines=53> */
.L_x_4927:
[----:B------:R-:W-:Y:S01]  /*4840*/  IMAD.MOV.U32 R6, RZ, RZ, 0x652b82fe ;  /* 0x652b82feff067424 */ /* 0x000fe200078e00ff */
[----:B------:R-:W-:Y:S01]  /*4850*/  SHF.L.U32 R14, R15, 0x1, RZ ;  /* 0x000000010f0e7819 */ /* 0x000fe200000006ff */
[----:B------:R-:W-:Y:S01]  /*4860*/  IMAD.MOV.U32 R7, RZ, RZ, 0x3ff71547 ;  /* 0x3ff71547ff077424 */ /* 0x000fe200078e00ff */
[----:B------:R-:W-:Y:S01]  /*4870*/  UMOV UR4, 0xfefa39ef ;  /* 0xfefa39ef00047882 */ /* 0x000fe20000000000 */
[----:B------:R-:W-:Y:S01]  /*4880*/  UMOV UR5, 0x3fe62e42 ;  /* 0x3fe62e4200057882 */ /* 0x000fe20000000000 */
[C---:B------:R-:W-:Y:S01]  /*4890*/  ISETP.GE.U32.AND P0, PT, R14.reuse, 0x7fb3e647, PT ;  /* 0x7fb3e6470e00780c */ /* 0x040fe20003f06070 */
[----:B------:R-:W-:Y:S01]  /*48a0*/  IMAD.MOV.U32 R12, RZ, RZ, -0x7142ec33 ;  /* 0x8ebd13cdff0c7424 */ /* 0x000fe200078e00ff */
[----:B------:R-:W-:Y:S01]  /*48b0*/  ISETP.NE.AND P1, PT, R14, RZ, PT ;  /* 0x000000ff0e00720c */ /* 0x000fe20003f25270 */
[----:B------:R-:W0:Y:S01]  /*48c0*/  DFMA R6, R26, R6, 6.75539944105574400000e+15 ;  /* 0x433800001a06742b */ /* 0x000e220000000006 */
[----:B------:R-:W-:Y:S01]  /*48d0*/  IMAD.MOV.U32 R13, RZ, RZ, 0x3e5af86d ;  /* 0x3e5af86dff0d7424 */ /* 0x000fe200078e00ff */
[----:B------:R-:W-:-:S15]  /*48e0*/  BSSY.RECONVERGENT B3, `(.L_x_4929) ;  /* 0x00000b1000037945 */ /* 0x000fde0003800200 */
[----:B------:R-:W-:-:S15]  /*48f0*/  NOP ;  /* 0x0000000000007918 */ /* 0x000fde0000000000 */
[----:B------:R-:W-:-:S15]  /*4900*/  NOP ;  /* 0x0000000000007918 */ /* 0x000fde0000000000 */
[----:B------:R-:W-:-:S15]  /*4910*/  NOP ;  /* 0x0000000000007918 */ /* 0x000fde0000000000 */
[----:B------:R-:W-:-:S02]  /*4920*/  NOP ;  /* 0x0000000000007918 */ /* 0x000fc40000000000 */
        /* <DEDUP_REMOVED lines=20> */
[----:B------:R-:W-:Y:S02]  /*4a70*/  SEL R7, R6, 0x7fe00000, P0 ;  /* 0x7fe0000006077807 */ /* 0x000fe40000000000 */
[----:B------:R-:W-:-:S15]  /*4a80*/  MOV R6, RZ ;  /* 0x000000ff00067202 */ /* 0x000fde0000000f00 */
[----:B------:R-:W-:-:S15]  /*4a90*/  NOP ;  /* 0x0000000000007918 */ /* 0x000fde0000000000 */
[----:B------:R-:W-:-:S15]  /*4aa0*/  NOP ;  /* 0x0000000000007918 */ /* 0x000fde0000000000 */
[----:B------:R-:W-:-:S05]  /*4ab0*/  NOP ;  /* 0x0000000000007918 */ /* 0x000fca0000000000 */
        /* <DEDUP_REMOVED lines=143> */
[----:B------:R-:W-:-:S07]  /*53b0*/  MOV R4, 0x53d0 ;  /* 0x000053d000047802 */ /* 0x000fce0000000f00 */
[----:B------:R-:W-:Y:S05]  /*53c0*/  CALL.REL.NOINC `($__internal_4_$__cuda_sm20_div_rn_f64_full) ;  /* 0x0000006c00007944 */ /* 0x000fea0003c00000 */
[----:B------:R-:W-:Y:S02]  /*53d0*/  IMAD.MOV.U32 R4, RZ, RZ, R10 ;  /* 0x000000ffff047224 */ /* 0x000fe400078e000a */
[----:B------:R-:W-:-:S07]  /*53e0*/  IMAD.MOV.U32 R5, RZ, RZ, R11 ;  /* 0x000000ffff057224 */ /* 0x000fce00078e000b */
.L_x_4930:
[----:B------:R-:W-:Y:S05]  /*53f0*/  BSYNC.RECONVERGENT B3 ;  /* 0x0000000000037941 */ /* 0x000fea0003800200 */
.L_x_4929:
        /* <DEDUP_REMOVED lines=10> */
.L_x_4928:
[----:B------:R-:W-:Y:S05]  /*54a0*/  BSYNC.RECONVERGENT B2 ;  /* 0x0000000000027941 */ /* 0x000fea0003800200 */
.L_x_4926:
[----:B------:R-:W-:Y:S01]  /*54b0*/  LOP3.LUT R9, R7, 0x80000000, R9, 0xb8, !PT ;  /* 0x8000000007097812 */ /* 0x000fe200078eb809 */
[----:B------:R-:W-:Y:S01]  /*54c0*/  IMAD.MOV.U32 R7, RZ, RZ, 0x3fd80000 ;  /* 0x3fd80000ff077424 */ /* 0x000fe200078e00ff */
        /* <DEDUP_REMOVED lines=31> */
[----:B0-----:R-:W-:Y:S01]  /*56c0*/  IADD3 R7, PT, PT, R13, -0x100000, RZ ;  /* 0xfff000000d077810 */ /* 0x001fe20007ffe0ff */
[----:B------:R-:W-:-:S15]  /*56d0*/  IMAD.MOV.U32 R6, RZ, RZ, R12 ;  /* 0x000000ffff067224 */ /* 0x000fde00078e000c */
        /* <DEDUP_REMOVED lines=17> */
[----:B------:R-:W-:Y:S01]  /*57f0*/  MOV R13, R11 ;  /* 0x0000000b000d7202 */ /* 0x000fe20000000f00 */
[----:B------:R-:W-:Y:S01]  /*5800*/  IMAD.MOV.U32 R10, RZ, RZ, R16 ;  /* 0x000000ffff0a7224 */ /* 0x000fe200078e0010 */
[----:B------:R-:W-:Y:S01]  /*5810*/  MOV R11, R17 ;  /* 0x00000011000b7202 */ /* 0x000fe20000000f00 */
[----:B------:R-:W-:Y:S02]  /*5820*/  IMAD.MOV.U32 R4, RZ, RZ, R12 ;  /* 0x000000ffff047224 */ /* 0x000fe400078e000c */
[----:B------:R-:W-:Y:S01]  /*5830*/  IMAD.MOV.U32 R16, RZ, RZ, R14 ;  /* 0x000000ffff107224 */ /* 0x000fe200078e000e */
[----:B------:R-:W-:Y:S01]  /*5840*/  MOV R14, 0x5890 ;  /* 0x00005890000e7802 */ /* 0x000fe20000000f00 */
[----:B------:R-:W-:Y:S02]  /*5850*/  IMAD.MOV.U32 R12, RZ, RZ, R18 ;  /* 0x000000ffff0c7224 */ /* 0x000fe400078e0012 */
[----:B------:R-:W-:-:S02]  /*5860*/  IMAD.MOV.U32 R5, RZ, RZ, R19 ;  /* 0x000000ffff057224 */ /* 0x000fc400078e0013 */
[----:B------:R-:W-:-:S07]  /*5870*/  IMAD.MOV.U32 R15, RZ, RZ, R7 ;  /* 0x000000ffff0f7224 */ /* 0x000fce00078e0007 */
[----:B------:R-:W-:Y:S05]  /*5880*/  CALL.REL.NOINC `($__internal_5_$__cuda_sm20_dsqrt_rn_f64_mediumpath_v1) ;  /* 0x0000006c00d87944 */ /* 0x000fea0003c00000 */
.L_x_4932:
[----:B------:R-:W-:Y:S05]  /*5890*/  BSYNC.RECONVERGENT B2 ;  /* 0x0000000000027941 */ /* 0x000fea0003800200 */
.L_x_4931:
[----:B------:R-:W0:Y:S01]  /*58a0*/  DMUL R26, R28, R8 ;  /* 0x000000081c1a7228 */ /* 0x000e220000000000 */
[----:B------:R-:W-:-:S15]  /*58b0*/  BSSY.RECONVERGENT B2, `(.L_x_4933) ;  /* 0x0000043000027945 */ /* 0x000fde0003800200 */
[----:B------:R-:W-:-:S15]  /*58c0*/  NOP ;  /* 0x0000000000007918 */ /* 0x000fde0000000000 */
[----:B------:R-:W-:-:S15]  /*58d0*/  NOP ;  /* 0x0000000000007918 */ /* 0x000fde0000000000 */
[----:B------:R-:W-:-:S15]  /*58e0*/  NOP ;  /* 0x0000000000007918 */ /* 0x000fde0000000000 */
[----:B------:R-:W-:-:S03]  /*58f0*/  NOP ;  /* 0x0000000000007918 */ /* 0x000fc60000000000 */
[----:B------:R-:W1:-:S15]  /*5900*/  DMUL R4, R28, R4 ;  /* 0x000000041c047228 */ /* 0x000e5e0000000000 */
        /* <DEDUP_REMOVED lines=9> */
[----:B-1----:R0:W1:Y:S02]  /*59a0*/  DMUL R14, R8, R4 ;  /* 0x00000004080e7228 */ /* 0x0020640000000000 */
        /* <DEDUP_REMOVED lines=47> */
[----:B------:R-:W-:-:S07]  /*5ca0*/  MOV R4, 0x5cc0 ;  /* 0x00005cc000047802 */ /* 0x000fce0000000f00 */
[----:B------:R-:W-:Y:S05]  /*5cb0*/  CALL.REL.NOINC `($__internal_4_$__cuda_sm20_div_rn_f64_full) ;  /* 0x0000006000c47944 */ /* 0x000fea0003c00000 */
[----:B------:R-:W-:Y:S02]  /*5cc0*/  IMAD.MOV.U32 R8, RZ, RZ, R10 ;  /* 0x000000ffff087224 */ /* 0x000fe400078e000a */
[----:B------:R-:W-:-:S07]  /*5cd0*/  IMAD.MOV.U32 R9, RZ, RZ, R11 ;  /* 0x000000ffff097224 */ /* 0x000fce00078e000b */
.L_x_4934:
[----:B------:R-:W-:Y:S05]  /*5ce0*/  BSYNC.RECONVERGENT B2 ;  /* 0x0000000000027941 */ /* 0x000fea0003800200 */
.L_x_4933:
[----:B------:R-:W0:Y:S01]  /*5cf0*/  MUFU.RCP64H R5, R27 ;  /* 0x0000001b00057308 */ /* 0x000e220000001800 */
[----:B------:R-:W-:Y:S01]  /*5d00*/  MOV R4, 0x1 ;  /* 0x0000000100047802 */ /* 0x000fe20000000f00 */
[----:B------:R-:W-:Y:S01]  /*5d10*/  BSSY.RECONVERGENT B2, `(.L_x_4908) ;  /* 0x000002f000027945 */ /* 0x000fe20003800200 */
[----:B------:R-:W-:-:S04]  /*5d20*/  FSETP.GEU.AND P1, PT, |R23|, 6.5827683646048100446e-37, PT ;  /* 0x036000001700780b */ /* 0x000fc80003f2e200 */
        /* <DEDUP_REMOVED lines=44> */
[----:B------:R-:W-:Y:S05]  /*5ff0*/  CALL.REL.NOINC `($__internal_4_$__cuda_sm20_div_rn_f64_full) ;  /* 0x0000005c00f47944 */ /* 0x000fea0003c00000 */
.L_x_4935:
[----:B------:R-:W-:Y:S05]  /*6000*/  BSYNC.RECONVERGENT B2 ;  /* 0x0000000000027941 */ /* 0x000fea0003800200 */
.L_x_4908:
[----:B------:R-:W-:Y:S05]  /*6010*/  BSYNC.RECONVERGENT B0 ;  /* 0x0000000000007941 */ /* 0x000fea0003800200 */
.L_x_4906:
[----:B------:R-:W1:Y:S01]  /*6020*/  LDCU.64 UR4, c[0x0][0x580] ;  /* 0x0000b000ff0477ac */ /* 0x000e620008000a00 */
[----:B------:R-:W-:Y:S01]  /*6030*/  VIADD R25, R25, 0x80 ;  /* 0x0000008019197836 */ /* 0x000fe20000000000 */
[----:B-1----:R-:W-:-:S05]  /*6040*/  IADD3 R4, P0, PT, R3, UR4, RZ ;  /* 0x0000000403047c10 */ /* 0x002fca000ff1e0ff */
[----:B------:R-:W-:-:S05]  /*6050*/  IMAD.X R5, RZ, RZ, UR5, P0 ;  /* 0x00000005ff057e24 */ /* 0x000fca00080e06ff */
[----:B------:R1:W-:Y:S03]  /*6060*/  STG.E.128 desc[UR6][R4.64], R8 ;  /* 0x0000000804007986 */ /* 0x0003e6000c101d06 */
.L_x_4904:
[----:B------:R-:W-:Y:S05]  /*6070*/  BSYNC.RECONVERGENT B1 ;  /* 0x0000000000017941 */ /* 0x000fea0003800200 */
.L_x_4903:
[----:B------:R-:W2:Y:S02]  /*6080*/  LDCU UR4, c[0x0][0x380] ;  /* 0x00007000ff0477ac */ /* 0x000ea40008000800 */
[----:B--2---:R-:W-:-:S13]  /*6090*/  ISETP.GE.AND P0, PT, R25, UR4, PT ;  /* 0x0000000419007c0c */ /* 0x004fda000bf06270 */
[----:B------:R-:W-:Y:S05]  /*60a0*/  @P0 EXIT ;  /* 0x000000000000094d */ /* 0x000fea0003800000 */
[----:B------:R-:W2:Y:S01]  /*60b0*/  LDCU UR4, c[0x0][0x388] ;  /* 0x00007100ff0477ac */ /* 0x000ea20008000800 */
[----:B-1----:R-:W-:Y:S01]  /*60c0*/  IMAD.MOV.U32 R4, RZ, RZ, RZ ;  /* 0x000000ffff047224 */ /* 0x002fe200078e00ff */
[----:B------:R-:W-:Y:S01]  /*60d0*/  MOV R3, RZ ;  /* 0x000000ff00037202 */ /* 0x000fe20000000f00 */
[----:B--2---:R-:W-:-:S09]  /*60e0*/  UISETP.NE.AND UP0, UPT, UR4, URZ, UPT ;  /* 0x000000ff0400728c */ /* 0x004fd2000bf05270 */
[----:B------:R-:W-:Y:S05]  /*60f0*/  BRA.U !UP0, `(.L_x_4936) ;  /* 0x0000001108a47547 */ /* 0x000fea000b800000 */
[----:B------:R-:W1:Y:S01]  /*6100*/  LDCU.64 UR4, c[0x0][0x390] ;  /* 0x00007200ff0477ac */ /* 0x000e620008000a00 */
[----:B------:R-:W-:Y:S01]  /*6110*/  IMAD.MOV.U32 R24, RZ, RZ, RZ ;  /* 0x000000ffff187224 */ /* 0x000fe200078e00ff */
[----:B------:R-:W-:Y:S01]  /*6120*/  ISETP.NE.AND P0, PT, R2, RZ, PT ;  /* 0x000000ff0200720c */ /* 0x000fe20003f05270 */
[----:B------:R-:W2:Y:S01]  /*6130*/  LDCU UR8, c[0x0][0x38c] ;  /* 0x00007180ff0877ac */ /* 0x000ea20008000800 */
[----:B------:R-:W3:Y:S01]  /*6140*/  LDCU.64 UR10, c[0x0][0x4b8] ;  /* 0x00009700ff0a77ac */ /* 0x000ee20008000a00 */
[----:B-1----:R-:W-:-:S05]  /*6150*/  IMAD.HI.U32 R6, R25, UR4, R24 ;  /* 0x0000000419067c27 */ /* 0x002fca000f8e0018 */
[----:B------:R-:W-:-:S05]  /*6160*/  SHF.R.U32.HI R7, RZ, UR5, R6 ;  /* 0x00000005ff077c19 */ /* 0x000fca0008011606 */
[----:B------:R-:W-:-:S04]  /*6170*/  IMAD.MOV R4, RZ, RZ, -R7 ;  /* 0x000000ffff047224 */ /* 0x000fc800078e0a07 */
[----:B--2---:R-:W-:-:S04]  /*6180*/  IMAD R4, R4, UR8, R25 ;  /* 0x0000000804047c24 */ /* 0x004fc8000f8e0219 */
        /* <DEDUP_REMOVED lines=267> */
[----:B------:R-:W-:Y:S01]  /*7240*/  ISETP.NE.AND P0, PT, R0, 0x18, PT ;  /* 0x000000180000780c */ /* 0x000fe20003f05270 */
[----:B------:R-:W1:Y:S01]  /*7250*/  LDCU.64 UR8, c[0x0][0x4a0] ;  /* 0x00009400ff0877ac */ /* 0x000e620008000a00 */
[----:B------:R-:W-:Y:S01]  /*7260*/  IMAD.MOV.U32 R6, RZ, RZ, RZ ;  /* 0x000000ffff067224 */ /* 0x000fe200078e00ff */
[----:B------:R-:W2:Y:S10]  /*7270*/  LDCU UR4, c[0x0][0x4a8] ;  /* 0x00009500ff0477ac */ /* 0x000eb40008000800 */
[----:B------:R-:W3:Y:S01]  /*7280*/  @P0 LDC.64 R10, c[0x0][0x4b0] ;  /* 0x00012c00ff0a0b82 */ /* 0x000ee20000000a00 */
[----:B-1----:R-:W-:-:S07]  /*7290*/  IMAD.HI.U32 R8, R7, UR9, R6 ;  /* 0x0000000907087c27 */ /* 0x002fce000f8e0006 */
[----:B------:R-:W1:Y:S01]  /*72a0*/  @P0 LDC R5, c[0x0][0x4ac] ;  /* 0x00012b00ff050b82 */ /* 0x000e620000000800 */
[----:B--2---:R-:W-:Y:S01]  /*72b0*/  SHF.R.U32.HI R9, RZ, UR4, R8 ;  /* 0x00000004ff097c19 */ /* 0x004fe20008011608 */
[----:B------:R-:W2:Y:S01]  /*72c0*/  LDCU.64 UR4, c[0x0][0x570] ;  /* 0x0000ae00ff0477ac */ /* 0x000ea20008000a00 */
[----:B------:R-:W-:-:S05]  /*72d0*/  @P0 MOV R8, RZ ;  /* 0x000000ff00080202 */ /* 0x000fca0000000f00 */
[----:B------:R-:W4:Y:S01]  /*72e0*/  @P0 LDC.64 R12, c[0x0][0x578] ;  /* 0x00015e00ff0c0b82 */ /* 0x000f220000000a00 */
[----:B------:R-:W-:-:S04]  /*72f0*/  IMAD.MOV R6, RZ, RZ, -R9 ;  /* 0x000000ffff067224 */ /* 0x000fc800078e0a09 */
[----:B------:R-:W-:Y:S02]  /*7300*/  IMAD R6, R6, UR8, R7 ;  /* 0x0000000806067c24 */ /* 0x000fe4000f8e0207 */
[----:B---3--:R-:W-:-:S05]  /*7310*/  @P0 IMAD.HI.U32 R0, R9, R10, R8 ;  /* 0x0000000a09000227 */ /* 0x008fca00078e0008 */
[----:B------:R-:W-:Y:S01]  /*7320*/  @P0 SHF.R.U32.HI R0, RZ, R11, R0 ;  /* 0x0000000bff000219 */ /* 0x000fe20000011600 */
[C---:B--2---:R-:W-:Y:S02]  /*7330*/  IMAD R3, R6.reuse, UR4, R3 ;  /* 0x0000000406037c24 */ /* 0x044fe4000f8e0203 */
[----:B------:R-:W-:Y:S02]  /*7340*/  IMAD R4, R6, UR5, R4 ;  /* 0x0000000506047c24 */ /* 0x000fe4000f8e0204 */
[----:B------:R-:W-:-:S04]  /*7350*/  @P0 IMAD.MOV R8, RZ, RZ, -R0 ;  /* 0x000000ffff080224 */ /* 0x000fc800078e0a00 */
[----:B-1----:R-:W-:-:S04]  /*7360*/  @P0 IMAD R8, R5, R8, R9 ;  /* 0x0000000805080224 */ /* 0x002fc800078e0209 */
[C---:B----4-:R-:W-:Y:S02]  /*7370*/  @P0 IMAD R3, R8.reuse, R12, R3 ;  /* 0x0000000c08030224 */ /* 0x050fe400078e0203 */
[----:B------:R-:W-:-:S07]  /*7380*/  @P0 IMAD R4, R8, R13, R4 ;  /* 0x0000000d08040224 */ /* 0x000fce00078e0204 */
.L_x_4936:
[----:B------:R-:W1:Y:S02]  /*7390*/  LDCU.128 UR8, c[0x0][0x580] ;  /* 0x0000b000ff0877ac */ /* 0x000e640008000c00 */
[----:B-1----:R-:W-:-:S05]  /*73a0*/  IADD3 R4, P0, PT, R4, UR10, RZ ;  /* 0x0000000a04047c10 */ /* 0x002fca000ff1e0ff */
[----:B------:R-:W-:-:S06]  /*73b0*/  IMAD.X R5, RZ, RZ, UR11, P0 ;  /* 0x0000000bff057e24 */ /* 0x000fcc00080e06ff */
[----:B------:R-:W2:Y:S01]  /*73c0*/  LDG.E.128 R4, desc[UR6][R4.64] ;  /* 0x0000000604047981 */ /* 0x000ea2000c1e1d00 */
[----:B------:R-:W-:Y:S01]  /*73d0*/  IADD3 R2, P1, PT, R3, UR8, RZ ;  /* 0x0000000803027c10 */ /* 0x000fe2000ff3e0ff */
[----:B------:R-:W-:Y:S03]  /*73e0*/  BSSY.RECONVERGENT B0, `(.L_x_4937) ;  /* 0x00004bc000007945 */ /* 0x000fe60003800200 */
[----:B------:R-:W-:Y:S02]  /*73f0*/  IADD3.X R3, PT, PT, RZ, UR9, RZ, P1, !PT ;  /* 0x00000009ff037c10 */ /* 0x000fe40008ffe4ff */
[----:B--2---:R-:W-:Y:S01]  /*7400*/  LOP3.LUT R0, R5, 0x7fffffff, RZ, 0xc0, !PT ;  /* 0x7fffffff05007812 */ /* 0x004fe200078ec0ff */
[----:B------:R-:W-:Y:S02]  /*7410*/  IMAD.MOV.U32 R8, RZ, RZ, R4 ;  /* 0x000000ffff087224 */ /* 0x000fe400078e0004 */
[----:B------:R-:W-:Y:S01]  /*7420*/  IMAD.MOV.U32 R9, RZ, RZ, R5 ;  /* 0x000000ffff097224 */ /* 0x000fe200078e0005 */
        /* <DEDUP_REMOVED lines=20> */
[----:B-1----:R-:W1:Y:S01]  /*7570*/  F2I.F64 R14, R14 ;  /* 0x0000000e000e7311 */ /* 0x002e620000301100 */
[----:B------:R-:W-:-:S15]  /*7580*/  UMOV UR5, 0x3ff921fb ;  /* 0x3ff921fb00057882 */ /* 0x000fde0000000000 */
[----:B------:R-:W-:-:S15]  /*7590*/  NOP ;  /* 0x0000000000007918 */ /* 0x000fde0000000000 */
[----:B------:R-:W-:-:S15]  /*75a0*/  NOP ;  /* 0x0000000000007918 */ /* 0x000fde0000000000 */
[----:B------:R-:W-:-:S15]  /*75b0*/  NOP ;  /* 0x0000000000007918 */ /* 0x000fde0000000000 */
[----:B------:R-:W-:-:S03]  /*75c0*/  NOP ;  /* 0x0000000000007918 */ /* 0x000fc60000000000 */
[----:B-1----:R-:W1:-:S15]  /*75d0*/  I2F.F64 R18, R14 ;  /* 0x0000000e00127312 */ /* 0x002e5e0000201c00 */
        /* <DEDUP_REMOVED lines=11> */
[----:B-1----:R-:W1:Y:S01]  /*7690*/  DFMA R4, R18, -UR4, R4 ;  /* 0x8000000412047c2b */ /* 0x002e620008000004 */
[----:B------:R-:W-:Y:S01]  /*76a0*/  UMOV UR4, 0x252049c0 ;  /* 0x252049c000047882 */ /* 0x000fe20000000000 */
[----:B------:R-:W-:-:S15]  /*76b0*/  UMOV UR5, 0x397b839a ;  /* 0x397b839a00057882 */ /* 0x000fde0000000000 */
[----:B------:R-:W-:-:S15]  /*76c0*/  NOP ;  /* 0x0000000000007918 */ /* 0x000fde0000000000 */
[----:B------:R-:W-:-:S15]  /*76d0*/  NOP ;  /* 0x0000000000007918 */ /* 0x000fde0000000000 */
[----:B------:R-:W-:-:S15]  /*76e0*/  NOP ;  /* 0x0000000000007918 */ /* 0x000fde0000000000 */
[----:B------:R-:W-:-:S02]  /*76f0*/  NOP ;  /* 0x0000000000007918 */ /* 0x000fc40000000000 */
[----:B-1----:R1:W2:Y:S02]  /*7700*/  DFMA R18, R18, -UR4, R4 ;  /* 0x8000000412127c2b */ /* 0x0022a40008000004 */
[----:B-12---:R-:W-:Y:S05]  /*7710*/  @!P0 BRA `(.L_x_4942) ;  /* 0x0000000000108947 */ /* 0x006fea0003800000 */
[----:B------:R-:W-:Y:S01]  /*7720*/  IMAD.MOV.U32 R18, RZ, RZ, R6 ;  /* 0x000000ffff127224 */ /* 0x000fe200078e0006 */
[----:B------:R-:W-:Y:S02]  /*7730*/  MOV R28, R7 ;  /* 0x00000007001c7202 */ /* 0x000fe40000000f00 */
[----:B------:R-:W-:-:S07]  /*7740*/  MOV R30, 0x7760 ;  /* 0x00007760001e7802 */ /* 0x000fce0000000f00 */
[----:B0-----:R-:W-:Y:S05]  /*7750*/  CALL.REL.NOINC `($_ZN2at6native18elementwise_kernelILi128ELi2EZNS0_22gpu_kernel_impl_nocastIZZZNS0_16tanh_kernel_cudaERNS_18TensorIteratorBaseEENKUlvE_clEvENKUlvE_clEvEUlN3c107complexIdEEE_EEvS4_RKT_EUliE_EEviT1_$__internal_trig_reduction_slowpathd) ;  /* 0x0000005400647944 */ /* 0x001fea0003c00000 */
.L_x_4942:
[----:B------:R-:W-:Y:S05]  /*7760*/  BSYNC.RECONVERGENT B1 ;  /* 0x0000000000017941 */ /* 0x000fea0003800200 */
.L_x_4941:
[----:B------:R-:W-:Y:S01]  /*7770*/  IMAD.MOV.U32 R6, RZ, RZ, 0x5b27ebb1 ;  /* 0x5b27ebb1ff067424 */ /* 0x000fe200078e00ff */
[----:B------:R-:W-:Y:S01]  /*7780*/  UMOV UR4, 0x2799bcb9 ;  /* 0x2799bcb900047882 */ /* 0x000fe20000000000 */
[----:B------:R-:W-:Y:S01]  /*7790*/  IMAD.MOV.U32 R7, RZ, RZ, 0x3ef9757c ;  /* 0x3ef9757cff077424 */ /* 0x000fe200078e00ff */
[----:B------:R-:W-:Y:S01]  /*77a0*/  UMOV UR5, 0x3ee48dac ;  /* 0x3ee48dac00057882 */ /* 0x000fe20000000000 */
[----:B------:R-:W1:Y:S01]  /*77b0*/  DMUL R4, R18, R18 ;  /* 0x0000001212047228 */ /* 0x000e620000000000 */
        /* <DEDUP_REMOVED lines=8> */
[----:B-1----:R-:W1:Y:S01]  /*7840*/  DFMA R6, R4, UR4, -R6 ;  /* 0x0000000404067c2b */ /* 0x002e620008000806 */
        /* <DEDUP_REMOVED lines=100> */
[----:B-1----:R1:W2:Y:S02]  /*7e90*/  DFMA R30, R6, R18, R18 ;  /* 0x00000012061e722b */ /* 0x0022a40000000012 */
[----:B-12---:R-:W-:Y:S05]  /*7ea0*/  @P0 BRA `(.L_x_4944) ;  /* 0x0000000000980947 */ /* 0x006fea0003800000 */
[----:B------:R-:W1:-:S15]  /*7eb0*/  DADD R4, R30, -R18 ;  /* 0x000000001e047229 */ /* 0x000e5e0000000812 */
[----:B------:R-:W-:-:S15]  /*7ec0*/  NOP ;  /* 0x0000000000007918 */ /* 0x000fde0000000000 */
[----:B------:R-:W-:-:S15]  /*7ed0*/  NOP ;  /* 0x0000000000007918 */ /* 0x000fde0000000000 */
[----:B------:R-:W-:-:S15]  /*7ee0*/  NOP ;  /* 0x0000000000007918 */ /* 0x000fde0000000000 */
[----:B------:R-:W-:-:S04]  /*7ef0*/  NOP ;  /* 0x0000000000007918 */ /* 0x000fc80000000000 */
[----:B-1----:R1:W-:Y:S02]  /*7f00*/  DFMA R4, R6, R18, -R4 ;  /* 0x000000120604722b */ /* 0x0023e40000000804 */
[----:B-1----:R-:W1:Y:S01]  /*7f10*/  MUFU.RCP64H R7, R31 ;  /* 0x0000001f00077308 */ /* 0x002e620000001800 */
[----:B------:R-:W-:-:S15]  /*7f20*/  IMAD.MOV.U32 R6, RZ, RZ, RZ ;  /* 0x000000ffff067224 */ /* 0x000fde00078e00ff */
[----:B------:R-:W-:-:S15]  /*7f30*/  NOP ;  /* 0x0000000000007918 */ /* 0x000fde0000000000 */
[----:B------:R-:W-:-:S15]  /*7f40*/  NOP ;  /* 0x0000000000007918 */ /* 0x000fde0000000000 */
[----:B------:R-:W-:-:S15]  /*7f50*/  NOP ;  /* 0x0000000000007918 */ /* 0x000fde0000000000 */
[----:B------:R-:W-:-:S01]  /*7f60*/  NOP ;  /* 0x0000000000007918 */ /* 0x000fc20000000000 */
        /* <DEDUP_REMOVED lines=15> */
[----:B-1----:R-:W1:-:S15]  /*8060*/  DFMA R6, R30, -R10, 1 ;  /* 0x3ff000001e06742b */ /* 0x002e5e000000080a */
[----:B------:R-:W-:-:S15]  /*8070*/  NOP ;  /* 0x0000000000007918 */ /* 0x000fde0000000000 */
[----:B------:R-:W-:-:S15]  /*8080*/  NOP ;  /* 0x0000000000007918 */ /* 0x000fde0000000000 */
[----:B------:R-:W-:-:S15]  /*8090*/  NOP ;  /* 0x0000000000007918 */ /* 0x000fde0000000000 */
[----:B------:R-:W-:-:S04]  /*80a0*/  NOP ;  /* 0x0000000000007918 */ /* 0x000fc80000000000 */
[----:B-1----:R-:W1:-:S15]  /*80b0*/  DFMA R4, R4, -R10, R6 ;  /* 0x8000000a0404722b */ /* 0x002e5e0000000006 */
[----:B------:R-:W-:-:S15]  /*80c0*/  NOP ;  /* 0x0000000000007918 */ /* 0x000fde0000000000 */
[----:B------:R-:W-:-:S15]  /*80d0*/  NOP ;  /* 0x0000000000007918 */ /* 0x000fde0000000000 */
[----:B------:R-:W-:-:S15]  /*80e0*/  NOP ;  /* 0x0000000000007918 */ /* 0x000fde0000000000 */
[----:B------:R-:W-:-:S04]  /*80f0*/  NOP ;  /* 0x0000000000007918 */ /* 0x000fc80000000000 */
[----:B-1----:R1:W2:Y:S02]  /*8100*/  DFMA R30, -R10, R4, -R10 ;  /* 0x000000040a1e722b */ /* 0x0022a4000000090a */
.L_x_4944:
[----:B------:R-:W-:Y:S05]  /*8110*/  BSYNC.RECONVERGENT B1 ;  /* 0x0000000000017941 */ /* 0x000fea0003800200 */
.L_x_4943:
[----:B------:R-:W-:Y:S01]  /*8120*/  BSSY.RECONVERGENT B1, `(.L_x_4945) ;  /* 0x0000103000017945 */ /* 0x000fe20003800200 */
[----:B--2---:R2:W3:Y:S01]  /*8130*/  DFMA R28, R30, R30, 1 ;  /* 0x3ff000001e1c742b */ /* 0x0044e2000000001e */
[----:B------:R-:W-:Y:S01]  /*8140*/  MOV R26, R8 ;  /* 0x00000008001a7202 */ /* 0x000fe20000000f00 */
[----:B------:R-:W-:Y:S01]  /*8150*/  IMAD.MOV.U32 R27, RZ, RZ, R15 ;  /* 0x000000ffff1b7224 */ /* 0x000fe200078e000f */
[----:B--23--:R-:W-:Y:S06]  /*8160*/  @!P1 BRA `(.L_x_4946) ;  /* 0x0000000c001c9947 */ /* 0x00cfec0003800000 */
        /* <DEDUP_REMOVED lines=8> */
[----:B------:R-:W1:Y:S01]  /*81f0*/  DFMA R6, R26, R6, 6.75539944105574400000e+15 ;  /* 0x433800001a06742b */ /* 0x000e620000000006 */
[----:B------:R-:W-:Y:S01]  /*8200*/  IMAD.MOV.U32 R13, RZ, RZ, 0x3e5af86d ;  /* 0x3e5af86dff0d7424 */ /* 0x000fe200078e00ff */
[----:B------:R-:W-:-:S15]  /*8210*/  BSSY.RECONVERGENT B2, `(.L_x_4947) ;  /* 0x00000b1000027945 */ /* 0x000fde0003800200 */
[----:B------:R-:W-:-:S15]  /*8220*/  NOP ;  /* 0x0000000000007918 */ /* 0x000fde0000000000 */
[----:B------:R-:W-:-:S15]  /*8230*/  NOP ;  /* 0x0000000000007918 */ /* 0x000fde0000000000 */
[----:B------:R-:W-:-:S15]  /*8240*/  NOP ;  /* 0x0000000000007918 */ /* 0x000fde0000000000 */
[----:B------:R-:W-:-:S02]  /*8250*/  NOP ;  /* 0x0000000000007918 */ /* 0x000fc40000000000 */
[----:B-1----:R1:W2:Y:S02]  /*8260*/  DADD R4, R6, -6.75539944105574400000e+15 ;  /* 0xc338000006047429 */ /* 0x0022a40000000000 */
[----:B-1----:R-:W-:-:S05]  /*8270*/  VIADD R6, R6, 0xffffffff ;  /* 0xffffffff06067836 */ /* 0x002fca0000000000 */
[----:B------:R-:W-:-:S15]  /*8280*/  SEL R6, R6, RZ, P0 ;  /* 0x000000ff06067207 */ /* 0x000fde0000000000 */
[----:B------:R-:W-:-:S15]  /*8290*/  NOP ;  /* 0x0000000000007918 */ /* 0x000fde0000000000 */
[----:B------:R-:W-:-:S15]  /*82a0*/  NOP ;  /* 0x0000000000007918 */ /* 0x000fde0000000000 */
[----:B------:R-:W-:-:S12]  /*82b0*/  NOP ;  /* 0x0000000000007918 */ /* 0x000fd80000000000 */
[----:B--2---:R-:W1:Y:S01]  /*82c0*/  DFMA R10, R4, -UR4, R26 ;  /* 0x80000004040a7c2b */ /* 0x004e62000800001a */
        /* <DEDUP_REMOVED lines=8> */
[----:B-1----:R-:W-:Y:S01]  /*8350*/  FSEL R4, R26, R10, !P0 ;  /* 0x0000000a1a047208 */ /* 0x002fe20004000000 */
[----:B------:R-:W-:Y:S01]  /*8360*/  UMOV UR5, 0x3e21f407 ;  /* 0x3e21f40700057882 */ /* 0x000fe20000000000 */
[----:B------:R-:W-:Y:S02]  /*8370*/  FSEL R5, R15, R11, !P0 ;  /* 0x0000000b0f057208 */ /* 0x000fe40004000000 */
[C---:B------:R-:W-:Y:S02]  /*8380*/  ISETP.NE.AND P0, PT, R6.reuse, 0x400, PT ;  /* 0x000004000600780c */ /* 0x040fe40003f05270 */
[----:B------:R-:W-:Y:S02]  /*8390*/  LEA R6, R6, 0x3ff00000, 0x14 ;  /* 0x3ff0000006067811 */ /* 0x000fe400078ea0ff */
[----:B------:R-:W-:-:S02]  /*83a0*/  MOV R10, RZ ;  /* 0x000000ff000a7202 */ /* 0x000fc40000000f00 */
[----:B------:R-:W-:-:S15]  /*83b0*/  SEL R11, R6, 0x7fe00000, P0 ;  /* 0x7fe00000060b7807 */ /* 0x000fde0000000000 */
[----:B------:R-:W-:-:S15]  /*83c0*/  NOP ;  /* 0x0000000000007918 */ /* 0x000fde0000000000 */
[----:B------:R-:W-:-:S15]  /*83d0*/  NOP ;  /* 0x0000000000007918 */ /* 0x000fde0000000000 */
[----:B------:R-:W-:-:S07]  /*83e0*/  NOP ;  /* 0x0000000000007918 */ /* 0x000fce0000000000 */
[----:B------:R-:W1:Y:S01]  /*83f0*/  DFMA R12, R4, UR4, R12 ;  /* 0x00000004040c7c2b */ /* 0x000e62000800000c */
        /* <DEDUP_REMOVED lines=60> */
[----:B-1----:R-:W1:-:S15]  /*87c0*/  DFMA R12, R4, R12, 0.5 ;  /* 0x3fe00000040c742b */ /* 0x002e5e000000000c */
        /* <DEDUP_REMOVED lines=20> */
[----:B-1----:R-:W-:Y:S02]  /*8910*/  IMAD.MOV.U32 R12, RZ, RZ, 0x0 ;  /* 0x00000000ff0c7424 */ /* 0x002fe400078e00ff */
[----:B------:R-:W-:-:S15]  /*8920*/  IMAD.MOV.U32 R13, RZ, RZ, 0x3ff00000 ;  /* 0x3ff00000ff0d7424 */ /* 0x000fde00078e00ff */
[----:B------:R-:W-:-:S15]  /*8930*/  NOP ;  /* 0x0000000000007918 */ /* 0x000fde0000000000 */
[----:B------:R-:W-:-:S15]  /*8940*/  NOP ;  /* 0x0000000000007918 */ /* 0x000fde0000000000 */
[----:B------:R-:W-:-:S15]  /*8950*/  NOP ;  /* 0x0000000000007918 */ /* 0x000fde0000000000 */
[----:B--2---:R-:W1:Y:S02]  /*8960*/  DADD R4, R6, R6 ;  /* 0x0000000006047229 */ /* 0x004e640000000006 */
[----:B-1----:R-:W-:Y:S02]  /*8970*/  FSEL R23, R4, R6, !P0 ;  /* 0x0000000604177208 */ /* 0x002fe40004000000 */
        /* <DEDUP_REMOVED lines=8> */
[----:B------:R-:W1:Y:S02]  /*8a00*/  DFMA R12, R22, 2, R12 ;  /* 0x40000000160c782b */ /* 0x000e64000000000c */
        /* <DEDUP_REMOVED lines=35> */
[----:B-1----:R-:W1:-:S15]  /*8c40*/  DFMA R10, -R12, R6, R22 ;  /* 0x000000060c0a722b */ /* 0x002e5e0000000116 */
[----:B------:R-:W-:-:S15]  /*8c50*/  NOP ;  /* 0x0000000000007918 */ /* 0x000fde0000000000 */
[----:B------:R-:W-:-:S15]  /*8c60*/  NOP ;  /* 0x0000000000007918 */ /* 0x000fde0000000000 */
[----:B------:R-:W-:-:S15]  /*8c70*/  NOP ;  /* 0x0000000000007918 */ /* 0x000fde0000000000 */
[----:B------:R-:W-:-:S04]  /*8c80*/  NOP ;  /* 0x0000000000007918 */ /* 0x000fc80000000000 */
[----:B-1----:R-:W1:Y:S02]  /*8c90*/  DFMA R4, R4, R10, R6 ;  /* 0x0000000a0404722b */ /* 0x002e640000000006 */
[----:B-1----:R-:W-:-:S05]  /*8ca0*/  FFMA R0, RZ, R13, R5 ;  /* 0x0000000dff007223 */ /* 0x002fca0000000005 */
[----:B------:R-:W-:-:S13]  /*8cb0*/  FSETP.GT.AND P0, PT, |R0|, 1.469367938527859385e-39, PT ;  /* 0x001000000000780b */ /* 0x000fda0003f04200 */
[----:B------:R-:W-:Y:S05]  /*8cc0*/  @P0 BRA P1, `(.L_x_4948) ;  /* 0x0000000000140947 */ /* 0x000fea0000800000 */
[----:B------:R-:W-:Y:S01]  /*8cd0*/  IMAD.MOV.U32 R14, RZ, RZ, R22 ;  /* 0x000000ffff0e7224 */ /* 0x000fe200078e0016 */
[----:B------:R-:W-:-:S07]  /*8ce0*/  MOV R4, 0x8d00 ;  /* 0x00008d0000047802 */ /* 0x000fce0000000f00 */
[----:B0-----:R-:W-:Y:S05]  /*8cf0*/  CALL.REL.NOINC `($__internal_4_$__cuda_sm20_div_rn_f64_full) ;  /* 0x0000003000b47944 */ /* 0x001fea0003c00000 */
[----:B------:R-:W-:Y:S02]  /*8d00*/  IMAD.MOV.U32 R4, RZ, RZ, R10 ;  /* 0x000000ffff047224 */ /* 0x000fe400078e000a */
[----:B------:R-:W-:-:S07]  /*8d10*/  IMAD.MOV.U32 R5, RZ, RZ, R11 ;  /* 0x000000ffff057224 */ /* 0x000fce00078e000b */
.L_x_4948:
[----:B------:R-:W-:Y:S05]  /*8d20*/  BSYNC.RECONVERGENT B2 ;  /* 0x0000000000027941 */ /* 0x000fea0003800200 */
.L_x_4947:
[----:B------:R-:W-:Y:S01]  /*8d30*/  UMOV UR4, 0x8fb9f87e ;  /* 0x8fb9f87e00047882 */ /* 0x000fe20000000000 */
[----:B------:R-:W-:Y:S01]  /*8d40*/  UMOV UR5, 0x408633ce ;  /* 0x408633ce00057882 */ /* 0x000fe20000000000 */
[----:B------:R-:W-:-:S15]  /*8d50*/  DADD R4, R22, R4 ;  /* 0x0000000016047229 */ /* 0x000fde0000000004 */
[----:B------:R-:W-:-:S15]  /*8d60*/  NOP ;  /* 0x0000000000007918 */ /* 0x000fde0000000000 */
[----:B------:R-:W-:-:S15]  /*8d70*/  NOP ;  /* 0x0000000000007918 */ /* 0x000fde0000000000 */
[----:B------:R-:W-:-:S15]  /*8d80*/  NOP ;  /* 0x0000000000007918 */ /* 0x000fde0000000000 */
[----:B------:R-:W-:-:S04]  /*8d90*/  NOP ;  /* 0x0000000000007918 */ /* 0x000fc80000000000 */
[----:B------:R-:W1:Y:S02]  /*8da0*/  DSETP.GE.AND P0, PT, R26, UR4, PT ;  /* 0x000000041a007e2a */ /* 0x000e64000bf06000 */
[----:B-1----:R-:W-:Y:S02]  /*8db0*/  FSEL R26, R4, RZ, !P0 ;  /* 0x000000ff041a7208 */ /* 0x002fe40004000000 */
[----:B------:R-:W-:Y:S01]  /*8dc0*/  FSEL R27, R5, +QNAN , !P0 ;  /* 0x7ff00000051b7808 */ /* 0x000fe20004000000 */
[----:B------:R-:W-:Y:S06]  /*8dd0*/  BRA `(.L_x_4949) ;  /* 0x0000000000dc7947 */ /* 0x000fec0003800000 */
.L_x_4946:
[----:B------:R-:W-:Y:S01]  /*8de0*/  MOV R6, 0x61d87def ;  /* 0x61d87def00067802 */ /* 0x000fe20000000f00 */
[----:B------:R-:W-:Y:S01]  /*8df0*/  IMAD.MOV.U32 R7, RZ, RZ, 0x3de611a5 ;  /* 0x3de611a5ff077424 */ /* 0x000fe200078e00ff */
[----:B------:R-:W-:Y:S01]  /*8e00*/  UMOV UR4, 0xab274c53 ;  /* 0xab274c5300047882 */ /* 0x000fe20000000000 */
[----:B------:R-:W-:Y:S01]  /*8e10*/  UMOV UR5, 0x3d6b4c75 ;  /* 0x3d6b4c7500057882 */ /* 0x000fe20000000000 */
[----:B-1----:R-:W1:-:S15]  /*8e20*/  DMUL R4, R26, R26 ;  /* 0x0000001a1a047228 */ /* 0x002e5e0000000000 */
        /* <DEDUP_REMOVED lines=50> */
.L_x_4949:
[----:B------:R-:W-:Y:S05]  /*9150*/  BSYNC.RECONVERGENT B1 ;  /* 0x0000000000017941 */ /* 0x000fea0003800200 */
.L_x_4945:
[----:B--2---:R-:W-:Y:S01]  /*9160*/  LOP3.LUT R9, R27, 0x80000000, R9, 0xb8, !PT ;  /* 0x800000001b097812 */ /* 0x004fe200078eb809 */
[----:B------:R-:W-:Y:S01]  /*9170*/  IMAD.MOV.U32 R8, RZ, RZ, R26 ;  /* 0x000000ffff087224 */ /* 0x000fe200078e001a */
[----:B-1----:R-:W-:Y:S01]  /*9180*/  MOV R6, 0x0 ;  /* 0x0000000000067802 */ /* 0x002fe20000000f00 */
[----:B------:R-:W-:Y:S01]  /*9190*/  IMAD.MOV.U32 R7, RZ, RZ, 0x3fd80000 ;  /* 0x3fd80000ff077424 */ /* 0x000fe200078e00ff */
[----:B------:R-:W-:Y:S03]  /*91a0*/  BSSY.RECONVERGENT B1, `(.L_x_4950) ;  /* 0x0000038000017945 */ /* 0x000fe60003800200 */
[----:B------:R-:W1:Y:S02]  /*91b0*/  DFMA R12, R8, R8, 1 ;  /* 0x3ff00000080c742b */ /* 0x000e640000000008 */
[----:B-1----:R-:W1:Y:S01]  /*91c0*/  MUFU.RSQ64H R15, R13 ;  /* 0x0000000d000f7308 */ /* 0x002e620000001c00 */
[----:B------:R-:W-:-:S05]  /*91d0*/  VIADD R14, R13, 0xfcb00000 ;  /* 0xfcb000000d0e7836 */ /* 0x000fca0000000000 */
[----:B------:R-:W-:-:S15]  /*91e0*/  ISETP.GE.U32.AND P0, PT, R14, 0x7ca00000, PT ;  /* 0x7ca000000e00780c */ /* 0x000fde0003f06070 */
[----:B------:R-:W-:-:S15]  /*91f0*/  NOP ;  /* 0x0000000000007918 */ /* 0x000fde0000000000 */
[----:B------:R-:W-:-:S15]  /*9200*/  NOP ;  /* 0x0000000000007918 */ /* 0x000fde0000000000 */
[----:B------:R-:W-:-:S11]  /*9210*/  NOP ;  /* 0x0000000000007918 */ /* 0x000fd60000000000 */
[----:B-1----:R-:W1:-:S15]  /*9220*/  DMUL R4, R14, R14 ;  /* 0x0000000e0e047228 */ /* 0x002e5e0000000000 */
        /* <DEDUP_REMOVED lines=9> */
[----:B-1----:R-:W-:-:S15]  /*92c0*/  DFMA R6, R4, R6, 0.5 ;  /* 0x3fe000000406742b */ /* 0x002fde0000000006 */
        /* <DEDUP_REMOVED lines=9> */
[----:B-1----:R-:W1:Y:S02]  /*9360*/  DFMA R10, R6, R4, R14 ;  /* 0x00000004060a722b */ /* 0x002e64000000000e */
[----:B-1----:R-:W-:Y:S02]  /*9370*/  VIADD R7, R11, 0xfff00000 ;  /* 0xfff000000b077836 */ /* 0x002fe40000000000 */
[----:B------:R-:W-:-:S15]  /*9380*/  IMAD.MOV.U32 R6, RZ, RZ, R10 ;  /* 0x000000ffff067224 */ /* 0x000fde00078e000a */
        /* <DEDUP_REMOVED lines=13> */
[----:B-1----:R1:W2:Y:S02]  /*9460*/  DFMA R4, R18, R6, R16 ;  /* 0x000000061204722b */ /* 0x0022a40000000010 */
[----:B-12---:R-:W-:Y:S05]  /*9470*/  @!P0 BRA `(.L_x_4951) ;  /* 0x0000000000288947 */ /* 0x006fea0003800000 */
[----:B------:R-:W-:Y:S01]  /*9480*/  MOV R4, R10 ;  /* 0x0000000a00047202 */ /* 0x000fe20000000f00 */
[----:B------:R-:W-:Y:S01]  /*9490*/  IMAD.MOV.U32 R6, RZ, RZ, R12 ;  /* 0x000000ffff067224 */ /* 0x000fe200078e000c */
[----:B------:R-:W-:Y:S01]  /*94a0*/  MOV R10, R16 ;  /* 0x00000010000a7202 */ /* 0x000fe20000000f00 */
[----:B------:R-:W-:Y:S01]  /*94b0*/  IMAD.MOV.U32 R16, RZ, RZ, R14 ;  /* 0x000000ffff107224 */ /* 0x000fe200078e000e */
[----:B------:R-:W-:Y:S01]  /*94c0*/  MOV R14, 0x9520 ;  /* 0x00009520000e7802 */ /* 0x000fe20000000f00 */
[----:B------:R-:W-:Y:S02]  /*94d0*/  IMAD.MOV.U32 R12, RZ, RZ, R18 ;  /* 0x000000ffff0c7224 */ /* 0x000fe400078e0012 */
[----:B------:R-:W-:Y:S02]  /*94e0*/  IMAD.MOV.U32 R5, RZ, RZ, R19 ;  /* 0x000000ffff057224 */ /* 0x000fe400078e0013 */
[----:B------:R-:W-:Y:S02]  /*94f0*/  IMAD.MOV.U32 R11, RZ, RZ, R17 ;  /* 0x000000ffff0b7224 */ /* 0x000fe400078e0011 */
[----:B------:R-:W-:-:S07]  /*9500*/  IMAD.MOV.U32 R15, RZ, RZ, R7 ;  /* 0x000000ffff0f7224 */ /* 0x000fce00078e0007 */
[----:B0-----:R-:W-:Y:S05]  /*9510*/  CALL.REL.NOINC `($__internal_5_$__cuda_sm20_dsqrt_rn_f64_mediumpath_v1) ;  /* 0x0000003000b47944 */ /* 0x001fea0003c00000 */
.L_x_4951:
[----:B------:R-:W-:Y:S05]  /*9520*/  BSYNC.RECONVERGENT B1 ;  /* 0x0000000000017941 */ /* 0x000fea0003800200 */
.L_x_4950:
[----:B------:R-:W1:Y:S01]  /*9530*/  DMUL R22, R28, R8 ;  /* 0x000000081c167228 */ /* 0x000e620000000000 */
[----:B------:R-:W-:-:S15]  /*9540*/  BSSY.RECONVERGENT B1, `(.L_x_4952) ;  /* 0x0000043000017945 */ /* 0x000fde0003800200 */
[----:B------:R-:W-:-:S15]  /*9550*/  NOP ;  /* 0x0000000000007918 */ /* 0x000fde0000000000 */
[----:B------:R-:W-:-:S15]  /*9560*/  NOP ;  /* 0x0000000000007918 */ /* 0x000fde0000000000 */
[----:B------:R-:W-:-:S15]  /*9570*/  NOP ;  /* 0x0000000000007918 */ /* 0x000fde0000000000 */
[----:B------:R-:W-:-:S03]  /*9580*/  NOP ;  /* 0x0000000000007918 */ /* 0x000fc60000000000 */
[----:B------:R-:W2:-:S15]  /*9590*/  DMUL R4, R28, R4 ;  /* 0x000000041c047228 */ /* 0x000e9e0000000000 */
[----:B------:R-:W-:-:S15]  /*95a0*/  NOP ;  /* 0x0000000000007918 */ /* 0x000fde0000000000 */
[----:B------:R-:W-:-:S15]  /*95b0*/  NOP ;  /* 0x0000000000007918 */ /* 0x000fde0000000000 */
[----:B------:R-:W-:-:S15]  /*95c0*/  NOP ;  /* 0x0000000000007918 */ /* 0x000fde0000000000 */
[----:B------:R-:W-:-:S04]  /*95d0*/  NOP ;  /* 0x0000000000007918 */ /* 0x000fc80000000000 */
[----:B-1----:R-:W1:-:S15]  /*95e0*/  DFMA R22, R8, R22, 1 ;  /* 0x3ff000000816742b */ /* 0x002e5e0000000016 */
[----:B------:R-:W-:-:S15]  /*95f0*/  NOP ;  /* 0x0000000000007918 */ /* 0x000fde0000000000 */
[----:B------:R-:W-:-:S15]  /*9600*/  NOP ;  /* 0x0000000000007918 */ /* 0x000fde0000000000 */
[----:B------:R-:W-:-:S15]  /*9610*/  NOP ;  /* 0x0000000000007918 */ /* 0x000fde0000000000 */
[----:B------:R-:W-:-:S04]  /*9620*/  NOP ;  /* 0x0000000000007918 */ /* 0x000fc80000000000 */
[----:B--2---:R1:W2:Y:S02]  /*9630*/  DMUL R14, R8, R4 ;  /* 0x00000004080e7228 */ /* 0x0042a40000000000 */
[----:B-1----:R-:W1:Y:S01]  /*9640*/  MUFU.RCP64H R5, R23 ;  /* 0x0000001700057308 */ /* 0x002e620000001800 */
[----:B------:R-:W-:Y:S02]  /*9650*/  MOV R4, 0x1 ;  /* 0x0000000100047802 */ /* 0x000fe40000000f00 */
[----:B--2---:R-:W-:-:S15]  /*9660*/  FSETP.GEU.AND P1, PT, |R15|, 6.5827683646048100446e-37, PT ;  /* 0x036000000f00780b */ /* 0x004fde0003f2e200 */
[----:B------:R-:W-:-:S15]  /*9670*/  NOP ;  /* 0x0000000000007918 */ /* 0x000fde0000000000 */
[----:B------:R-:W-:-:S15]  /*9680*/  NOP ;  /* 0x0000000000007918 */ /* 0x000fde0000000000 */
[----:B------:R-:W-:-:S14]  /*9690*/  NOP ;  /* 0x0000000000007918 */ /* 0x000fdc0000000000 */
        /* <DEDUP_REMOVED lines=40> */
[----:B------:R-:W-:Y:S01]  /*9920*/  MOV R4, 0x9950 ;  /* 0x0000995000047802 */ /* 0x000fe20000000f00 */
[----:B------:R-:W-:-:S07]  /*9930*/  IMAD.MOV.U32 R13, RZ, RZ, R23 ;  /* 0x000000ffff0d7224 */ /* 0x000fce00078e0017 */
[----:B0-----:R-:W-:Y:S05]  /*9940*/  CALL.REL.NOINC `($__internal_4_$__cuda_sm20_div_rn_f64_full) ;  /* 0x0000002400a07944 */ /* 0x001fea0003c00000 */
[----:B------:R-:W-:Y:S01]  /*9950*/  IMAD.MOV.U32 R8, RZ, RZ, R10 ;  /* 0x000000ffff087224 */ /* 0x000fe200078e000a */
[----:B------:R-:W-:-:S07]  /*9960*/  MOV R9, R11 ;  /* 0x0000000b00097202 */ /* 0x000fce0000000f00 */
.L_x_4953:
[----:B------:R-:W-:Y:S05]  /*9970*/  BSYNC.RECONVERGENT B1 ;  /* 0x0000000000017941 */ /* 0x000fea0003800200 */
.L_x_4952:
[----:B------:R-:W1:Y:S01]  /*9980*/  MUFU.RCP64H R5, R23 ;  /* 0x0000001700057308 */ /* 0x000e620000001800 */
[----:B------:R-:W-:Y:S01]  /*9990*/  IMAD.MOV.U32 R4, RZ, RZ, 0x1 ;  /* 0x00000001ff047424 */ /* 0x000fe200078e00ff */
[----:B------:R-:W-:Y:S01]  /*99a0*/  FSETP.GEU.AND P1, PT, |R31|, 6.5827683646048100446e-37, PT ;  /* 0x036000001f00780b */ /* 0x000fe20003f2e200 */
[----:B------:R-:W-:Y:S04]  /*99b0*/  BSSY.RECONVERGENT B1, `(.L_x_4954) ;  /* 0x000002e000017945 */ /* 0x000fe80003800200 */
        /* <DEDUP_REMOVED lines=40> */
[----:B------:R-:W-:Y:S01]  /*9c40*/  MOV R12, R22 ;  /* 0x00000016000c7202 */ /* 0x000fe20000000f00 */
[----:B------:R-:W-:Y:S01]  /*9c50*/  IMAD.MOV.U32 R15, RZ, RZ, R31 ;  /* 0x000000ffff0f7224 */ /* 0x000fe200078e001f */
[----:B------:R-:W-:Y:S01]  /*9c60*/  MOV R4, 0x9c90 ;  /* 0x00009c9000047802 */ /* 0x000fe20000000f00 */
[----:B------:R-:W-:-:S07]  /*9c70*/  IMAD.MOV.U32 R13, RZ, RZ, R23 ;  /* 0x000000ffff0d7224 */ /* 0x000fce00078e0017 */
[----:B0-----:R-:W-:Y:S05]  /*9c80*/  CALL.REL.NOINC `($__internal_4_$__cuda_sm20_div_rn_f64_full) ;  /* 0x0000002000d07944 */ /* 0x001fea0003c00000 */
.L_x_4955:
[----:B------:R-:W-:Y:S05]  /*9c90*/  BSYNC.RECONVERGENT B1 ;  /* 0x0000000000017941 */ /* 0x000fea0003800200 */
.L_x_4954:
[----:B------:R-:W-:Y:S05]  /*9ca0*/  BRA `(.L_x_4956) ;  /* 0x0000002000bc7947 */ /* 0x000fea0003800000 */
.L_x_4940:
[----:B------:R-:W-:Y:S01]  /*9cb0*/  IMAD.MOV.U32 R4, RZ, RZ, 0x652b82fe ;  /* 0x652b82feff047424 */ /* 0x000fe200078e00ff */
[----:B------:R-:W-:Y:S01]  /*9cc0*/  UMOV UR4, 0xfefa39ef ;  /* 0xfefa39ef00047882 */ /* 0x000fe20000000000 */
[----:B------:R-:W-:Y:S01]  /*9cd0*/  IMAD.MOV.U32 R5, RZ, RZ, 0x3ff71547 ;  /* 0x3ff71547ff057424 */ /* 0x000fe200078e00ff */
[----:B------:R-:W-:Y:S01]  /*9ce0*/  UMOV UR5, 0x3fe62e42 ;  /* 0x3fe62e4200057882 */ /* 0x000fe20000000000 */
[----:B------:R-:W1:Y:S01]  /*9cf0*/  DADD R10, -RZ, -|R8| ;  /* 0x00000000ff0a7229 */ /* 0x000e620000000d08 */
[----:B------:R-:W-:Y:S01]  /*9d00*/  BSSY.RECONVERGENT B1, `(.L_x_4957) ;  /* 0x0000077000017945 */ /* 0x000fe20003800200 */
[----:B-1----:R-:W-:-:S05]  /*9d10*/  IMAD.MOV.U32 R0, RZ, RZ, R11 ;  /* 0x000000ffff007224 */ /* 0x002fca00078e000b */
[----:B------:R-:W-:-:S15]  /*9d20*/  FSETP.GEU.FTZ.AND P0, PT, |R0|, 4.1917929649353027344, PT ;  /* 0x4086232b0000780b */ /* 0x000fde0003f1e200 */
[----:B------:R-:W-:-:S15]  /*9d30*/  NOP ;  /* 0x0000000000007918 */ /* 0x000fde0000000000 */
[----:B------:R-:W-:-:S15]  /*9d40*/  NOP ;  /* 0x0000000000007918 */ /* 0x000fde0000000000 */
[----:B------:R-:W-:-:S12]  /*9d50*/  NOP ;  /* 0x0000000000007918 */ /* 0x000fd80000000000 */
[----:B------:R-:W1:-:S15]  /*9d60*/  DFMA R4, |R8|, -R4, 6.75539944105574400000e+15 ;  /* 0x433800000804742b */ /* 0x000e5e0000000a04 */
[----:B------:R-:W-:-:S15]  /*9d70*/  NOP ;  /* 0x0000000000007918 */ /* 0x000fde0000000000 */
[----:B------:R-:W-:-:S15]  /*9d80*/  NOP ;  /* 0x0000000000007918 */ /* 0x000fde0000000000 */
[----:B------:R-:W-:-:S15]  /*9d90*/  NOP ;  /* 0x0000000000007918 */ /* 0x000fde0000000000 */
[----:B------:R-:W-:-:S04]  /*9da0*/  NOP ;  /* 0x0000000000007918 */ /* 0x000fc80000000000 */
[----:B-1----:R-:W1:-:S15]  /*9db0*/  DADD R12, R4, -6.75539944105574400000e+15 ;  /* 0xc3380000040c7429 */ /* 0x002e5e0000000000 */
[----:B------:R-:W-:-:S15]  /*9dc0*/  NOP ;  /* 0x0000000000007918 */ /* 0x000fde0000000000 */
[----:B------:R-:W-:-:S15]  /*9dd0*/  NOP ;  /* 0x0000000000007918 */ /* 0x000fde0000000000 */
[----:B------:R-:W-:-:S15]  /*9de0*/  NOP ;  /* 0x0000000000007918 */ /* 0x000fde0000000000 */
[----:B------:R-:W-:-:S04]  /*9df0*/  NOP ;  /* 0x0000000000007918 */ /* 0x000fc80000000000 */
[----:B-1----:R-:W1:Y:S01]  /*9e00*/  DFMA R14, R12, -UR4, -|R8| ;  /* 0x800000040c0e7c2b */ /* 0x002e620008000c08 */
[----:B------:R-:W-:Y:S01]  /*9e10*/  UMOV UR4, 0x3b39803f ;  /* 0x3b39803f00047882 */ /* 0x000fe20000000000 */
[----:B------:R-:W-:-:S15]  /*9e20*/  UMOV UR5, 0x3c7abc9e ;  /* 0x3c7abc9e00057882 */ /* 0x000fde0000000000 */
[----:B------:R-:W-:-:S15]  /*9e30*/  NOP ;  /* 0x0000000000007918 */ /* 0x000fde0000000000 */
[----:B------:R-:W-:-:S15]  /*9e40*/  NOP ;  /* 0x0000000000007918 */ /* 0x000fde0000000000 */
[----:B------:R-:W-:-:S15]  /*9e50*/  NOP ;  /* 0x0000000000007918 */ /* 0x000fde0000000000 */
[----:B------:R-:W-:-:S02]  /*9e60*/  NOP ;  /* 0x0000000000007918 */ /* 0x000fc40000000000 */
[----:B-1----:R1:W2:Y:S01]  /*9e70*/  DFMA R14, R12, -UR4, R14 ;  /* 0x800000040c0e7c2b */ /* 0x0022a2000800000e */
[----:B------:R-:W-:Y:S01]  /*9e80*/  UMOV UR4, 0x69ce2bdf ;  /* 0x69ce2bdf00047882 */ /* 0x000fe20000000000 */
[----:B-1----:R-:W-:Y:S01]  /*9e90*/  MOV R12, 0xfca213ea ;  /* 0xfca213ea000c7802 */ /* 0x002fe20000000f00 */
[----:B------:R-:W-:Y:S01]  /*9ea0*/  IMAD.MOV.U32 R13, RZ, RZ, 0x3e928af3 ;  /* 0x3e928af3ff0d7424 */ /* 0x000fe200078e00ff */
[----:B------:R-:W-:-:S15]  /*9eb0*/  UMOV UR5, 0x3e5ade15 ;  /* 0x3e5ade1500057882 */ /* 0x000fde0000000000 */
[----:B------:R-:W-:-:S15]  /*9ec0*/  NOP ;  /* 0x0000000000007918 */ /* 0x000fde0000000000 */
[----:B------:R-:W-:-:S15]  /*9ed0*/  NOP ;  /* 0x0000000000007918 */ /* 0x000fde0000000000 */
[----:B------:R-:W-:-:S15]  /*9ee0*/  NOP ;  /* 0x0000000000007918 */ /* 0x000fde0000000000 */
[----:B--2---:R-:W1:Y:S01]  /*9ef0*/  DFMA R12, R14, UR4, R12 ;  /* 0x000000040e0c7c2b */ /* 0x004e62000800000c */
        /* <DEDUP_REMOVED lines=65> */
[----:B-1----:R-:W1:Y:S02]  /*a310*/  DFMA R12, R14, R12, 1 ;  /* 0x3ff000000e0c742b */ /* 0x002e64000000000c */
[----:B-1----:R-:W-:Y:S01]  /*a320*/  IMAD R11, R4, 0x100000, R13 ;  /* 0x00100000040b7824 */ /* 0x002fe200078e020d */
[----:B------:R-:W-:Y:S01]  /*a330*/  MOV R10, R12 ;  /* 0x0000000c000a7202 */ /* 0x000fe20000000f00 */
[----:B------:R-:W-:Y:S06]  /*a340*/  @!P0 BRA `(.L_x_4958) ;  /* 0x0000000000488947 */ /* 0x000fec0003800000 */
[----:B------:R-:W-:Y:S01]  /*a350*/  FSETP.GEU.FTZ.AND P1, PT, |R0|, 4.2275390625, PT ;  /* 0x408748000000780b */ /* 0x000fe20003f3e200 */
[----:B------:R-:W-:-:S12]  /*a360*/  DSETP.NE.AND P0, PT, R8, RZ, PT ;  /* 0x000000ff0800722a */ /* 0x000fd80003f05000 */
[----:B------:R-:W-:-:S04]  /*a370*/  @!P1 LEA.HI R0, R4, R4, RZ, 0x1 ;  /* 0x0000000404009211 */ /* 0x000fc800078f08ff */
[----:B------:R-:W-:-:S05]  /*a380*/  @!P1 SHF.R.S32.HI R5, RZ, 0x1, R0 ;  /* 0x00000001ff059819 */ /* 0x000fca0000011400 */
[----:B------:R-:W-:Y:S02]  /*a390*/  @!P1 IMAD.IADD R4, R4, 0x1, -R5 ;  /* 0x0000000104049824 */ /* 0x000fe400078e0a05 */
[----:B------:R-:W-:-:S03]  /*a3a0*/  @!P1 IMAD R5, R5, 0x100000, R13 ;  /* 0x0010000005059824 */ /* 0x000fc600078e020d */
[----:B------:R-:W-:Y:S01]  /*a3b0*/  @!P1 LEA R13, R4, 0x3ff00000, 0x14 ;  /* 0x3ff00000040d9811 */ /* 0x000fe200078ea0ff */
[----:B------:R-:W-:Y:S01]  /*a3c0*/  @!P1 IMAD.MOV.U32 R4, RZ, RZ, R12 ;  /* 0x000000ffff049224 */ /* 0x000fe200078e000c */
[----:B------:R-:W-:-:S15]  /*a3d0*/  @!P1 MOV R12, RZ ;  /* 0x000000ff000c9202 */ /* 0x000fde0000000f00 */
[----:B------:R-:W-:-:S15]  /*a3e0*/  NOP ;  /* 0x0000000000007918 */ /* 0x000fde0000000000 */
[----:B------:R-:W-:-:S06]  /*a3f0*/  NOP ;  /* 0x0000000000007918 */ /* 0x000fcc0000000000 */
[----:B------:R-:W1:Y:S02]  /*a400*/  DADD R10, -|R8|, +INF ;  /* 0x7ff00000080a7429 */ /* 0x000e640000000300 */
[----:B-1----:R-:W-:Y:S02]  /*a410*/  FSEL R10, R10, RZ, !P0 ;  /* 0x000000ff0a0a7208 */ /* 0x002fe40004000000 */
[----:B------:R-:W-:-:S15]  /*a420*/  FSEL R11, R11, RZ, !P0 ;  /* 0x000000ff0b0b7208 */ /* 0x000fde0004000000 */
[----:B------:R-:W-:-:S15]  /*a430*/  NOP ;  /* 0x0000000000007918 */ /* 0x000fde0000000000 */
[----:B------:R-:W-:-:S15]  /*a440*/  NOP ;  /* 0x0000000000007918 */ /* 0x000fde0000000000 */
[----:B------:R-:W-:-:S15]  /*a450*/  NOP ;  /* 0x0000000000007918 */ /* 0x000fde0000000000 */
[----:B------:R1:W2:Y:S02]  /*a460*/  @!P1 DMUL R10, R4, R12 ;  /* 0x0000000c040a9228 */ /* 0x0002a40000000000 */
.L_x_4958:
[----:B------:R-:W-:Y:S05]  /*a470*/  BSYNC.RECONVERGENT B1 ;  /* 0x0000000000017941 */ /* 0x000fea0003800200 */
.L_x_4957:
        /* <DEDUP_REMOVED lines=14> */
[----:B---3--:R-:W3:Y:S01]  /*a560*/  F2I.F64 R24, R24 ;  /* 0x0000001800187311 */ /* 0x008ee20000301100 */
[----:B------:R-:W-:Y:S01]  /*a570*/  UMOV UR5, 0x3ff921fb ;  /* 0x3ff921fb00057882 */ /* 0x000fe20000000000 */
[----:B---3--:R-:W-:-:S15]  /*a580*/  IMAD.MOV.U32 R0, RZ, RZ, R24 ;  /* 0x000000ffff007224 */ /* 0x008fde00078e0018 */
[----:B------:R-:W-:-:S15]  /*a590*/  NOP ;  /* 0x0000000000007918 */ /* 0x000fde0000000000 */
[----:B------:R-:W-:-:S15]  /*a5a0*/  NOP ;  /* 0x0000000000007918 */ /* 0x000fde0000000000 */
[----:B------:R-:W-:-:S15]  /*a5b0*/  NOP ;  /* 0x0000000000007918 */ /* 0x000fde0000000000 */
[----:B------:R-:W-:-:S02]  /*a5c0*/  NOP ;  /* 0x0000000000007918 */ /* 0x000fc40000000000 */
        /* <DEDUP_REMOVED lines=19> */
[----:B-1----:R-:W1:Y:S02]  /*a700*/  DFMA R4, R4, -UR4, R12 ;  /* 0x8000000404047c2b */ /* 0x002e64000800000c */
[----:B-1----:R-:W-:Y:S02]  /*a710*/  IMAD.MOV.U32 R26, RZ, RZ, R4 ;  /* 0x000000ffff1a7224 */ /* 0x002fe400078e0004 */
[----:B------:R-:W-:Y:S01]  /*a720*/  IMAD.MOV.U32 R27, RZ, RZ, R5 ;  /* 0x000000ffff1b7224 */ /* 0x000fe200078e0005 */
[----:B------:R-:W-:Y:S06]  /*a730*/  @!P0 BRA `(.L_x_4960) ;  /* 0x00000000001c8947 */ /* 0x000fec0003800000 */
[----:B------:R-:W-:Y:S01]  /*a740*/  MOV R18, R6 ;  /* 0x0000000600127202 */ /* 0x000fe20000000f00 */
[----:B------:R-:W-:Y:S01]  /*a750*/  IMAD.MOV.U32 R28, RZ, RZ, R7 ;  /* 0x000000ffff1c7224 */ /* 0x000fe200078e0007 */
[----:B------:R-:W-:-:S07]  /*a760*/  MOV R30, 0xa780 ;  /* 0x0000a780001e7802 */ /* 0x000fce0000000f00 */
[----:B0-2---:R-:W-:Y:S05]  /*a770*/  CALL.REL.NOINC `($_ZN2at6native18elementwise_kernelILi128ELi2EZNS0_22gpu_kernel_impl_nocastIZZZNS0_16tanh_kernel_cudaERNS_18TensorIteratorBaseEENKUlvE_clEvENKUlvE_clEvEUlN3c107complexIdEEE_EEvS4_RKT_EUliE_EEviT1_$__internal_trig_reduction_slowpathd) ;  /* 0x00000024005c7944 */ /* 0x005fea0003c00000 */
[----:B------:R-:W-:Y:S01]  /*a780*/  IMAD.MOV.U32 R24, RZ, RZ, R14 ;  /* 0x000000ffff187224 */ /* 0x000fe200078e000e */
[----:B------:R-:W-:Y:S01]  /*a790*/  MOV R27, R19 ;  /* 0x00000013001b7202 */ /* 0x000fe20000000f00 */
[----:B------:R-:W-:-:S07]  /*a7a0*/  IMAD.MOV.U32 R26, RZ, RZ, R18 ;  /* 0x000000ffff1a7224 */ /* 0x000fce00078e0012 */
.L_x_4960:
[----:B------:R-:W-:Y:S05]  /*a7b0*/  BSYNC.RECONVERGENT B1 ;  /* 0x0000000000017941 */ /* 0x000fea0003800200 */
.L_x_4959:
[----:B------:R-:W1:Y:S01]  /*a7c0*/  LDCU.64 UR4, c[0x4][0x170] ;  /* 0x01002e00ff0477ac */ /* 0x000e620008000a00 */
[----:B------:R-:W-:-:S05]  /*a7d0*/  IMAD.SHL.U32 R12, R24, 0x40, RZ ;  /* 0x00000040180c7824 */ /* 0x000fca00078e00ff */
[----:B------:R-:W-:-:S04]  /*a7e0*/  LOP3.LUT R12, R12, 0x40, RZ, 0xc0, !PT ;  /* 0x000000400c0c7812 */ /* 0x000fc800078ec0ff */
[----:B-1----:R-:W-:-:S05]  /*a7f0*/  IADD3 R30, P0, PT, R12, UR4, RZ ;  /* 0x000000040c1e7c10 */ /* 0x002fca000ff1e0ff */
[----:B------:R-:W-:-:S05]  /*a800*/  IMAD.X R31, RZ, RZ, UR5, P0 ;  /* 0x00000005ff1f7e24 */ /* 0x000fca00080e06ff */
[----:B------:R-:W3:Y:S04]  /*a810*/  LDG.E.128.CONSTANT R12, desc[UR6][R30.64] ;  /* 0x000000061e0c7981 */ /* 0x000ee8000c1e9d00 */
[----:B------:R-:W4:Y:S04]  /*a820*/  LDG.E.128.CONSTANT R16, desc[UR6][R30.64+0x10] ;  /* 0x000010061e107981 */ /* 0x000f28000c1e9d00 */
[----:B------:R-:W5:Y:S01]  /*a830*/  LDG.E.128.CONSTANT R20, desc[UR6][R30.64+0x20] ;  /* 0x000020061e147981 */ /* 0x000f62000c1e9d00 */
[----:B------:R-:W-:Y:S01]  /*a840*/  LOP3.LUT R25, R24, 0x1, RZ, 0xc0, !PT ;  /* 0x0000000118197812 */ /* 0x000fe200078ec0ff */
[----:B------:R-:W-:Y:S01]  /*a850*/  IMAD.MOV.U32 R32, RZ, RZ, 0x20fd8164 ;  /* 0x20fd8164ff207424 */ /* 0x000fe200078e00ff */
[----:B------:R-:W3:Y:S01]  /*a860*/  DMUL R28, R26, R26 ;  /* 0x0000001a1a1c7228 */ /* 0x000ee20000000000 */
[----:B------:R-:W-:Y:S01]  /*a870*/  BSSY.RECONVERGENT B1, `(.L_x_4961) ;  /* 0x0000041000017945 */ /* 0x000fe20003800200 */
[----:B------:R-:W-:-:S02]  /*a880*/  ISETP.NE.U32.AND P0, PT, R25, 0x1, PT ;  /* 0x000000011900780c */ /* 0x000fc40003f05070 */
[----:B------:R-:W-:Y:S02]  /*a890*/  MOV R25, 0x3da8ff83 ;  /* 0x3da8ff8300197802 */ /* 0x000fe40000000f00 */
[----:B------:R-:W-:Y:S02]  /*a8a0*/  FSEL R32, R32, -8.06006814911005101289e+34, !P0 ;  /* 0xf9785eba20207808 */ /* 0x000fe40004000000 */
[----:B------:R-:W-:-:S15]  /*a8b0*/  FSEL R33, -R25, 0.11223486810922622681, !P0 ;  /* 0x3de5db6519217808 */ /* 0x000fde0004000100 */
[----:B------:R-:W-:-:S15]  /*a8c0*/  NOP ;  /* 0x0000000000007918 */ /* 0x000fde0000000000 */
[----:B------:R-:W-:-:S15]  /*a8d0*/  NOP ;  /* 0x0000000000007918 */ /* 0x000fde0000000000 */
[----:B------:R-:W-:-:S11]  /*a8e0*/  NOP ;  /* 0x0000000000007918 */ /* 0x000fd60000000000 */
[----:B---3--:R-:W1:-:S15]  /*a8f0*/  DFMA R12, R28, R32, R12 ;  /* 0x000000201c0c722b */ /* 0x008e5e000000000c */
[----:B------:R-:W-:-:S15]  /*a900*/  NOP ;  /* 0x0000000000007918 */ /* 0x000fde0000000000 */
[----:B------:R-:W-:-:S15]  /*a910*/  NOP ;  /* 0x0000000000007918 */ /* 0x000fde0000000000 */
[----:B------:R-:W-:-:S15]  /*a920*/  NOP ;  /* 0x0000000000007918 */ /* 0x000fde0000000000 */
[----:B------:R-:W-:-:S04]  /*a930*/  NOP ;  /* 0x0000000000007918 */ /* 0x000fc80000000000 */
[----:B-1----:R-:W4:-:S15]  /*a940*/  DFMA R12, R28, R12, R14 ;  /* 0x0000000c1c0c722b */ /* 0x002f1e000000000e */
[----:B------:R-:W-:-:S15]  /*a950*/  NOP ;  /* 0x0000000000007918 */ /* 0x000fde0000000000 */
[----:B------:R-:W-:-:S15]  /*a960*/  NOP ;  /* 0x0000000000007918 */ /* 0x000fde0000000000 */
[----:B------:R-:W-:-:S15]  /*a970*/  NOP ;  /* 0x0000000000007918 */ /* 0x000fde0000000000 */
[----:B------:R-:W-:-:S04]  /*a980*/  NOP ;  /* 0x0000000000007918 */ /* 0x000fc80000000000 */
[----:B----4-:R-:W1:-:S15]  /*a990*/  DFMA R12, R28, R12, R16 ;  /* 0x0000000c1c0c722b */ /* 0x010e5e0000000010 */
[----:B------:R-:W-:-:S15]  /*a9a0*/  NOP ;  /* 0x0000000000007918 */ /* 0x000fde0000000000 */
[----:B------:R-:W-:-:S15]  /*a9b0*/  NOP ;  /* 0x0000000000007918 */ /* 0x000fde0000000000 */
[----:B------:R-:W-:-:S15]  /*a9c0*/  NOP ;  /* 0x0000000000007918 */ /* 0x000fde0000000000 */
[----:B------:R-:W-:-:S04]  /*a9d0*/  NOP ;  /* 0x0000000000007918 */ /* 0x000fc80000000000 */
[----:B-1----:R-:W5:-:S15]  /*a9e0*/  DFMA R12, R28, R12, R18 ;  /* 0x0000000c1c0c722b */ /* 0x002f5e0000000012 */
[----:B------:R-:W-:-:S15]  /*a9f0*/  NOP ;  /* 0x0000000000007918 */ /* 0x000fde0000000000 */
[----:B------:R-:W-:-:S15]  /*aa00*/  NOP ;  /* 0x0000000000007918 */ /* 0x000fde0000000000 */
[----:B------:R-:W-:-:S15]  /*aa10*/  NOP ;  /* 0x0000000000007918 */ /* 0x000fde0000000000 */
[----:B------:R-:W-:-:S04]  /*aa20*/  NOP ;  /* 0x0000000000007918 */ /* 0x000fc80000000000 */
[----:B-----5:R-:W1:-:S15]  /*aa30*/  DFMA R12, R28, R12, R20 ;  /* 0x0000000c1c0c722b */ /* 0x020e5e0000000014 */
        /* <DEDUP_REMOVED lines=14> */
[----:B------:R-:W1:Y:S02]  /*ab20*/  DFMA R12, R28, R12, 1 ;  /* 0x3ff000001c0c742b */ /* 0x000e64000000000c */
[----:B-1----:R-:W-:Y:S02]  /*ab30*/  FSEL R14, R12, R14, !P0 ;  /* 0x0000000e0c0e7208 */ /* 0x002fe40004000000 */
[----:B------:R-:W-:Y:S02]  /*ab40*/  FSEL R15, R13, R15, !P0 ;  /* 0x0000000f0d0f7208 */ /* 0x000fe40004000000 */
[----:B------:R-:W-:-:S15]  /*ab50*/  LOP3.LUT P0, RZ, R24, 0x2, RZ, 0xc0, !PT ;  /* 0x0000000218ff7812 */ /* 0x000fde000780c0ff */
[----:B------:R-:W-:-:S15]  /*ab60*/  NOP ;  /* 0x0000000000007918 */ /* 0x000fde0000000000 */
[----:B------:R-:W-:-:S15]  /*ab70*/  NOP ;  /* 0x0000000000007918 */ /* 0x000fde0000000000 */
[----:B------:R-:W-:-:S13]  /*ab80*/  NOP ;  /* 0x0000000000007918 */ /* 0x000fda0000000000 */
[----:B------:R-:W1:Y:S02]  /*ab90*/  DADD R12, RZ, -R14 ;  /* 0x00000000ff0c7229 */ /* 0x000e64000000080e */
[----:B-1----:R-:W-:Y:S02]  /*aba0*/  FSEL R24, R14, R12, !P0 ;  /* 0x0000000c0e187208 */ /* 0x002fe40004000000 */
[----:B------:R-:W-:-:S15]  /*abb0*/  FSEL R25, R15, R13, !P0 ;  /* 0x0000000d0f197208 */ /* 0x000fde0004000000 */
[----:B------:R-:W-:-:S15]  /*abc0*/  NOP ;  /* 0x0000000000007918 */ /* 0x000fde0000000000 */
[----:B------:R-:W-:-:S15]  /*abd0*/  NOP ;  /* 0x0000000000007918 */ /* 0x000fde0000000000 */
[----:B------:R-:W-:-:S15]  /*abe0*/  NOP ;  /* 0x0000000000007918 */ /* 0x000fde0000000000 */
[----:B------:R-:W1:Y:S02]  /*abf0*/  DSETP.GE.AND P0, PT, |R6|, 2.14748364800000000000e+09, PT ;  /* 0x41e000000600742a */ /* 0x000e640003f06200 */
[----:B-1----:R-:W-:Y:S05]  /*ac00*/  @!P0 BRA `(.L_x_4962) ;  /* 0x00000000001c8947 */ /* 0x002fea0003800000 */
[----:B------:R-:W-:Y:S01]  /*ac10*/  IMAD.MOV.U32 R18, RZ, RZ, R6 ;  /* 0x000000ffff127224 */ /* 0x000fe200078e0006 */
[----:B------:R-:W-:Y:S01]  /*ac20*/  MOV R30, 0xac50 ;  /* 0x0000ac50001e7802 */ /* 0x000fe20000000f00 */
[----:B------:R-:W-:-:S07]  /*ac30*/  IMAD.MOV.U32 R28, RZ, RZ, R7 ;  /* 0x000000ffff1c7224 */ /* 0x000fce00078e0007 */
[----:B0-2---:R-:W-:Y:S05]  /*ac40*/  CALL.REL.NOINC `($_ZN2at6native18elementwise_kernelILi128ELi2EZNS0_22gpu_kernel_impl_nocastIZZZNS0_16tanh_kernel_cudaERNS_18TensorIteratorBaseEENKUlvE_clEvENKUlvE_clEvEUlN3c107complexIdEEE_EEvS4_RKT_EUliE_EEviT1_$__internal_trig_reduction_slowpathd) ;  /* 0x0000002000287944 */ /* 0x005fea0003c00000 */
[----:B------:R-:W-:Y:S01]  /*ac50*/  IMAD.MOV.U32 R0, RZ, RZ, R14 ;  /* 0x000000ffff007224 */ /* 0x000fe200078e000e */
[----:B------:R-:W-:Y:S01]  /*ac60*/  MOV R4, R18 ;  /* 0x0000001200047202 */ /* 0x000fe20000000f00 */
[----:B------:R-:W-:-:S07]  /*ac70*/  IMAD.MOV.U32 R5, RZ, RZ, R19 ;  /* 0x000000ffff057224 */ /* 0x000fce00078e0013 */
.L_x_4962:
[----:B------:R-:W-:Y:S05]  /*ac80*/  BSYNC.RECONVERGENT B1 ;  /* 0x0000000000017941 */ /* 0x000fea0003800200 */
.L_x_4961:
[----:B------:R-:W1:Y:S01]  /*ac90*/  LDCU.64 UR4, c[0x4][0x170] ;  /* 0x01002e00ff0477ac */ /* 0x000e620008000a00 */
[----:B------:R-:W-:-:S04]  /*aca0*/  VIADD R8, R0, 0x1 ;  /* 0x0000000100087836 */ /* 0x000fc80000000000 */
[----:B------:R-:W-:-:S05]  /*acb0*/  IMAD.SHL.U32 R6, R8, 0x40, RZ ;  /* 0x0000004008067824 */ /* 0x000fca00078e00ff */
[----:B------:R-:W-:-:S04]  /*acc0*/  LOP3.LUT R6, R6, 0x40, RZ, 0xc0, !PT ;  /* 0x0000004006067812 */ /* 0x000fc800078ec0ff */
[----:B-1----:R-:W-:-:S04]  /*acd0*/  IADD3 R26, P0, PT, R6, UR4, RZ ;  /* 0x00000004061a7c10 */ /* 0x002fc8000ff1e0ff */
[----:B------:R-:W-:-:S05]  /*ace0*/  IADD3.X R27, PT, PT, RZ, UR5, RZ, P0, !PT ;  /* 0x00000005ff1b7c10 */ /* 0x000fca00087fe4ff */
[----:B------:R-:W3:Y:S04]  /*acf0*/  LDG.E.128.CONSTANT R12, desc[UR6][R26.64] ;  /* 0x000000061a0c7981 */ /* 0x000ee8000c1e9d00 */
[----:B------:R-:W4:Y:S04]  /*ad00*/  LDG.E.128.CONSTANT R16, desc[UR6][R26.64+0x10] ;  /* 0x000010061a107981 */ /* 0x000f28000c1e9d00 */
[----:B------:R-:W5:Y:S01]  /*ad10*/  LDG.E.128.CONSTANT R20, desc[UR6][R26.64+0x20] ;  /* 0x000020061a147981 */ /* 0x000f62000c1e9d00 */
[----:B------:R-:W-:Y:S01]  /*ad20*/  LOP3.LUT R0, R0, 0x1, RZ, 0xc0, !PT ;  /* 0x0000000100007812 */ /* 0x000fe200078ec0ff */
[----:B------:R-:W-:Y:S01]  /*ad30*/  IMAD.MOV.U32 R28, RZ, RZ, 0x20fd8164 ;  /* 0x20fd8164ff1c7424 */ /* 0x000fe200078e00ff */
[----:B------:R-:W3:Y:S02]  /*ad40*/  DMUL R6, R4, R4 ;  /* 0x0000000404067228 */ /* 0x000ee40000000000 */
        /* <DEDUP_REMOVED lines=50> */
[----:B------:R-:W-:Y:S02]  /*b070*/  LOP3.LUT P0, RZ, R8, 0x2, RZ, 0xc0, !PT ;  /* 0x0000000208ff7812 */ /* 0x000fe4000780c0ff */
[----:B------:R-:W-:-:S15]  /*b080*/  MOV R8, RZ ;  /* 0x000000ff00087202 */ /* 0x000fde0000000f00 */
[----:B------:R-:W-:-:S15]  /*b090*/  NOP ;  /* 0x0000000000007918 */ /* 0x000fde0000000000 */
[----:B------:R-:W-:-:S15]  /*b0a0*/  NOP ;  /* 0x0000000000007918 */ /* 0x000fde0000000000 */
[----:B------:R-:W-:-:S11]  /*b0b0*/  NOP ;  /* 0x0000000000007918 */ /* 0x000fd60000000000 */
[----:B------:R-:W1:Y:S02]  /*b0c0*/  DADD R4, RZ, -R6 ;  /* 0x00000000ff047229 */ /* 0x000e640000000806 */
[----:B-1----:R-:W-:Y:S02]  /*b0d0*/  FSEL R4, R6, R4, !P0 ;  /* 0x0000000406047208 */ /* 0x002fe40004000000 */
[----:B------:R-:W-:-:S15]  /*b0e0*/  FSEL R5, R7, R5, !P0 ;  /* 0x0000000507057208 */ /* 0x000fde0004000000 */
[----:B------:R-:W-:-:S15]  /*b0f0*/  NOP ;  /* 0x0000000000007918 */ /* 0x000fde0000000000 */
[----:B------:R-:W-:-:S15]  /*b100*/  NOP ;  /* 0x0000000000007918 */ /* 0x000fde0000000000 */
[----:B------:R-:W-:-:S15]  /*b110*/  NOP ;  /* 0x0000000000007918 */ /* 0x000fde0000000000 */
[----:B------:R1:W2:Y:S02]  /*b120*/  DMUL R24, R24, R4 ;  /* 0x0000000418187228 */ /* 0x0002a40000000000 */
[----:B-1----:R-:W-:-:S05]  /*b130*/  IMAD.MOV.U32 R5, RZ, RZ, 0x3ff00000 ;  /* 0x3ff00000ff057424 */ /* 0x002fca00078e00ff */
[----:B------:R-:W-:-:S15]  /*b140*/  LOP3.LUT R9, R5, 0x80000000, R9, 0xb8, !PT ;  /* 0x8000000005097812 */ /* 0x000fde00078eb809 */
[----:B------:R-:W-:-:S15]  /*b150*/  NOP ;  /* 0x0000000000007918 */ /* 0x000fde0000000000 */
[----:B------:R-:W-:-:S15]  /*b160*/  NOP ;  /* 0x0000000000007918 */ /* 0x000fde0000000000 */
[----:B------:R-:W-:-:S12]  /*b170*/  NOP ;  /* 0x0000000000007918 */ /* 0x000fd80000000000 */
[----:B--2---:R-:W1:-:S15]  /*b180*/  DMUL R24, R24, R10 ;  /* 0x0000000a18187228 */ /* 0x004e5e0000000000 */
[----:B------:R-:W-:-:S15]  /*b190*/  NOP ;  /* 0x0000000000007918 */ /* 0x000fde0000000000 */
[----:B------:R-:W-:-:S15]  /*b1a0*/  NOP ;  /* 0x0000000000007918 */ /* 0x000fde0000000000 */
[----:B------:R-:W-:-:S15]  /*b1b0*/  NOP ;  /* 0x0000000000007918 */ /* 0x000fde0000000000 */
[----:B------:R-:W-:-:S04]  /*b1c0*/  NOP ;  /* 0x0000000000007918 */ /* 0x000fc80000000000 */
[----:B-1----:R1:W2:Y:S02]  /*b1d0*/  DMUL R10, R24, R10 ;  /* 0x0000000a180a7228 */ /* 0x0022a40000000000 */
[----:B-12---:R-:W-:Y:S05]  /*b1e0*/  BRA `(.L_x_4956) ;  /* 0x0000000c006c7947 */ /* 0x006fea0003800000 */
.L_x_4939:
[----:B------:R-:W1:Y:S02]  /*b1f0*/  DADD R8, R6, -R6 ;  /* 0x0000000006087229 */ /* 0x000e640000000806 */
[----:B-1----:R-:W-:Y:S02]  /*b200*/  IMAD.MOV.U32 R10, RZ, RZ, R8 ;  /* 0x000000ffff0a7224 */ /* 0x002fe400078e0008 */
[----:B------:R-:W-:Y:S01]  /*b210*/  IMAD.MOV.U32 R11, RZ, RZ, R9 ;  /* 0x000000ffff0b7224 */ /* 0x000fe200078e0009 */
[----:B------:R-:W-:Y:S06]  /*b220*/  BRA `(.L_x_4956) ;  /* 0x0000000c005c7947 */ /* 0x000fec0003800000 */
.L_x_4938:
[----:B------:R-:W-:-:S13]  /*b230*/  LOP3.LUT P0, RZ, R4, 0xfffff, R5, 0xf8, !PT ;  /* 0x000fffff04ff7812 */ /* 0x000fda000780f805 */
[----:B------:R-:W-:-:S15]  /*b240*/  @P0 DSETP.NEU.AND P1, PT, R6, RZ, PT ;  /* 0x000000ff0600022a */ /* 0x000fde0003f2d000 */
[----:B------:R-:W-:-:S15]  /*b250*/  NOP ;  /* 0x0000000000007918 */ /* 0x000fde0000000000 */
[----:B------:R-:W-:-:S15]  /*b260*/  NOP ;  /* 0x0000000000007918 */ /* 0x000fde0000000000 */
[----:B------:R-:W-:-:S15]  /*b270*/  NOP ;  /* 0x0000000000007918 */ /* 0x000fde0000000000 */
[----:B------:R-:W-:-:S04]  /*b280*/  NOP ;  /* 0x0000000000007918 */ /* 0x000fc80000000000 */
[----:B------:R-:W1:Y:S02]  /*b290*/  @P0 DMUL R10, R8, R6 ;  /* 0x00000006080a0228 */ /* 0x000e640000000000 */
[----:B-1----:R-:W-:Y:S02]  /*b2a0*/  @P0 FSEL R10, R6, R10, !P1 ;  /* 0x0000000a060a0208 */ /* 0x002fe40004800000 */
[----:B------:R-:W-:Y:S01]  /*b2b0*/  @P0 FSEL R11, R7, R11, !P1 ;  /* 0x0000000b070b0208 */ /* 0x000fe20004800000 */
[----:B------:R-:W-:Y:S06]  /*b2c0*/  @P0 BRA `(.L_x_4956) ;  /* 0x0000000c00340947 */ /* 0x000fec0003800000 */
[----:B------:R-:W1:Y:S01]  /*b2d0*/  DSETP.NEU.AND P0, PT, |R6|, +INF , PT ;  /* 0x7ff000000600742a */ /* 0x000e620003f0d200 */
[----:B------:R-:W-:Y:S01]  /*b2e0*/  BSSY.RECONVERGENT B1, `(.L_x_4963) ;  /* 0x00000c8000017945 */ /* 0x000fe20003800200 */
[----:B------:R-:W-:-:S03]  /*b2f0*/  VIADD R9, R5, 0xc0000000 ;  /* 0xc000000005097836 */ /* 0x000fc60000000000 */
[----:B-1----:R-:W-:Y:S05]  /*b300*/  @!P0 BRA `(.L_x_4964) ;  /* 0x0000000c00148947 */ /* 0x002fea0003800000 */
        /* <DEDUP_REMOVED lines=15> */
[----:B------:R-:W-:Y:S01]  /*b400*/  UMOV UR5, 0x3ff921fb ;  /* 0x3ff921fb00057882 */ /* 0x000fe20000000000 */
[----:B-1----:R-:W-:-:S15]  /*b410*/  MOV R0, R8 ;  /* 0x0000000800007202 */ /* 0x002fde0000000f00 */
[----:B------:R-:W-:-:S15]  /*b420*/  NOP ;  /* 0x0000000000007918 */ /* 0x000fde0000000000 */
[----:B------:R-:W-:-:S15]  /*b430*/  NOP ;  /* 0x0000000000007918 */ /* 0x000fde0000000000 */
[----:B------:R-:W-:-:S15]  /*b440*/  NOP ;  /* 0x0000000000007918 */ /* 0x000fde0000000000 */
[----:B------:R-:W-:-:S02]  /*b450*/  NOP ;  /* 0x0000000000007918 */ /* 0x000fc40000000000 */
[----:B------:R-:W1:-:S15]  /*b460*/  I2F.F64 R24, R8 ;  /* 0x0000000800187312 */ /* 0x000e5e0000201c00 */
        /* <DEDUP_REMOVED lines=22> */
[----:B------:R-:W-:Y:S01]  /*b5d0*/  IMAD.MOV.U32 R18, RZ, RZ, R6 ;  /* 0x000000ffff127224 */ /* 0x000fe200078e0006 */
[----:B------:R-:W-:Y:S02]  /*b5e0*/  MOV R28, R7 ;  /* 0x00000007001c7202 */ /* 0x000fe40000000f00 */
[----:B------:R-:W-:-:S07]  /*b5f0*/  MOV R30, 0xb610 ;  /* 0x0000b610001e7802 */ /* 0x000fce0000000f00 */
[----:B0-----:R-:W-:Y:S05]  /*b600*/  CALL.REL.NOINC `($_ZN2at6native18elementwise_kernelILi128ELi2EZNS0_22gpu_kernel_impl_nocastIZZZNS0_16tanh_kernel_cudaERNS_18TensorIteratorBaseEENKUlvE_clEvENKUlvE_clEvEUlN3c107complexIdEEE_EEvS4_RKT_EUliE_EEviT1_$__internal_trig_reduction_slowpathd) ;  /* 0x0000001400b87944 */ /* 0x001fea0003c00000 */
[----:B------:R-:W-:Y:S02]  /*b610*/  IMAD.MOV.U32 R8, RZ, RZ, R14 ;  /* 0x000000ffff087224 */ /* 0x000fe400078e000e */
[----:B------:R-:W-:Y:S02]  /*b620*/  IMAD.MOV.U32 R10, RZ, RZ, R18 ;  /* 0x000000ffff0a7224 */ /* 0x000fe400078e0012 */
[----:B------:R-:W-:-:S07]  /*b630*/  IMAD.MOV.U32 R11, RZ, RZ, R19 ;  /* 0x000000ffff0b7224 */ /* 0x000fce00078e0013 */
.L_x_4966:
[----:B------:R-:W-:Y:S05]  /*b640*/  BSYNC.RECONVERGENT B4 ;  /* 0x0000000000047941 */ /* 0x000fea0003800200 */
.L_x_4965:
[----:B------:R-:W1:Y:S01]  /*b650*/  LDCU.64 UR4, c[0x4][0x170] ;  /* 0x01002e00ff0477ac */ /* 0x000e620008000a00 */
[----:B------:R-:W-:-:S04]  /*b660*/  SHF.L.U32 R12, R8, 0x6, RZ ;  /* 0x00000006080c7819 */ /* 0x000fc800000006ff */
[----:B------:R-:W-:-:S04]  /*b670*/  LOP3.LUT R12, R12, 0x40, RZ, 0xc0, !PT ;  /* 0x000000400c0c7812 */ /* 0x000fc800078ec0ff */
[----:B-1----:R-:W-:-:S05]  /*b680*/  IADD3 R28, P0, PT, R12, UR4, RZ ;  /* 0x000000040c1c7c10 */ /* 0x002fca000ff1e0ff */
        /* <DEDUP_REMOVED lines=15> */
[----:B--2---:R-:W1:-:S15]  /*b780*/  DFMA R12, R26, R30, R12 ;  /* 0x0000001e1a0c722b */ /* 0x004e5e000000000c */
[----:B------:R-:W-:-:S15]  /*b790*/  NOP ;  /* 0x0000000000007918 */ /* 0x000fde0000000000 */
[----:B------:R-:W-:-:S15]  /*b7a0*/  NOP ;  /* 0x0000000000007918 */ /* 0x000fde0000000000 */
[----:B------:R-:W-:-:S15]  /*b7b0*/  NOP ;  /* 0x0000000000007918 */ /* 0x000fde0000000000 */
[----:B------:R-:W-:-:S04]  /*b7c0*/  NOP ;  /* 0x0000000000007918 */ /* 0x000fc80000000000 */
[----:B-1----:R-:W3:-:S15]  /*b7d0*/  DFMA R12, R26, R12, R14 ;  /* 0x0000000c1a0c722b */ /* 0x002ede000000000e */
        /* <DEDUP_REMOVED lines=44> */
[----:B------:R-:W-:Y:S01]  /*baa0*/  MOV R18, R6 ;  /* 0x0000000600127202 */ /* 0x000fe20000000f00 */
[----:B------:R-:W-:Y:S01]  /*bab0*/  IMAD.MOV.U32 R28, RZ, RZ, R7 ;  /* 0x000000ffff1c7224 */ /* 0x000fe200078e0007 */
[----:B------:R-:W-:-:S07]  /*bac0*/  MOV R30, 0xbae0 ;  /* 0x0000bae0001e7802 */ /* 0x000fce0000000f00 */
[----:B0-----:R-:W-:Y:S05]  /*bad0*/  CALL.REL.NOINC `($_ZN2at6native18elementwise_kernelILi128ELi2EZNS0_22gpu_kernel_impl_nocastIZZZNS0_16tanh_kernel_cudaERNS_18TensorIteratorBaseEENKUlvE_clEvENKUlvE_clEvEUlN3c107complexIdEEE_EEvS4_RKT_EUliE_EEviT1_$__internal_trig_reduction_slowpathd) ;  /* 0x0000001000847944 */ /* 0x001fea0003c00000 */
[----:B------:R-:W-:Y:S01]  /*bae0*/  IMAD.MOV.U32 R0, RZ, RZ, R14 ;  /* 0x000000ffff007224 */ /* 0x000fe200078e000e */
[----:B------:R-:W-:Y:S01]  /*baf0*/  MOV R25, R19 ;  /* 0x0000001300197202 */ /* 0x000fe20000000f00 */
[----:B------:R-:W-:-:S07]  /*bb00*/  IMAD.MOV.U32 R24, RZ, RZ, R18 ;  /* 0x000000ffff187224 */ /* 0x000fce00078e0012 */
.L_x_4968:
[----:B------:R-:W-:Y:S05]  /*bb10*/  BSYNC.RECONVERGENT B4 ;  /* 0x0000000000047941 */ /* 0x000fea0003800200 */
.L_x_4967:
[----:B------:R-:W1:Y:S01]  /*bb20*/  LDCU.64 UR4, c[0x4][0x170] ;  /* 0x01002e00ff0477ac */ /* 0x000e620008000a00 */
[----:B------:R-:W-:-:S04]  /*bb30*/  VIADD R8, R0, 0x1 ;  /* 0x0000000100087836 */ /* 0x000fc80000000000 */
[----:B------:R-:W-:-:S05]  /*bb40*/  IMAD.SHL.U32 R6, R8, 0x40, RZ ;  /* 0x0000004008067824 */ /* 0x000fca00078e00ff */
[----:B------:R-:W-:-:S04]  /*bb50*/  LOP3.LUT R6, R6, 0x40, RZ, 0xc0, !PT ;  /* 0x0000004006067812 */ /* 0x000fc800078ec0ff */
[----:B-1----:R-:W-:-:S05]  /*bb60*/  IADD3 R26, P0, PT, R6, UR4, RZ ;  /* 0x00000004061a7c10 */ /* 0x002fca000ff1e0ff */
        /* <DEDUP_REMOVED lines=62> */
[----:B------:R1:W2:Y:S02]  /*bf50*/  DMUL R6, R10, R6 ;  /* 0x000000060a067228 */ /* 0x0002a40000000000 */
.L_x_4964:
[----:B------:R-:W-:Y:S05]  /*bf60*/  BSYNC.RECONVERGENT B1 ;  /* 0x0000000000017941 */ /* 0x000fea0003800200 */
.L_x_4963:
[----:B-12---:R-:W-:Y:S01]  /*bf70*/  LOP3.LUT R11, RZ, 0x80000000, R7, 0xb8, !PT ;  /* 0x80000000ff0b7812 */ /* 0x006fe200078eb807 */
[----:B------:R-:W-:Y:S02]  /*bf80*/  IMAD.MOV.U32 R8, RZ, RZ, R4 ;  /* 0x000000ffff087224 */ /* 0x000fe400078e0004 */
[----:B------:R-:W-:-:S07]  /*bf90*/  IMAD.MOV.U32 R10, RZ, RZ, RZ ;  /* 0x000000ffff0a7224 */ /* 0x000fce00078e00ff */
.L_x_4956:
[----:B------:R-:W-:Y:S05]  /*bfa0*/  BSYNC.RECONVERGENT B0 ;  /* 0x0000000000007941 */ /* 0x000fea0003800200 */
.L_x_4937:
[----:B------:R-:W-:Y:S01]  /*bfb0*/  STG.E.128 desc[UR6][R2.64], R8 ;  /* 0x0000000802007986 */ /* 0x000fe2000c101d06 */
[----:B------:R-:W-:Y:S05]  /*bfc0*/  EXIT ;  /* 0x000000000000794d */ /* 0x000fea0003800000 */
        .weak           $__internal_4_$__cuda_sm20_div_rn_f64_full
        .type           $__internal_4_$__cuda_sm20_div_rn_f64_full,@function
        .size           $__internal_4_$__cuda_sm20_div_rn_f64_full,($__internal_5_$__cuda_sm20_dsqrt_rn_f64_mediumpath_v1 - $__internal_4_$__cuda_sm20_div_rn_f64_full)
$__internal_4_$__cuda_sm20_div_rn_f64_full:
[----:B------:R-:W-:Y:S01]  /*bfd0*/  FSETP.GEU.AND P2, PT, |R15|, 1.469367938527859385e-39, PT ;  /* 0x001000000f00780b */ /* 0x000fe20003f4e200 */
[----:B------:R-:W-:Y:S01]  /*bfe0*/  IMAD.MOV.U32 R16, RZ, RZ, R14 ;  /* 0x000000ffff107224 */ /* 0x000fe200078e000e */
[C---:B------:R-:W-:Y:S01]  /*bff0*/  FSETP.GEU.AND P0, PT, |R13|.reuse, 1.469367938527859385e-39, PT ;  /* 0x001000000d00780b */ /* 0x040fe20003f0e200 */
[----:B------:R-:W-:Y:S01]  /*c000*/  IMAD.MOV.U32 R18, RZ, RZ, 0x1 ;  /* 0x00000001ff127424 */ /* 0x000fe200078e00ff */
[----:B------:R-:W-:Y:S01]  /*c010*/  LOP3.LUT R10, R13, 0x800fffff, RZ, 0xc0, !PT ;  /* 0x800fffff0d0a7812 */ /* 0x000fe200078ec0ff */
[----:B------:R-:W-:Y:S01]  /*c020*/  BSSY.RECONVERGENT B4, `(.L_x_4969) ;  /* 0x0000078000047945 */ /* 0x000fe20003800200 */
[----:B------:R-:W-:Y:S02]  /*c030*/  LOP3.LUT R5, R15, 0x7ff00000, RZ, 0xc0, !PT ;  /* 0x7ff000000f057812 */ /* 0x000fe400078ec0ff */
[----:B------:R-:W-:Y:S02]  /*c040*/  LOP3.LUT R11, R10, 0x3ff00000, RZ, 0xfc, !PT ;  /* 0x3ff000000a0b7812 */ /* 0x000fe400078efcff */
[----:B------:R-:W-:-:S02]  /*c050*/  MOV R10, R12 ;  /* 0x0000000c000a7202 */ /* 0x000fc40000000f00 */
[C---:B------:R-:W-:Y:S02]  /*c060*/  LOP3.LUT R24, R13.reuse, 0x7ff00000, RZ, 0xc0, !PT ;  /* 0x7ff000000d187812 */ /* 0x040fe400078ec0ff */
[----:B------:R-:W-:Y:S02]  /*c070*/  @!P2 LOP3.LUT R6, R13, 0x7ff00000, RZ, 0xc0, !PT ;  /* 0x7ff000000d06a812 */ /* 0x000fe400078ec0ff */
[----:B------:R-:W0:Y:S01]  /*c080*/  @!P0 DMUL R10, R12, 8.98846567431157953865e+307 ;  /* 0x7fe000000c0a8828 */ /* 0x000e220000000000 */
[C---:B------:R-:W-:Y:S01]  /*c090*/  ISETP.GE.U32.AND P1, PT, R5.reuse, R24, PT ;  /* 0x000000180500720c */ /* 0x040fe20003f26070 */
[----:B0-----:R-:W0:Y:S01]  /*c0a0*/  MUFU.RCP64H R19, R11 ;  /* 0x0000000b00137308 */ /* 0x001e220000001800 */
[----:B------:R-:W-:Y:S01]  /*c0b0*/  @!P2 ISETP.GE.U32.AND P3, PT, R5, R6, PT ;  /* 0x000000060500a20c */ /* 0x000fe20003f66070 */
[----:B------:R-:W-:Y:S01]  /*c0c0*/  IMAD.MOV.U32 R6, RZ, RZ, 0x1ca00000 ;  /* 0x1ca00000ff067424 */ /* 0x000fe200078e00ff */
[----:B------:R-:W-:Y:S02]  /*c0d0*/  @!P2 MOV R32, RZ ;  /* 0x000000ff0020a202 */ /* 0x000fe40000000f00 */
[----:B------:R-:W-:-:S02]  /*c0e0*/  @!P0 LOP3.LUT R24, R11, 0x7ff00000, RZ, 0xc0, !PT ;  /* 0x7ff000000b188812 */ /* 0x000fc400078ec0ff */
[C---:B------:R-:W-:Y:S02]  /*c0f0*/  @!P2 SEL R7, R6.reuse, 0x63400000, !P3 ;  /* 0x634000000607a807 */ /* 0x040fe40005800000 */
[----:B------:R-:W-:Y:S02]  /*c100*/  SEL R17, R6, 0x63400000, !P1 ;  /* 0x6340000006117807 */ /* 0x000fe40004800000 */
[--C-:B------:R-:W-:Y:S02]  /*c110*/  @!P2 LOP3.LUT R7, R7, 0x80000000, R15.reuse, 0xf8, !PT ;  /* 0x800000000707a812 */ /* 0x100fe400078ef80f */
[----:B------:R-:W-:Y:S02]  /*c120*/  LOP3.LUT R17, R17, 0x800fffff, R15, 0xf8, !PT ;  /* 0x800fffff11117812 */ /* 0x000fe400078ef80f */
[----:B------:R-:W-:Y:S01]  /*c130*/  @!P2 LOP3.LUT R33, R7, 0x100000, RZ, 0xfc, !PT ;  /* 0x001000000721a812 */ /* 0x000fe200078efcff */
[----:B------:R-:W-:-:S15]  /*c140*/  IMAD.MOV.U32 R7, RZ, RZ, R5 ;  /* 0x000000ffff077224 */ /* 0x000fde00078e0005 */
[----:B------:R-:W-:-:S15]  /*c150*/  NOP ;  /* 0x0000000000007918 */ /* 0x000fde0000000000 */
[----:B------:R-:W-:-:S15]  /*c160*/  NOP ;  /* 0x0000000000007918 */ /* 0x000fde0000000000 */
[----:B------:R-:W-:-:S01]  /*c170*/  NOP ;  /* 0x0000000000007918 */ /* 0x000fc20000000000 */
[----:B------:R-:W1:Y:S02]  /*c180*/  @!P2 DFMA R16, R16, 2, -R32 ;  /* 0x400000001010a82b */ /* 0x000e640000000820 */
[----:B-1----:R-:W-:-:S15]  /*c190*/  @!P2 LOP3.LUT R7, R17, 0x7ff00000, RZ, 0xc0, !PT ;  /* 0x7ff000001107a812 */ /* 0x002fde00078ec0ff */
[----:B------:R-:W-:-:S15]  /*c1a0*/  NOP ;  /* 0x0000000000007918 */ /* 0x000fde0000000000 */
[----:B------:R-:W-:-:S15]  /*c1b0*/  NOP ;  /* 0x0000000000007918 */ /* 0x000fde0000000000 */
[----:B------:R-:W-:-:S15]  /*c1c0*/  NOP ;  /* 0x0000000000007918 */ /* 0x000fde0000000000 */
[----:B------:R-:W-:-:S02]  /*c1d0*/  NOP ;  /* 0x0000000000007918 */ /* 0x000fc40000000000 */
        /* <DEDUP_REMOVED lines=11> */
[----:B0-----:R-:W-:Y:S02]  /*c290*/  VIADD R18, R7, 0xffffffff ;  /* 0xffffffff07127836 */ /* 0x001fe40000000000 */
[----:B------:R-:W-:-:S03]  /*c2a0*/  VIADD R19, R24, 0xffffffff ;  /* 0xffffffff18137836 */ /* 0x000fc60000000000 */
[----:B------:R-:W-:-:S04]  /*c2b0*/  ISETP.GT.U32.AND P0, PT, R18, 0x7feffffe, PT ;  /* 0x7feffffe1200780c */ /* 0x000fc80003f04070 */
[----:B------:R-:W-:-:S15]  /*c2c0*/  ISETP.GT.U32.OR P0, PT, R19, 0x7feffffe, P0 ;  /* 0x7feffffe1300780c */ /* 0x000fde0000704470 */
[----:B------:R-:W-:-:S15]  /*c2d0*/  NOP ;  /* 0x0000000000007918 */ /* 0x000fde0000000000 */
[----:B------:R-:W-:-:S15]  /*c2e0*/  NOP ;  /* 0x0000000000007918 */ /* 0x000fde0000000000 */
[----:B------:R-:W-:-:S08]  /*c2f0*/  NOP ;  /* 0x0000000000007918 */ /* 0x000fd00000000000 */
[----:B-1----:R-:W0:-:S15]  /*c300*/  DFMA R34, R20, -R10, 1 ;  /* 0x3ff000001422742b */ /* 0x002e1e000000080a */
        /* <DEDUP_REMOVED lines=23> */
[----:B------:R-:W-:Y:S01]  /*c480*/  ISETP.GE.U32.AND P0, PT, R5, R14, PT ;  /* 0x0000000e0500720c */ /* 0x000fe20003f06070 */
[----:B------:R-:W-:Y:S01]  /*c490*/  IMAD.MOV.U32 R14, RZ, RZ, RZ ;  /* 0x000000ffff0e7224 */ /* 0x000fe200078e00ff */
[----:B------:R-:W-:Y:S02]  /*c4a0*/  VIMNMX R7, PT, PT, R7, 0x46a00000, PT ;  /* 0x46a0000007077848 */ /* 0x000fe40003fe0100 */
[----:B------:R-:W-:-:S04]  /*c4b0*/  SEL R6, R6, 0x63400000, !P0 ;  /* 0x6340000006067807 */ /* 0x000fc80004000000 */
[----:B------:R-:W-:-:S05]  /*c4c0*/  IADD3 R6, PT, PT, -R6, R7, RZ ;  /* 0x0000000706067210 */ /* 0x000fca0007ffe1ff */
        /* <DEDUP_REMOVED lines=10> */
[C---:B------:R-:W-:Y:S01]  /*c570*/  IADD3 R11, PT, PT, -R6.reuse, RZ, RZ ;  /* 0x000000ff060b7210 */ /* 0x040fe20007ffe1ff */
[----:B------:R-:W-:Y:S01]  /*c580*/  IMAD.MOV.U32 R10, RZ, RZ, RZ ;  /* 0x000000ffff0a7224 */ /* 0x000fe200078e00ff */
[----:B------:R-:W-:Y:S01]  /*c590*/  IADD3 R6, PT, PT, -R6, -0x43300000, RZ ;  /* 0xbcd0000006067810 */ /* 0x000fe20007ffe1ff */
        /* <DEDUP_REMOVED lines=9> */
[----:B------:R-:W-:Y:S01]  /*c630*/  FSEL R21, R5, R21, !P0 ;  /* 0x0000001505157208 */ /* 0x000fe20004000000 */
[----:B------:R-:W-:Y:S06]  /*c640*/  BRA `(.L_x_4971) ;  /* 0x0000000000547947 */ /* 0x000fec0003800000 */
.L_x_4970:
        /* <DEDUP_REMOVED lines=11> */
[----:B------:R-:W-:Y:S02]  /*c700*/  @P0 LOP3.LUT R5, R21, 0x7ff00000, RZ, 0xfc, !PT ;  /* 0x7ff0000015050812 */ /* 0x000fe400078efcff */
[----:B------:R-:W-:Y:S01]  /*c710*/  @!P0 MOV R20, RZ ;  /* 0x000000ff00148202 */ /* 0x000fe20000000f00 */
[----:B------:R-:W-:Y:S02]  /*c720*/  @P0 IMAD.MOV.U32 R20, RZ, RZ, RZ ;  /* 0x000000ffff140224 */ /* 0x000fe400078e00ff */
[----:B------:R-:W-:Y:S01]  /*c730*/  @P0 IMAD.MOV.U32 R21, RZ, RZ, R5 ;  /* 0x000000ffff150224 */ /* 0x000fe200078e0005 */
[----:B------:R-:W-:Y:S06]  /*c740*/  BRA `(.L_x_4971) ;  /* 0x0000000000147947 */ /* 0x000fec0003800000 */
.L_x_4973:
[----:B------:R-:W-:Y:S01]  /*c750*/  LOP3.LUT R21, R13, 0x80000, RZ, 0xfc, !PT ;  /* 0x000800000d157812 */ /* 0x000fe200078efcff */
[----:B------:R-:W-:Y:S01]  /*c760*/  IMAD.MOV.U32 R20, RZ, RZ, R12 ;  /* 0x000000ffff147224 */ /* 0x000fe200078e000c */
[----:B------:R-:W-:Y:S06]  /*c770*/  BRA `(.L_x_4971) ;  /* 0x0000000000087947 */ /* 0x000fec0003800000 */
.L_x_4972:
[----:B------:R-:W-:Y:S02]  /*c780*/  LOP3.LUT R21, R15, 0x80000, RZ, 0xfc, !PT ;  /* 0x000800000f157812 */ /* 0x000fe400078efcff */
[----:B------:R-:W-:-:S07]  /*c790*/  MOV R20, R14 ;  /* 0x0000000e00147202 */ /* 0x000fce0000000f00 */
.L_x_4971:
[----:B------:R-:W-:Y:S05]  /*c7a0*/  BSYNC.RECONVERGENT B4 ;  /* 0x0000000000047941 */ /* 0x000fea0003800200 */
.L_x_4969:
[----:B------:R-:W-:Y:S02]  /*c7b0*/  IMAD.MOV.U32 R5, RZ, RZ, 0x0 ;  /* 0x00000000ff057424 */ /* 0x000fe400078e00ff */
[----:B------:R-:W-:Y:S02]  /*c7c0*/  IMAD.MOV.U32 R10, RZ, RZ, R20 ;  /* 0x000000ffff0a7224 */ /* 0x000fe400078e0014 */
[----:B------:R-:W-:Y:S01]  /*c7d0*/  IMAD.MOV.U32 R11, RZ, RZ, R21 ;  /* 0x000000ffff0b7224 */ /* 0x000fe200078e0015 */
[----:B------:R-:W-:Y:S06]  /*c7e0*/  RET.REL.NODEC R4 `(_ZN2at6native18elementwise_kernelILi128ELi2EZNS0_22gpu_kernel_impl_nocastIZZZNS0_16tanh_kernel_cudaERNS_18TensorIteratorBaseEENKUlvE_clEvENKUlvE_clEvEUlN3c107complexIdEEE_EEvS4_RKT_EUliE_EEviT1_) ;  /* 0xffffff3804047950 */ /* 0x000fec0003c3ffff */
        .weak           $__internal_5_$__cuda_sm20_dsqrt_rn_f64_mediumpath_v1
        .type           $__internal_5_$__cuda_sm20_dsqrt_rn_f64_mediumpath_v1,@function
        .size           $__internal_5_$__cuda_sm20_dsqrt_rn_f64_mediumpath_v1,($_ZN2at6native18elementwise_kernelILi128ELi2EZNS0_22gpu_kernel_impl_nocastIZZZNS0_16tanh_kernel_cudaERNS_18TensorIteratorBaseEENKUlvE_clEvENKUlvE_clEvEUlN3c107complexIdEEE_EEvS4_RKT_EUliE_EEviT1_$__internal_trig_reduction_slowpathd - $__internal_5_$__cuda_sm20_dsqrt_rn_f64_mediumpath_v1)
$__internal_5_$__cuda_sm20_dsqrt_rn_f64_mediumpath_v1:
[----:B------:R-:W-:Y:S01]  /*c7f0*/  ISETP.GE.U32.AND P0, PT, R16, -0x3400000, PT ;  /* 0xfcc000001000780c */ /* 0x000fe20003f06070 */
[----:B------:R-:W-:Y:S01]  /*c800*/  BSSY.RECONVERGENT B3, `(.L_x_4974) ;  /* 0x000004c000037945 */ /* 0x000fe20003800200 */
[----:B------:R-:W-:Y:S01]  /*c810*/  MOV R7, R13 ;  /* 0x0000000d00077202 */ /* 0x000fe20000000f00 */
[----:B------:R-:W-:Y:S02]  /*c820*/  IMAD.MOV.U32 R13, RZ, RZ, R5 ;  /* 0x000000ffff0d7224 */ /* 0x000fe400078e0005 */
[----:B------:R-:W-:-:S08]  /*c830*/  IMAD.MOV.U32 R5, RZ, RZ, R15 ;  /* 0x000000ffff057224 */ /* 0x000fd000078e000f */
        /* <DEDUP_REMOVED lines=16> */
.L_x_4975:
[----:B------:R-:W0:Y:S02]  /*c940*/  DSETP.NE.AND P0, PT, R6, RZ, PT ;  /* 0x000000ff0600722a */ /* 0x000e240003f05000 */
[----:B0-----:R-:W-:Y:S05]  /*c950*/  @!P0 BRA `(.L_x_4977) ;  /* 0x0000000000d48947 */ /* 0x001fea0003800000 */
[----:B------:R-:W-:-:S13]  /*c960*/  ISETP.GE.AND P0, PT, R7, RZ, PT ;  /* 0x000000ff0700720c */ /* 0x000fda0003f06270 */
[----:B------:R-:W-:Y:S01]  /*c970*/  @!P0 MOV R4, 0x0 ;  /* 0x0000000000048802 */ /* 0x000fe20000000f00 */
[----:B------:R-:W-:Y:S01]  /*c980*/  @!P0 IMAD.MOV.U32 R5, RZ, RZ, -0x80000 ;  /* 0xfff80000ff058424 */ /* 0x000fe200078e00ff */
[----:B------:R-:W-:Y:S06]  /*c990*/  @!P0 BRA `(.L_x_4976) ;  /* 0x0000000000c88947 */ /* 0x000fec0003800000 */
[----:B------:R-:W-:-:S13]  /*c9a0*/  ISETP.GT.AND P0, PT, R7, 0x7fefffff, PT ;  /* 0x7fefffff0700780c */ /* 0x000fda0003f04270 */
[----:B------:R-:W-:Y:S05]  /*c9b0*/  @P0 BRA `(.L_x_4977) ;  /* 0x0000000000bc0947 */ /* 0x000fea0003800000 */
[----:B------:R-:W0:Y:S01]  /*c9c0*/  DMUL R6, R6, 8.11296384146066816958e+31 ;  /* 0x4690000006067828 */ /* 0x000e220000000000 */
[----:B------:R-:W-:Y:S01]  /*c9d0*/  IMAD.MOV.U32 R4, RZ, RZ, RZ ;  /* 0x000000ffff047224 */ /* 0x000fe200078e00ff */
[----:B0-----:R-:W0:Y:S01]  /*c9e0*/  MUFU.RSQ64H R5, R7 ;  /* 0x0000000700057308 */ /* 0x001e220000001c00 */
[----:B------:R-:W-:Y:S01]  /*c9f0*/  IMAD.MOV.U32 R12, RZ, RZ, 0x0 ;  /* 0x00000000ff0c7424 */ /* 0x000fe200078e00ff */
[----:B------:R-:W-:-:S15]  /*ca00*/  MOV R13, 0x3fd80000 ;  /* 0x3fd80000000d7802 */ /* 0x000fde0000000f00 */
[----:B------:R-:W-:-:S15]  /*ca10*/  NOP ;  /* 0x0000000000007918 */ /* 0x000fde0000000000 */
[----:B------:R-:W-:-:S15]  /*ca20*/  NOP ;  /* 0x0000000000007918 */ /* 0x000fde0000000000 */
[----:B------:R-:W-:-:S15]  /*ca30*/  NOP ;  /* 0x0000000000007918 */ /* 0x000fde0000000000 */
        /* <DEDUP_REMOVED lines=39> */
.L_x_4977:
[----:B------:R0:W1:Y:S02]  /*ccb0*/  DADD R4, R6, R6 ;  /* 0x0000000006047229 */ /* 0x0000640000000006 */
.L_x_4976:
[----:B------:R-:W-:Y:S05]  /*ccc0*/  BSYNC.RECONVERGENT B3 ;  /* 0x0000000000037941 */ /* 0x000fea0003800200 */
.L_x_4974:
[----:B------:R-:W-:-:S04]  /*ccd0*/  IMAD.MOV.U32 R15, RZ, RZ, 0x0 ;  /* 0x00000000ff0f7424 */ /* 0x000fc800078e00ff */
[----:B01----:R-:W-:Y:S05]  /*cce0*/  RET.REL.NODEC R14 `(_ZN2at6native18elementwise_kernelILi128ELi2EZNS0_22gpu_kernel_impl_nocastIZZZNS0_16tanh_kernel_cudaERNS_18TensorIteratorBaseEENKUlvE_clEvENKUlvE_clEvEUlN3c107complexIdEEE_EEvS4_RKT_EUliE_EEviT1_) ;  /* 0xffffff300ec47950 */ /* 0x003fea0003c3ffff */
        .type           $_ZN2at6native18elementwise_kernelILi128ELi2EZNS0_22gpu_kernel_impl_nocastIZZZNS0_16tanh_kernel_cudaERNS_18TensorIteratorBaseEENKUlvE_clEvENKUlvE_clEvEUlN3c107complexIdEEE_EEvS4_RKT_EUliE_EEviT1_$__internal_trig_reduction_slowpathd,@function
        .size           $_ZN2at6native18elementwise_kernelILi128ELi2EZNS0_22gpu_kernel_impl_nocastIZZZNS0_16tanh_kernel_cudaERNS_18TensorIteratorBaseEENKUlvE_clEvENKUlvE_clEvEUlN3c107complexIdEEE_EEvS4_RKT_EUliE_EEviT1_$__internal_trig_reduction_slowpathd,(.L_x_6210 - $_ZN2at6native18elementwise_kernelILi128ELi2EZNS0_22gpu_kernel_impl_nocastIZZZNS0_16tanh_kernel_cudaERNS_18TensorIteratorBaseEENKUlvE_clEvENKUlvE_clEvEUlN3c107complexIdEEE_EEvS4_RKT_EUliE_EEviT1_$__internal_trig_reduction_slowpathd)
$_ZN2at6native18elementwise_kernelILi128ELi2EZNS0_22gpu_kernel_impl_nocastIZZZNS0_16tanh_kernel_cudaERNS_18TensorIteratorBaseEENKUlvE_clEvENKUlvE_clEvEUlN3c107complexIdEEE_EEvS4_RKT_EUliE_EEviT1_$__internal_trig_reduction_slowpathd:
        /* <DEDUP_REMOVED lines=20> */
[----:B------:R-:W-:Y:S01]  /*ce30*/  IMAD.MOV.U32 R23, RZ, RZ, RZ ;  /* 0x000000ffff177224 */ /* 0x000fe200078e00ff */
[----:B------:R-:W-:Y:S02]  /*ce40*/  CS2R R42, SRZ ;  /* 0x00000000002a7805 */ /* 0x000fe4000001ff00 */
[----:B------:R-:W-:Y:S01]  /*ce50*/  LOP3.LUT R14, R14, 0x80000000, RZ, 0xfc, !PT ;  /* 0x800000000e0e7812 */ /* 0x000fe200078efcff */
[----:B------:R-:W1:Y:S06]  /*ce60*/  LDC.64 R36, c[0x4][0x168] ;  /* 0x01005a00ff247b82 */ /* 0x000e6c0000000a00 */
.L_x_4982:
[----:B0-----:R-:W-:Y:S01]  /*ce70*/  R2UR UR4, R38 ;  /* 0x00000000260472ca */ /* 0x001fe200000e0000 */
[----:B-1----:R-:W-:Y:S01]  /*ce80*/  IMAD.WIDE R40, R19, 0x8, R36 ;  /* 0x0000000813287825 */ /* 0x002fe200078e0224 */
[----:B------:R-:W-:-:S13]  /*ce90*/  R2UR UR5, R39 ;  /* 0x00000000270572ca */ /* 0x000fda00000e0000 */
[----:B------:R-:W2:Y:S01]  /*cea0*/  LDG.E.64.CONSTANT R40, desc[UR4][R40.64] ;  /* 0x0000000428287981 */ /* 0x000ea2000c1e9b00 */
[----:B------:R-:W-:Y:S01]  /*ceb0*/  VIADD R26, R26, 0x1 ;  /* 0x000000011a1a7836 */ /* 0x000fe20000000000 */
[----:B------:R-:W-:Y:S01]  /*cec0*/  LEA R27, R23, R1, 0x3 ;  /* 0x00000001171b7211 */ /* 0x000fe200078e18ff */
[----:B------:R-:W-:Y:S02]  /*ced0*/  VIADD R19, R19, 0x1 ;  /* 0x0000000113137836 */ /* 0x000fe40000000000 */
[----:B------:R-:W-:Y:S02]  /*cee0*/  VIADD R23, R23, 0x1 ;  /* 0x0000000117177836 */ /* 0x000fe40000000000 */
[----:B--2---:R-:W-:-:S04]  /*cef0*/  IMAD.WIDE.U32 R42, P2, R40, R18, R42 ;  /* 0x00000012282a7225 */ /* 0x004fc8000784002a */
[C---:B------:R-:W-:Y:S02]  /*cf00*/  IMAD R16, R40.reuse, R14, RZ ;  /* 0x0000000e28107224 */ /* 0x040fe400078e02ff */
[----:B------:R-:W-:Y:S02]  /*cf10*/  IMAD R15, R41, R18, RZ ;  /* 0x00000012290f7224 */ /* 0x000fe400078e02ff */
[----:B------:R-:W-:Y:S01]  /*cf20*/  IMAD.HI.U32 R22, R40, R14, RZ ;  /* 0x0000000e28167227 */ /* 0x000fe200078e00ff */
[----:B------:R-:W-:-:S03]  /*cf30*/  IADD3 R16, P0, PT, R16, R43, RZ ;  /* 0x0000002b10107210 */ /* 0x000fc60007f1e0ff */
[----:B------:R-:W-:Y:S01]  /*cf40*/  IMAD.X R22, RZ, RZ, R22, P2 ;  /* 0x000000ffff167224 */ /* 0x000fe200010e0616 */
[----:B------:R-:W-:Y:S01]  /*cf50*/  IADD3 R43, P1, PT, R15, R16, RZ ;  /* 0x000000100f2b7210 */ /* 0x000fe20007f3e0ff */
[----:B------:R-:W-:-:S04]  /*cf60*/  IMAD.HI.U32 R15, R41, R18, RZ ;  /* 0x00000012290f7227 */ /* 0x000fc800078e00ff */
[----:B------:R-:W-:Y:S01]  /*cf70*/  IMAD.HI.U32 R16, R41, R14, RZ ;  /* 0x0000000e29107227 */ /* 0x000fe200078e00ff */
[----:B------:R-:W-:Y:S01]  /*cf80*/  IADD3.X R22, P0, PT, R15, R22, RZ, P0, !PT ;  /* 0x000000160f167210 */ /* 0x000fe2000071e4ff */
[----:B------:R0:W-:Y:S02]  /*cf90*/  STL.64 [R27], R42 ;  /* 0x0000002a1b007387 */ /* 0x0001e40000100a00 */
[----:B------:R-:W-:Y:S02]  /*cfa0*/  IMAD R17, R41, R14, RZ ;  /* 0x0000000e29117224 */ /* 0x000fe400078e02ff */
[----:B------:R-:W-:Y:S01]  /*cfb0*/  IMAD.X R15, RZ, RZ, R16, P0 ;  /* 0x000000ffff0f7224 */ /* 0x000fe200000e0610 */
[----:B------:R-:W-:Y:S02]  /*cfc0*/  ISETP.NE.AND P0, PT, R26, -0xf, PT ;  /* 0xfffffff11a00780c */ /* 0x000fe40003f05270 */
[----:B------:R-:W-:-:S04]  /*cfd0*/  IADD3.X R22, P1, PT, R17, R22, RZ, P1, !PT ;  /* 0x0000001611167210 */ /* 0x000fc80000f3e4ff */
[----:B------:R-:W-:Y:S01]  /*cfe0*/  IADD3.X R15, PT, PT, RZ, R15, RZ, P1, !PT ;  /* 0x0000000fff0f7210 */ /* 0x000fe20000ffe4ff */
[----:B0-----:R-:W-:-:S03]  /*cff0*/  IMAD.MOV.U32 R42, RZ, RZ, R22 ;  /* 0x000000ffff2a7224 */ /* 0x001fc600078e0016 */
[----:B------:R-:W-:-:S03]  /*d000*/  MOV R43, R15 ;  /* 0x0000000f002b7202 */ /* 0x000fc60000000f00 */
[----:B------:R-:W-:Y:S05]  /*d010*/  @P0 BRA `(.L_x_4982) ;  /* 0xfffffffc00940947 */ /* 0x000fea000383ffff */
[----:B------:R-:W-:Y:S05]  /*d020*/  BSYNC.RECONVERGENT B3 ;  /* 0x0000000000037941 */ /* 0x000fea0003800200 */
.L_x_4981:
[----:B------:R-:W-:-:S07]  /*d030*/  IMAD.MOV.U32 R19, RZ, RZ, R13 ;  /* 0x000000ffff137224 */ /* 0x000fce00078e000d */
.L_x_4980:
[----:B------:R-:W-:Y:S05]  /*d040*/  BSYNC.RECONVERGENT B2 ;  /* 0x0000000000027941 */ /* 0x000fea0003800200 */
.L_x_4979:
[----:B------:R-:W-:Y:S01]  /*d050*/  LOP3.LUT P0, R29, R29, 0x3f, RZ, 0xc0, !PT ;  /* 0x0000003f1d1d7812 */ /* 0x000fe2000780c0ff */
[----:B------:R-:W-:-:S04]  /*d060*/  IMAD.IADD R12, R12, 0x1, R19 ;  /* 0x000000010c0c7824 */ /* 0x000fc800078e0213 */
[----:B------:R-:W-:-:S05]  /*d070*/  IMAD.U32 R26, R12, 0x8, R1 ;  /* 0x000000080c1a7824 */ /* 0x000fca00078e0001 */
[----:B------:R0:W-:Y:S04]  /*d080*/  STL.64 [R26+-0x78], R42 ;  /* 0xffff882a1a007387 */ /* 0x0001e80000100a00 */
[----:B------:R-:W2:Y:S04]  /*d090*/  @P0 LDL.64 R16, [R1+0x8] ;  /* 0x0000080001100983 */ /* 0x000ea80000100a00 */
[----:B------:R-:W3:Y:S04]  /*d0a0*/  LDL.64 R12, [R1+0x10] ;  /* 0x00001000010c7983 */ /* 0x000ee80000100a00 */
[----:B------:R-:W4:Y:S01]  /*d0b0*/  LDL.64 R14, [R1+0x18] ;  /* 0x00001800010e7983 */ /* 0x000f220000100a00 */
[----:B------:R-:W-:Y:S01]  /*d0c0*/  BSSY.RECONVERGENT B2, `(.L_x_4983) ;  /* 0x0000035000027945 */ /* 0x000fe20003800200 */
[----:B--2---:R-:W-:-:S02]  /*d0d0*/  @P0 SHF.R.U64 R23, R16, 0x1, R17 ;  /* 0x0000000110170819 */ /* 0x004fc40000001211 */
[----:B------:R-:W-:Y:S02]  /*d0e0*/  @P0 SHF.R.U32.HI R27, RZ, 0x1, R17 ;  /* 0x00000001ff1b0819 */ /* 0x000fe40000011611 */
[----:B------:R-:W-:Y:S02]  /*d0f0*/  @P0 LOP3.LUT R16, R29, 0x3f, RZ, 0x3c, !PT ;  /* 0x0000003f1d100812 */ /* 0x000fe400078e3cff */
[--C-:B---3--:R-:W-:Y:S02]  /*d100*/  @P0 SHF.R.U32.HI R17, RZ, 0x1, R13.reuse ;  /* 0x00000001ff110819 */ /* 0x108fe4000001160d */
[C---:B------:R-:W-:Y:S02]  /*d110*/  @P0 SHF.R.U64 R18, R12.reuse, 0x1, R13 ;  /* 0x000000010c120819 */ /* 0x040fe4000000120d */
[----:B------:R-:W-:Y:S02]  /*d120*/  @P0 SHF.L.U32 R22, R12, R29, RZ ;  /* 0x0000001d0c160219 */ /* 0x000fe400000006ff */
[----:B------:R-:W-:-:S02]  /*d130*/  @P0 SHF.R.U64 R23, R23, R16, R27 ;  /* 0x0000001017170219 */ /* 0x000fc4000000121b */
[-C--:B------:R-:W-:Y:S02]  /*d140*/  @P0 SHF.L.U64.HI R19, R12, R29.reuse, R13 ;  /* 0x0000001d0c130219 */ /* 0x080fe4000001020d */
[-C--:B0-----:R-:W-:Y:S02]  /*d150*/  @P0 SHF.R.U32.HI R26, RZ, R16.reuse, R27 ;  /* 0x00000010ff1a0219 */ /* 0x081fe4000001161b */
[----:B----4-:R-:W-:Y:S02]  /*d160*/  @P0 SHF.L.U32 R27, R14, R29, RZ ;  /* 0x0000001d0e1b0219 */ /* 0x010fe400000006ff */
[----:B------:R-:W-:Y:S02]  /*d170*/  @P0 SHF.R.U64 R18, R18, R16, R17 ;  /* 0x0000001012120219 */ /* 0x000fe40000001211 */
[----:B------:R-:W-:Y:S02]  /*d180*/  @P0 LOP3.LUT R12, R22, R23, RZ, 0xfc, !PT ;  /* 0x00000017160c0212 */ /* 0x000fe400078efcff */
[----:B------:R-:W-:-:S02]  /*d190*/  @P0 LOP3.LUT R13, R19, R26, RZ, 0xfc, !PT ;  /* 0x0000001a130d0212 */ /* 0x000fc400078efcff */
[----:B------:R-:W-:Y:S02]  /*d1a0*/  @P0 SHF.L.U64.HI R29, R14, R29, R15 ;  /* 0x0000001d0e1d0219 */ /* 0x000fe4000001020f */
[----:B------:R-:W-:Y:S02]  /*d1b0*/  @P0 LOP3.LUT R14, R27, R18, RZ, 0xfc, !PT ;  /* 0x000000121b0e0212 */ /* 0x000fe400078efcff */
[----:B------:R-:W-:Y:S02]  /*d1c0*/  @P0 SHF.R.U32.HI R18, RZ, R16, R17 ;  /* 0x00000010ff120219 */ /* 0x000fe40000011611 */
[C---:B------:R-:W-:Y:S02]  /*d1d0*/  SHF.L.U32 R16, R12.reuse, 0x2, RZ ;  /* 0x000000020c107819 */ /* 0x040fe400000006ff */
[----:B------:R-:W-:Y:S02]  /*d1e0*/  SHF.L.U64.HI R12, R12, 0x2, R13 ;  /* 0x000000020c0c7819 */ /* 0x000fe4000001020d */
[----:B------:R-:W-:-:S02]  /*d1f0*/  @P0 LOP3.LUT R15, R29, R18, RZ, 0xfc, !PT ;  /* 0x000000121d0f0212 */ /* 0x000fc400078efcff */
[----:B------:R-:W-:Y:S02]  /*d200*/  SHF.L.W.U32.HI R17, R13, 0x2, R14 ;  /* 0x000000020d117819 */ /* 0x000fe40000010e0e */
[----:B------:R-:W-:Y:S02]  /*d210*/  IADD3 RZ, P0, PT, RZ, -R16, RZ ;  /* 0x80000010ffff7210 */ /* 0x000fe40007f1e0ff */
[----:B------:R-:W-:Y:S02]  /*d220*/  LOP3.LUT R19, RZ, R12, RZ, 0x33, !PT ;  /* 0x0000000cff137212 */ /* 0x000fe400078e33ff */
[----:B------:R-:W-:Y:S02]  /*d230*/  SHF.L.W.U32.HI R14, R14, 0x2, R15 ;  /* 0x000000020e0e7819 */ /* 0x000fe40000010e0f */
[----:B------:R-:W-:Y:S02]  /*d240*/  LOP3.LUT R18, RZ, R17, RZ, 0x33, !PT ;  /* 0x00000011ff127212 */ /* 0x000fe400078e33ff */
[----:B------:R-:W-:-:S02]  /*d250*/  IADD3.X R19, P0, PT, RZ, R19, RZ, P0, !PT ;  /* 0x00000013ff137210 */ /* 0x000fc4000071e4ff */
        /* <DEDUP_REMOVED lines=9> */
[----:B------:R-:W-:Y:S01]  /*d2f0*/  SEL R23, R18, R13, !P1 ;  /* 0x0000000d12177207 */ /* 0x000fe20004800000 */
[----:B------:R-:W-:-:S03]  /*d300*/  @!P0 IMAD.MOV R16, RZ, RZ, -R16 ;  /* 0x000000ffff108224 */ /* 0x000fc600078e0a10 */
[----:B------:R-:W0:Y:S02]  /*d310*/  FLO.U32 R17, R23 ;  /* 0x0000001700117300 */ /* 0x000e2400000e0000 */
[C---:B0-----:R-:W-:Y:S02]  /*d320*/  IADD3 R22, PT, PT, -R17.reuse, 0x1f, RZ ;  /* 0x0000001f11167810 */ /* 0x041fe40007ffe1ff */
[----:B------:R-:W-:-:S03]  /*d330*/  IADD3 R17, PT, PT, -R17, 0x3f, RZ ;  /* 0x0000003f11117810 */ /* 0x000fc60007ffe1ff */
[----:B------:R-:W-:-:S05]  /*d340*/  @P1 IMAD.MOV R17, RZ, RZ, R22 ;  /* 0x000000ffff111224 */ /* 0x000fca00078e0216 */
[----:B------:R-:W-:-:S13]  /*d350*/  ISETP.NE.AND P1, PT, R17, RZ, PT ;  /* 0x000000ff1100720c */ /* 0x000fda0003f25270 */
[----:B------:R-:W-:Y:S05]  /*d360*/  @!P1 BRA `(.L_x_4984) ;  /* 0x0000000000289947 */ /* 0x000fea0003800000 */
[C---:B------:R-:W-:Y:S02]  /*d370*/  LOP3.LUT R23, R17.reuse, 0x3f, RZ, 0xc0, !PT ;  /* 0x0000003f11177812 */ /* 0x040fe400078ec0ff */
        /* <DEDUP_REMOVED lines=9> */
.L_x_4984:
[----:B------:R-:W-:Y:S05]  /*d410*/  BSYNC.RECONVERGENT B2 ;  /* 0x0000000000027941 */ /* 0x000fea0003800200 */
.L_x_4983:
[----:B------:R-:W-:Y:S01]  /*d420*/  IMAD.WIDE.U32 R22, R18, 0x2168c235, RZ ;  /* 0x2168c23512167825 */ /* 0x000fe200078e00ff */
[----:B------:R-:W-:-:S03]  /*d430*/  SHF.R.U32.HI R15, RZ, 0x1e, R15 ;  /* 0x0000001eff0f7819 */ /* 0x000fc6000001160f */
[----:B------:R-:W-:Y:S01]  /*d440*/  IMAD.MOV.U32 R27, RZ, RZ, RZ ;  /* 0x000000ffff1b7224 */ /* 0x000fe200078e00ff */
[----:B------:R-:W-:Y:S01]  /*d450*/  MOV R26, R23 ;  /* 0x00000017001a7202 */ /* 0x000fe20000000f00 */
[----:B------:R-:W-:Y:S01]  /*d460*/  IMAD.HI.U32 R12, R13, -0x36f0255e, RZ ;  /* 0xc90fdaa20d0c7827 */ /* 0x000fe200078e00ff */
[----:B------:R-:W-:Y:S02]  /*d470*/  IADD3 RZ, P1, PT, R22, R22, RZ ;  /* 0x0000001616ff7210 */ /* 0x000fe40007f3e0ff */
[----:B------:R-:W-:Y:S01]  /*d480*/  LEA.HI R14, R14, R15, RZ, 0x1 ;  /* 0x0000000f0e0e7211 */ /* 0x000fe200078f08ff */
[----:B------:R-:W-:-:S04]  /*d490*/  IMAD.WIDE.U32 R18, R18, -0x36f0255e, R26 ;  /* 0xc90fdaa212127825 */ /* 0x000fc800078e001a */
[C---:B------:R-:W-:Y:S02]  /*d4a0*/  IMAD R16, R13.reuse, -0x36f0255e, RZ ;  /* 0xc90fdaa20d107824 */ /* 0x040fe400078e02ff */
[----:B------:R-:W-:-:S04]  /*d4b0*/  IMAD.WIDE.U32 R18, P2, R13, 0x2168c235, R18 ;  /* 0x2168c2350d127825 */ /* 0x000fc80007840012 */
[----:B------:R-:W-:Y:S01]  /*d4c0*/  IMAD.X R12, RZ, RZ, R12, P2 ;  /* 0x000000ffff0c7224 */ /* 0x000fe200010e060c */
[----:B------:R-:W-:Y:S02]  /*d4d0*/  IADD3 R16, P2, PT, R16, R19, RZ ;  /* 0x0000001310107210 */ /* 0x000fe40007f5e0ff */
[----:B------:R-:W-:Y:S02]  /*d4e0*/  IADD3.X RZ, P1, PT, R18, R18, RZ, P1, !PT ;  /* 0x0000001212ff7210 */ /* 0x000fe40000f3e4ff */
[C---:B------:R-:W-:Y:S01]  /*d4f0*/  ISETP.GT.U32.AND P3, PT, R16.reuse, RZ, PT ;  /* 0x000000ff1000720c */ /* 0x040fe20003f64070 */
[----:B------:R-:W-:Y:S01]  /*d500*/  IMAD.X R19, RZ, RZ, R12, P2 ;  /* 0x000000ffff137224 */ /* 0x000fe200010e060c */
[----:B------:R-:W-:-:S04]  /*d510*/  IADD3.X R13, P2, PT, R16, R16, RZ, P1, !PT ;  /* 0x00000010100d7210 */ /* 0x000fc80000f5e4ff */
[C---:B------:R-:W-:Y:S02]  /*d520*/  ISETP.GT.AND.EX P1, PT, R19.reuse, RZ, PT, P3 ;  /* 0x000000ff1300720c */ /* 0x040fe40003f24330 */
[-C--:B------:R-:W-:Y:S02]  /*d530*/  IADD3.X R12, PT, PT, R19, R19.reuse, RZ, P2, !PT ;  /* 0x00000013130c7210 */ /* 0x080fe400017fe4ff */
[----:B------:R-:W-:Y:S02]  /*d540*/  SEL R13, R13, R16, P1 ;  /* 0x000000100d0d7207 */ /* 0x000fe40000800000 */
[----:B------:R-:W-:Y:S02]  /*d550*/  SEL R12, R12, R19, P1 ;  /* 0x000000130c0c7207 */ /* 0x000fe40000800000 */
[----:B------:R-:W-:-:S05]  /*d560*/  IADD3 R16, P2, PT, R13, 0x1, RZ ;  /* 0x000000010d107810 */ /* 0x000fca0007f5e0ff */
[----:B------:R-:W-:Y:S01]  /*d570*/  IMAD.X R13, RZ, RZ, R12, P2 ;  /* 0x000000ffff0d7224 */ /* 0x000fe200010e060c */
[----:B------:R-:W-:Y:S02]  /*d580*/  SEL R12, RZ, 0xffffffff, !P1 ;  /* 0xffffffffff0c7807 */ /* 0x000fe40004800000 */
[----:B------:R-:W-:Y:S02]  /*d590*/  LOP3.LUT P1, R28, R28, 0x80000000, RZ, 0xc0, !PT ;  /* 0x800000001c1c7812 */ /* 0x000fe4000782c0ff */
[----:B------:R-:W-:Y:S01]  /*d5a0*/  SHF.R.U64 R16, R16, 0xa, R13 ;  /* 0x0000000a10107819 */ /* 0x000fe2000000120d */
[----:B------:R-:W-:Y:S01]  /*d5b0*/  IMAD.IADD R12, R12, 0x1, -R17 ;  /* 0x000000010c0c7824 */ /* 0x000fe200078e0a11 */
[----:B------:R-:W-:Y:S02]  /*d5c0*/  @!P0 LOP3.LUT R28, R28, 0x80000000, RZ, 0x3c, !PT ;  /* 0x800000001c1c8812 */ /* 0x000fe400078e3cff */
[----:B------:R-:W-:Y:S01]  /*d5d0*/  IADD3 R16, P2, PT, R16, 0x1, RZ ;  /* 0x0000000110107810 */ /* 0x000fe20007f5e0ff */
[----:B------:R-:W-:-:S03]  /*d5e0*/  IMAD.SHL.U32 R12, R12, 0x100000, RZ ;  /* 0x001000000c0c7824 */ /* 0x000fc600078e00ff */
[----:B------:R-:W-:-:S03]  /*d5f0*/  LEA.HI.X R13, R13, RZ, RZ, 0x16, P2 ;  /* 0x000000ff0d0d7211 */ /* 0x000fc600010fb4ff */
[----:B------:R-:W-:Y:S02]  /*d600*/  @P1 IADD3 R14, PT, PT, -R14, RZ, RZ ;  /* 0x000000ff0e0e1210 */ /* 0x000fe40007ffe1ff */
[--C-:B------:R-:W-:Y:S02]  /*d610*/  SHF.R.U64 R16, R16, 0x1, R13.reuse ;  /* 0x0000000110107819 */ /* 0x100fe4000000120d */
[----:B------:R-:W-:Y:S02]  /*d620*/  SHF.R.U32.HI R13, RZ, 0x1, R13 ;  /* 0x00000001ff0d7819 */ /* 0x000fe4000001160d */
[----:B------:R-:W-:-:S04]  /*d630*/  IADD3 R18, P2, P3, RZ, RZ, R16 ;  /* 0x000000ffff127210 */ /* 0x000fc80007b5e010 */
[----:B------:R-:W-:-:S04]  /*d640*/  IADD3.X R13, PT, PT, R12, 0x3fe00000, R13, P2, P3 ;  /* 0x3fe000000c0d7810 */ /* 0x000fc800017e640d */
[----:B------:R-:W-:-:S07]  /*d650*/  LOP3.LUT R28, R13, R28, RZ, 0xfc, !PT ;  /* 0x0000001c0d1c7212 */ /* 0x000fce00078efcff */
.L_x_4978:
[----:B------:R-:W-:Y:S02]  /*d660*/  IMAD.MOV.U32 R31, RZ, RZ, 0x0 ;  /* 0x00000000ff1f7424 */ /* 0x000fe400078e00ff */
[----:B------:R-:W-:Y:S02]  /*d670*/  IMAD.MOV.U32 R19, RZ, RZ, R28 ;  /* 0x000000ffff137224 */ /* 0x000fe400078e001c */
[----:B------:R-:W-:Y:S05]  /*d680*/  RET.REL.NODEC R30 `(_ZN2at6native18elementwise_kernelILi128ELi2EZNS0_22gpu_kernel_impl_nocastIZZZNS0_16tanh_kernel_cudaERNS_18TensorIteratorBaseEENKUlvE_clEvENKUlvE_clEvEUlN3c107complexIdEEE_EEvS4_RKT_EUliE_EEviT1_) ;  /* 0xffffff281e5c7950 */ /* 0x000fea0003c3ffff */
.L_x_4985:
        /* <DEDUP_REMOVED lines=15> */
.L_x_6210:


//--------------------- .text._ZN2at6native27unrolled_elementwise_kernelIZZZNS0_16tanh_kernel_cudaERNS_18TensorIteratorBaseEENKUlvE_clEvENKUlvE_clEvEUlN3c107complexIdEEE_St5arrayIPcLm2EELi4E23TrivialOffsetCalculatorILi1EjESE_NS0_6memory15LoadWithoutCastENSF_16StoreWithoutCastEEEviT_T0_T2_T3_T4_T5_ --------------------------
	.section	.text._ZN2at6native27unrolled_elementwise_kernelIZZZNS0_16tanh_kernel_cudaERNS_18TensorIteratorBaseEENKUlvE_clEvENKUlvE_clEvEUlN3c107complexIdEEE_St5arrayIPcLm2EELi4E23TrivialOffsetCalculatorILi1EjESE_NS0_6memory15LoadWithoutCastENSF_16StoreWithoutCastEEEviT_T0_T2_T3_T4_T5_,"ax",@progbits
	.align	128
        .global         _ZN2at6native27unrolled_elementwise_kernelIZZZNS0_16tanh_kernel_cudaERNS_18TensorIteratorBaseEENKUlvE_clEvENKUlvE_clEvEUlN3c107complexIdEEE_St5arrayIPcLm2EELi4E23TrivialOffsetCalculatorILi1EjESE_NS0_6memory15LoadWithoutCastENSF_16StoreWithoutCastEEEviT_T0_T2_T3_T4_T5_
        .type           _ZN2at6native27unrolled_elementwise_kernelIZZZNS0_16tanh_kernel_cudaERNS_18TensorIteratorBaseEENKUlvE_clEvENKUlvE_clEvEUlN3c107complexIdEEE_St5arrayIPcLm2EELi4E23TrivialOffsetCalculatorILi1EjESE_NS0_6memory15LoadWithoutCastENSF_16StoreWithoutCastEEEviT_T0_T2_T3_T4_T5_,@function
        .size           _ZN2at6native27unrolled_elementwise_kernelIZZZNS0_16tanh_kernel_cudaERNS_18TensorIteratorBaseEENKUlvE_clEvENKUlvE_clEvEUlN3c107complexIdEEE_St5arrayIPcLm2EELi4E23TrivialOffsetCalculatorILi1EjESE_NS0_6memory15LoadWithoutCastENSF_16StoreWithoutCastEEEviT_T0_T2_T3_T4_T5_,(.L_x_6213 - _ZN2at6native27unrolled_elementwise_kernelIZZZNS0_16tanh_kernel_cudaERNS_18TensorIteratorBaseEENKUlvE_clEvENKUlvE_clEvEUlN3c107complexIdEEE_St5arrayIPcLm2EELi4E23TrivialOffsetCalculatorILi1EjESE_NS0_6memory15LoadWithoutCastENSF_16StoreWithoutCastEEEviT_T0_T2_T3_T4_T5_)
        .other          _ZN2at6native27unrolled_elementwise_kernelIZZZNS0_16tanh_kernel_cudaERNS_18TensorIteratorBaseEENKUlvE_clEvENKUlvE_clEvEUlN3c107complexIdEEE_St5arrayIPcLm2EELi4E23TrivialOffsetCalculatorILi1EjESE_NS0_6memory15LoadWithoutCastENSF_16StoreWithoutCastEEEviT_T0_T2_T3_T4_T5_,@"STO_CUDA_ENTRY STV_DEFAULT"
_ZN2at6native27unrolled_elementwise_kernelIZZZNS0_16tanh_kernel_cudaERNS_18TensorIteratorBaseEENKUlvE_clEvENKUlvE_clEvEUlN3c107complexIdEEE_St5arrayIPcLm2EELi4E23TrivialOffsetCalculatorILi1EjESE_NS0_6memory15LoadWithoutCastENSF_16StoreWithoutCastEEEviT_T0_T2_T3_T4_T5_:
.text._ZN2at6native27unrolled_elementwise_kernelIZZZNS0_16tanh_kernel_cudaERNS_18TensorIteratorBaseEENKUlvE_clEvENKUlvE_clEvEUlN3c107complexIdEEE_St5arrayIPcLm2EELi4E23TrivialOffsetCalculatorILi1EjESE_NS0_6memory15LoadWithoutCastENSF_16StoreWithoutCastEEEviT_T0_T2_T3_T4_T5_:
[----:B------:R-:W0:Y:S01]  /*0000*/  LDC R1, c[0x0][0x37c] ;  /* 0x0000df00ff017b82 */ /* 0x000e220000000800 */
[----:B------:R-:W1:Y:S07]  /*0010*/  S2R R0, SR_CTAID.X ;  /* 0x0000000000007919 */ /* 0x000e6e0000002500 */
[----:B------:R-:W1:Y:S01]  /*0020*/  LDC R3, c[0x0][0x380] ;  /* 0x0000e000ff037b82 */ /* 0x000e620000000800 */
[----:B------:R-:W2:Y:S01]  /*0030*/  LDCU.64 UR4, c[0x0][0x358] ;  /* 0x00006b00ff0477ac */ /* 0x000ea20008000a00 */
[----:B------:R-:W-:Y:S01]  /*0040*/  CS2R R18, SRZ ;  /* 0x0000000000127805 */ /* 0x000fe2000001ff00 */
[----:B------:R-:W3:Y:S01]  /*0050*/  S2R R2, SR_TID.X ;  /* 0x0000000000027919 */ /* 0x000ee20000002100 */
[----:B------:R-:W-:-:S02]  /*0060*/  CS2R R16, SRZ ;  /* 0x0000000000107805 */ /* 0x000fc4000001ff00 */
[----:B------:R-:W-:Y:S02]  /*0070*/  CS2R R14, SRZ ;  /* 0x00000000000e7805 */ /* 0x000fe4000001ff00 */
[----:B------:R-:W-:Y:S01]  /*0080*/  CS2R R12, SRZ ;  /* 0x00000000000c7805 */ /* 0x000fe2000001ff00 */
[----:B0-----:R-:W-:Y:S02]  /*0090*/  VIADD R1, R1, 0xffffffd8 ;  /* 0xffffffd801017836 */ /* 0x001fe40000000000 */
[----:B-1----:R-:W-:Y:S02]  /*00a0*/  IMAD R3, R0, -0x200, R3 ;  /* 0xfffffe0000037824 */ /* 0x002fe400078e0203 */
[----:B---3--:R-:W-:-:S03]  /*00b0*/  IMAD.MOV.U32 R6, RZ, RZ, R2 ;  /* 0x000000ffff067224 */ /* 0x008fc600078e0002 */
[----:B------:R-:W-:-:S13]  /*00c0*/  ISETP.GE.AND P0, PT, R2, R3, PT ;  /* 0x000000030200720c */ /* 0x000fda0003f06270 */
[----:B------:R-:W-:Y:S01]  /*00d0*/  @!P0 VIADD R6, R2, 0x80 ;  /* 0x0000008002068836 */ /* 0x000fe20000000000 */
[----:B------:R-:W0:Y:S01]  /*00e0*/  @!P0 LDC.64 R24, c[0x0][0x390] ;  /* 0x0000e400ff188b82 */ /* 0x000e220000000a00 */
[----:B------:R-:W-:-:S03]  /*00f0*/  @!P0 IMAD R7, R0, 0x200, R2 ;  /* 0x0000020000078824 */ /* 0x000fc600078e0202 */
[----:B------:R-:W-:-:S13]  /*0100*/  ISETP.GE.AND P1, PT, R6, R3, PT ;  /* 0x000000030600720c */ /* 0x000fda0003f26270 */
[----:B------:R-:W-:Y:S01]  /*0110*/  @!P1 IMAD R9, R0, 0x200, R6 ;  /* 0x0000020000099824 */ /* 0x000fe200078e0206 */
[----:B------:R-:W1:Y:S01]  /*0120*/  @!P1 LDC.64 R26, c[0x0][0x390] ;  /* 0x0000e400ff1a9b82 */ /* 0x000e620000000a00 */
[----:B------:R-:W-:-:S05]  /*0130*/  @!P1 VIADD R6, R6, 0x80 ;  /* 0x0000008006069836 */ /* 0x000fca0000000000 */
[----:B------:R-:W-:Y:S01]  /*0140*/  ISETP.GE.AND P3, PT, R6, R3, PT ;  /* 0x000000030600720c */ /* 0x000fe20003f66270 */
[----:B0-----:R-:W-:-:S05]  /*0150*/  @!P0 IMAD.WIDE.U32 R24, R7, 0x10, R24 ;  /* 0x0000001007188825 */ /* 0x001fca00078e0018 */
[----:B--2---:R0:W5:Y:S07]  /*0160*/  @!P0 LDG.E.128 R16, desc[UR4][R24.64] ;  /* 0x0000000418108981 */ /* 0x00416e000c1e1d00 */
[----:B------:R-:W-:Y:S01]  /*0170*/  @!P3 IMAD R31, R0, 0x200, R6 ;  /* 0x00000200001fb824 */ /* 0x000fe200078e0206 */
[----:B------:R-:W2:Y:S01]  /*0180*/  @!P3 LDC.64 R4, c[0x0][0x390] ;  /* 0x0000e400ff04bb82 */ /* 0x000ea20000000a00 */
[----:B------:R-:W-:Y:S02]  /*0190*/  @!P3 VIADD R6, R6, 0x80 ;  /* 0x000000800606b836 */ /* 0x000fe40000000000 */
[----:B-1----:R-:W-:Y:S01]  /*01a0*/  @!P1 IMAD.WIDE.U32 R26, R9, 0x10, R26 ;  /* 0x00000010091a9825 */ /* 0x002fe200078e001a */
[----:B------:R-:W-:-:S02]  /*01b0*/  CS2R R8, SRZ ;  /* 0x0000000000087805 */ /* 0x000fc4000001ff00 */
[----:B------:R-:W-:-:S13]  /*01c0*/  ISETP.GE.AND P2, PT, R6, R3, PT ;  /* 0x000000030600720c */ /* 0x000fda0003f46270 */
[----:B------:R-:W1:Y:S01]  /*01d0*/  @!P2 LDC.64 R28, c[0x0][0x390] ;  /* 0x0000e400ff1cab82 */ /* 0x000e620000000a00 */
[----:B------:R-:W-:Y:S01]  /*01e0*/  @!P2 IMAD R11, R0, 0x200, R6 ;  /* 0x00000200000ba824 */ /* 0x000fe200078e0206 */
[----:B------:R-:W-:Y:S01]  /*01f0*/  CS2R R6, SRZ ;  /* 0x0000000000067805 */ /* 0x000fe2000001ff00 */
[----:B--2---:R-:W-:Y:S01]  /*0200*/  @!P3 IMAD.WIDE.U32 R30, R31, 0x10, R4 ;  /* 0x000000101f1eb825 */ /* 0x004fe200078e0004 */
[----:B------:R-:W-:-:S06]  /*0210*/  CS2R R4, SRZ ;  /* 0x0000000000047805 */ /* 0x000fcc000001ff00 */
[----:B------:R0:W5:Y:S01]  /*0220*/  @!P1 LDG.E.128 R4, desc[UR4][R26.64] ;  /* 0x000000041a049981 */ /* 0x000162000c1e1d00 */
[----:B-1----:R-:W-:Y:S01]  /*0230*/  @!P2 IMAD.WIDE.U32 R28, R11, 0x10, R28 ;  /* 0x000000100b1ca825 */ /* 0x002fe200078e001c */
[----:B------:R-:W-:-:S04]  /*0240*/  CS2R R10, SRZ ;  /* 0x00000000000a7805 */ /* 0x000fc8000001ff00 */
[----:B------:R0:W5:Y:S04]  /*0250*/  @!P2 LDG.E.128 R12, desc[UR4][R28.64] ;  /* 0x000000041c0ca981 */ /* 0x000168000c1e1d00 */
[----:B------:R0:W5:Y:S01]  /*0260*/  @!P3 LDG.E.128 R8, desc[UR4][R30.64] ;  /* 0x000000041e08b981 */ /* 0x000162000c1e1d00 */
[----:B------:R-:W-:Y:S01]  /*0270*/  BSSY.RECONVERGENT B0, `(.L_x_4986) ;  /* 0x00004ba000007945 */ /* 0x000fe20003800200 */
[----:B------:R-:W-:Y:S02]  /*0280*/  CS2R R22, SRZ ;  /* 0x0000000000167805 */ /* 0x000fe4000001ff00 */
[----:B------:R-:W-:Y:S01]  /*0290*/  CS2R R20, SRZ ;  /* 0x0000000000147805 */ /* 0x000fe2000001ff00 */
[----:B------:R-:W-:Y:S06]  /*02a0*/  @P0 BRA `(.L_x_4987) ;  /* 0x0000004800d80947 */ /* 0x000fec0003800000 */
[----:B0----5:R-:W-:-:S04]  /*02b0*/  LOP3.LUT R24, R17, 0x7fffffff, RZ, 0xc0, !PT ;  /* 0x7fffffff11187812 */ /* 0x021fc800078ec0ff */
        /* <DEDUP_REMOVED lines=9> */
[----:B0-----:R-:W-:Y:S01]  /*0350*/  @P0 FSEL R22, R18, R20, !P1 ;  /* 0x0000001412160208 */ /* 0x001fe20004800000 */
[----:B------:R-:W-:Y:S01]  /*0360*/  @P0 IMAD.MOV.U32 R20, RZ, RZ, R16 ;  /* 0x000000ffff140224 */ /* 0x000fe200078e0010 */
[----:B------:R-:W-:Y:S01]  /*0370*/  @P0 FSEL R23, R19, R21, !P1 ;  /* 0x0000001513170208 */ /* 0x000fe20004800000 */
[----:B------:R-:W-:Y:S01]  /*0380*/  @P0 IMAD.MOV.U32 R21, RZ, RZ, R17 ;  /* 0x000000ffff150224 */ /* 0x000fe200078e0011 */
        /* <DEDUP_REMOVED lines=51> */
[----:B------:R-:W-:Y:S05]  /*06c0*/  CALL.REL.NOINC `($_ZN2at6native27unrolled_elementwise_kernelIZZZNS0_16tanh_kernel_cudaERNS_18TensorIteratorBaseEENKUlvE_clEvENKUlvE_clEvEUlN3c107complexIdEEE_St5arrayIPcLm2EELi4E23TrivialOffsetCalculatorILi1EjESE_NS0_6memory15LoadWithoutCastENSF_16StoreWithoutCastEEEviT_T0_T2_T3_T4_T5_$__internal_trig_reduction_slowpathd) ;  /* 0x0000013800947944 */ /* 0x000fea0003c00000 */
[----:B------:R-:W-:Y:S02]  /*06d0*/  IMAD.MOV.U32 R33, RZ, RZ, R27 ;  /* 0x000000ffff217224 */ /* 0x000fe400078e001b */
[----:B------:R-:W-:Y:S02]  /*06e0*/  IMAD.MOV.U32 R34, RZ, RZ, R28 ;  /* 0x000000ffff227224 */ /* 0x000fe400078e001c */
[----:B------:R-:W-:-:S07]  /*06f0*/  IMAD.MOV.U32 R35, RZ, RZ, R29 ;  /* 0x000000ffff237224 */ /* 0x000fce00078e001d */
.L_x_4992:
[----:B------:R-:W-:Y:S05]  /*0700*/  BSYNC.RECONVERGENT B4 ;  /* 0x0000000000047941 */ /* 0x000fea0003800200 */
.L_x_4991:
        /* <DEDUP_REMOVED lines=65> */
[----:B------:R-:W-:Y:S01]  /*0b20*/  MOV R26, R18 ;  /* 0x00000012001a7202 */ /* 0x000fe20000000f00 */
[----:B------:R-:W-:Y:S01]  /*0b30*/  IMAD.MOV.U32 R38, RZ, RZ, R19 ;  /* 0x000000ffff267224 */ /* 0x000fe200078e0013 */
[----:B------:R-:W-:-:S07]  /*0b40*/  MOV R37, 0xb60 ;  /* 0x00000b6000257802 */ /* 0x000fce0000000f00 */
[----:B------:R-:W-:Y:S05]  /*0b50*/  CALL.REL.NOINC `($_ZN2at6native27unrolled_elementwise_kernelIZZZNS0_16tanh_kernel_cudaERNS_18TensorIteratorBaseEENKUlvE_clEvENKUlvE_clEvEUlN3c107complexIdEEE_St5arrayIPcLm2EELi4E23TrivialOffsetCalculatorILi1EjESE_NS0_6memory15LoadWithoutCastENSF_16StoreWithoutCastEEEviT_T0_T2_T3_T4_T5_$__internal_trig_reduction_slowpathd) ;  /* 0x0000013400707944 */ /* 0x000fea0003c00000 */
[----:B------:R-:W-:Y:S02]  /*0b60*/  IMAD.MOV.U32 R32, RZ, RZ, R27 ;  /* 0x000000ffff207224 */ /* 0x000fe400078e001b */
[----:B------:R-:W-:Y:S02]  /*0b70*/  IMAD.MOV.U32 R40, RZ, RZ, R28 ;  /* 0x000000ffff287224 */ /* 0x000fe400078e001c */
[----:B------:R-:W-:-:S07]  /*0b80*/  IMAD.MOV.U32 R41, RZ, RZ, R29 ;  /* 0x000000ffff297224 */ /* 0x000fce00078e001d */
.L_x_4994:
[----:B------:R-:W-:Y:S05]  /*0b90*/  BSYNC.RECONVERGENT B4 ;  /* 0x0000000000047941 */ /* 0x000fea0003800200 */
.L_x_4993:
        /* <DEDUP_REMOVED lines=68> */
.L_x_4990:
[----:B------:R-:W-:Y:S05]  /*0fe0*/  BSYNC.RECONVERGENT B3 ;  /* 0x0000000000037941 */ /* 0x000fea0003800200 */
.L_x_4989:
[----:B------:R-:W-:Y:S01]  /*0ff0*/  VIADD R21, R17, 0xc0000000 ;  /* 0xc000000011157836 */ /* 0x000fe20000000000 */
[----:B-1----:R-:W-:Y:S01]  /*1000*/  LOP3.LUT R23, RZ, 0x80000000, R19, 0xb8, !PT ;  /* 0x80000000ff177812 */ /* 0x002fe200078eb813 */
[----:B------:R-:W-:Y:S02]  /*1010*/  IMAD.MOV.U32 R20, RZ, RZ, R16 ;  /* 0x000000ffff147224 */ /* 0x000fe400078e0010 */
[----:B------:R-:W-:Y:S01]  /*1020*/  IMAD.MOV.U32 R22, RZ, RZ, RZ ;  /* 0x000000ffff167224 */ /* 0x000fe200078e00ff */
[----:B------:R-:W-:Y:S06]  /*1030*/  BRA `(.L_x_4987) ;  /* 0x0000003c00747947 */ /* 0x000fec0003800000 */
.L_x_4988:
        /* <DEDUP_REMOVED lines=124> */
[----:B------:R-:W-:Y:S02]  /*1800*/  @!P1 LEA R23, R20, 0x3ff00000, 0x14 ;  /* 0x3ff0000014179811 */ /* 0x000fe400078ea0ff */
[----:B------:R-:W-:-:S15]  /*1810*/  @!P1 MOV R20, R26 ;  /* 0x0000001a00149202 */ /* 0x000fde0000000f00 */
        /* <DEDUP_REMOVED lines=9> */
.L_x_4997:
[----:B------:R-:W-:Y:S05]  /*18b0*/  BSYNC.RECONVERGENT B1 ;  /* 0x0000000000017941 */ /* 0x000fea0003800200 */
.L_x_4996:
        /* <DEDUP_REMOVED lines=47> */
[----:B-1----:R-:W-:Y:S05]  /*1bb0*/  CALL.REL.NOINC `($_ZN2at6native27unrolled_elementwise_kernelIZZZNS0_16tanh_kernel_cudaERNS_18TensorIteratorBaseEENKUlvE_clEvENKUlvE_clEvEUlN3c107complexIdEEE_St5arrayIPcLm2EELi4E23TrivialOffsetCalculatorILi1EjESE_NS0_6memory15LoadWithoutCastENSF_16StoreWithoutCastEEEviT_T0_T2_T3_T4_T5_$__internal_trig_reduction_slowpathd) ;  /* 0x0000012400587944 */ /* 0x002fea0003c00000 */
[----:B------:R-:W-:Y:S02]  /*1bc0*/  IMAD.MOV.U32 R33, RZ, RZ, R27 ;  /* 0x000000ffff217224 */ /* 0x000fe400078e001b */
[----:B------:R-:W-:Y:S02]  /*1bd0*/  IMAD.MOV.U32 R38, RZ, RZ, R28 ;  /* 0x000000ffff267224 */ /* 0x000fe400078e001c */
[----:B------:R-:W-:-:S07]  /*1be0*/  IMAD.MOV.U32 R39, RZ, RZ, R29 ;  /* 0x000000ffff277224 */ /* 0x000fce00078e001d */
.L_x_4999:
[----:B------:R-:W-:Y:S05]  /*1bf0*/  BSYNC.RECONVERGENT B3 ;  /* 0x0000000000037941 */ /* 0x000fea0003800200 */
.L_x_4998:
        /* <DEDUP_REMOVED lines=72> */
.L_x_5001:
[----:B------:R-:W-:Y:S05]  /*2080*/  BSYNC.RECONVERGENT B3 ;  /* 0x0000000000037941 */ /* 0x000fea0003800200 */
.L_x_5000:
        /* <DEDUP_REMOVED lines=14> */
[----:B------:R-:W-:Y:S02]  /*2170*/  FSEL R33, -R33, 0.11223486810922622681, P0 ;  /* 0x3de5db6521217808 */ /* 0x000fe40000000100 */
[----:B------:R-:W-:-:S15]  /*2180*/  FSEL R32, R32, -8.06006814911005101289e+34, P0 ;  /* 0xf9785eba20207808 */ /* 0x000fde0000000000 */
[----:B------:R-:W-:-:S15]  /*2190*/  NOP ;  /* 0x0000000000007918 */ /* 0x000fde0000000000 */
[----:B------:R-:W-:-:S15]  /*21a0*/  NOP ;  /* 0x0000000000007918 */ /* 0x000fde0000000000 */
[----:B------:R-:W-:-:S10]  /*21b0*/  NOP ;  /* 0x0000000000007918 */ /* 0x000fd40000000000 */
        /* <DEDUP_REMOVED lines=67> */
[----:B-12---:R-:W-:Y:S05]  /*25f0*/  BRA `(.L_x_4987) ;  /* 0x0000002800047947 */ /* 0x006fea0003800000 */
.L_x_4995:
        /* <DEDUP_REMOVED lines=44> */
[----:B------:R-:W-:Y:S05]  /*28c0*/  CALL.REL.NOINC `($_ZN2at6native27unrolled_elementwise_kernelIZZZNS0_16tanh_kernel_cudaERNS_18TensorIteratorBaseEENKUlvE_clEvENKUlvE_clEvEUlN3c107complexIdEEE_St5arrayIPcLm2EELi4E23TrivialOffsetCalculatorILi1EjESE_NS0_6memory15LoadWithoutCastENSF_16StoreWithoutCastEEEviT_T0_T2_T3_T4_T5_$__internal_trig_reduction_slowpathd) ;  /* 0x0000011800147944 */ /* 0x000fea0003c00000 */
.L_x_5003:
[----:B------:R-:W-:Y:S05]  /*28d0*/  BSYNC.RECONVERGENT B3 ;  /* 0x0000000000037941 */ /* 0x000fea0003800200 */
.L_x_5002:
        /* <DEDUP_REMOVED lines=154> */
.L_x_5005:
[----:B------:R-:W-:Y:S05]  /*3280*/  BSYNC.RECONVERGENT B1 ;  /* 0x0000000000017941 */ /* 0x000fea0003800200 */
.L_x_5004:
[----:B------:R-:W-:Y:S01]  /*3290*/  BSSY.RECONVERGENT B2, `(.L_x_5006) ;  /* 0x0000104000027945 */ /* 0x000fe20003800200 */
[----:B01----:R0:W1:Y:S01]  /*32a0*/  DFMA R20, R18, R18, 1 ;  /* 0x3ff000001214742b */ /* 0x0030620000000012 */
[----:B------:R-:W-:Y:S02]  /*32b0*/  IMAD.MOV.U32 R34, RZ, RZ, R16 ;  /* 0x000000ffff227224 */ /* 0x000fe400078e0010 */
[----:B------:R-:W-:Y:S01]  /*32c0*/  IMAD.MOV.U32 R35, RZ, RZ, R23 ;  /* 0x000000ffff237224 */ /* 0x000fe200078e0017 */
[----:B01----:R-:W-:Y:S06]  /*32d0*/  @P1 BRA `(.L_x_5007) ;  /* 0x0000000000e01947 */ /* 0x003fec0003800000 */
        /* <DEDUP_REMOVED lines=56> */
.L_x_5007:
        /* <DEDUP_REMOVED lines=131> */
[----:B------:R-:W-:-:S15]  /*3e90*/  FSETP.GEU.AND P1, PT, |R23|, 6.5827683646048100446e-37, PT ;  /* 0x036000001700780b */ /* 0x000fde0003f2e200 */
[----:B------:R-:W-:-:S15]  /*3ea0*/  NOP ;  /* 0x0000000000007918 */ /* 0x000fde0000000000 */
[----:B------:R-:W-:-:S15]  /*3eb0*/  NOP ;  /* 0x0000000000007918 */ /* 0x000fde0000000000 */
[----:B------:R-:W-:-:S11]  /*3ec0*/  NOP ;  /* 0x0000000000007918 */ /* 0x000fd60000000000 */
[----:B------:R-:W0:Y:S02]  /*3ed0*/  DFMA R24, R22, 2, R26 ;  /* 0x400000001618782b */ /* 0x000e24000000001a */
[----:B0-----:R-:W0:Y:S01]  /*3ee0*/  MUFU.RCP64H R27, R25 ;  /* 0x00000019001b7308 */ /* 0x001e220000001800 */
[----:B------:R-:W-:-:S15]  /*3ef0*/  IMAD.MOV.U32 R26, RZ, RZ, 0x1 ;  /* 0x00000001ff1a7424 */ /* 0x000fde00078e00ff */
        /* <DEDUP_REMOVED lines=48> */
[----:B------:R-:W-:Y:S05]  /*4200*/  CALL.REL.NOINC `($__internal_6_$__cuda_sm20_div_rn_f64_full) ;  /* 0x000000f000507944 */ /* 0x000fea0003c00000 */
[----:B------:R-:W-:-:S07]  /*4210*/  IMAD.MOV.U32 R27, RZ, RZ, R24 ;  /* 0x000000ffff1b7224 */ /* 0x000fce00078e0018 */
.L_x_5010:
[----:B------:R-:W-:Y:S05]  /*4220*/  BSYNC.RECONVERGENT B3 ;  /* 0x0000000000037941 */ /* 0x000fea0003800200 */
.L_x_5009:
        /* <DEDUP_REMOVED lines=10> */
.L_x_5008:
[----:B------:R-:W-:Y:S05]  /*42d0*/  BSYNC.RECONVERGENT B2 ;  /* 0x0000000000027941 */ /* 0x000fea0003800200 */
.L_x_5006:
        /* <DEDUP_REMOVED lines=51> */
[----:B------:R-:W-:-:S07]  /*4610*/  IMAD.MOV.U32 R32, RZ, RZ, R16 ;  /* 0x000000ffff207224 */ /* 0x000fce00078e0010 */
[----:B------:R-:W-:Y:S05]  /*4620*/  CALL.REL.NOINC `($__internal_7_$__cuda_sm20_dsqrt_rn_f64_mediumpath_v1) ;  /* 0x000000f400787944 */ /* 0x000fea0003c00000 */
[----:B------:R-:W-:-:S07]  /*4630*/  IMAD.MOV.U32 R24, RZ, RZ, R26 ;  /* 0x000000ffff187224 */ /* 0x000fce00078e001a */
.L_x_5012:
[----:B------:R-:W-:Y:S05]  /*4640*/  BSYNC.RECONVERGENT B1 ;  /* 0x0000000000017941 */ /* 0x000fea0003800200 */
.L_x_5011:
[----:B------:R-:W0:Y:S01]  /*4650*/  DMUL R16, R20, R22 ;  /* 0x0000001614107228 */ /* 0x000e220000000000 */
[----:B------:R-:W-:-:S15]  /*4660*/  BSSY.RECONVERGENT B2, `(.L_x_5013) ;  /* 0x0000046000027945 */ /* 0x000fde0003800200 */
[----:B------:R-:W-:-:S15]  /*4670*/  NOP ;  /* 0x0000000000007918 */ /* 0x000fde0000000000 */
[----:B------:R-:W-:-:S15]  /*4680*/  NOP ;  /* 0x0000000000007918 */ /* 0x000fde0000000000 */
[----:B------:R-:W-:-:S15]  /*4690*/  NOP ;  /* 0x0000000000007918 */ /* 0x000fde0000000000 */
[----:B------:R-:W-:-:S03]  /*46a0*/  NOP ;  /* 0x0000000000007918 */ /* 0x000fc60000000000 */
[----:B0-----:R-:W0:-:S15]  /*46b0*/  DFMA R16, R22, R16, 1 ;  /* 0x3ff000001610742b */ /* 0x001e1e0000000010 */
[----:B------:R-:W-:-:S15]  /*46c0*/  NOP ;  /* 0x0000000000007918 */ /* 0x000fde0000000000 */
[----:B------:R-:W-:-:S15]  /*46d0*/  NOP ;  /* 0x0000000000007918 */ /* 0x000fde0000000000 */
[----:B------:R-:W-:-:S15]  /*46e0*/  NOP ;  /* 0x0000000000007918 */ /* 0x000fde0000000000 */
[----:B------:R-:W-:-:S04]  /*46f0*/  NOP ;  /* 0x0000000000007918 */ /* 0x000fc80000000000 */
[----:B------:R0:W1:Y:S02]  /*4700*/  DMUL R24, R20, R24 ;  /* 0x0000001814187228 */ /* 0x0000640000000000 */
[----:B0-----:R-:W0:Y:S01]  /*4710*/  MUFU.RCP64H R21, R17 ;  /* 0x0000001100157308 */ /* 0x001e220000001800 */
[----:B------:R-:W-:-:S15]  /*4720*/  IMAD.MOV.U32 R20, RZ, RZ, 0x1 ;  /* 0x00000001ff147424 */ /* 0x000fde00078e00ff */
[----:B------:R-:W-:-:S15]  /*4730*/  NOP ;  /* 0x0000000000007918 */ /* 0x000fde0000000000 */
[----:B------:R-:W-:-:S15]  /*4740*/  NOP ;  /* 0x0000000000007918 */ /* 0x000fde0000000000 */
[----:B------:R-:W-:-:S15]  /*4750*/  NOP ;  /* 0x0000000000007918 */ /* 0x000fde0000000000 */
[----:B------:R-:W-:-:S01]  /*4760*/  NOP ;  /* 0x0000000000007918 */ /* 0x000fc20000000000 */
        /* <DEDUP_REMOVED lines=50> */
[----:B------:R-:W-:Y:S05]  /*4a90*/  CALL.REL.NOINC `($__internal_6_$__cuda_sm20_div_rn_f64_full) ;  /* 0x000000e8002c7944 */ /* 0x000fea0003c00000 */
[----:B------:R-:W-:Y:S02]  /*4aa0*/  IMAD.MOV.U32 R20, RZ, RZ, R26 ;  /* 0x000000ffff147224 */ /* 0x000fe400078e001a */
[----:B------:R-:W-:-:S07]  /*4ab0*/  IMAD.MOV.U32 R21, RZ, RZ, R24 ;  /* 0x000000ffff157224 */ /* 0x000fce00078e0018 */
.L_x_5014:
[----:B------:R-:W-:Y:S05]  /*4ac0*/  BSYNC.RECONVERGENT B2 ;  /* 0x0000000000027941 */ /* 0x000fea0003800200 */
.L_x_5013:
        /* <DEDUP_REMOVED lines=49> */
[----:B------:R-:W-:Y:S02]  /*4de0*/  IMAD.MOV.U32 R22, RZ, RZ, R26 ;  /* 0x000000ffff167224 */ /* 0x000fe400078e001a */
[----:B------:R-:W-:-:S07]  /*4df0*/  IMAD.MOV.U32 R23, RZ, RZ, R24 ;  /* 0x000000ffff177224 */ /* 0x000fce00078e0018 */
.L_x_5015:
[----:B------:R-:W-:Y:S05]  /*4e00*/  BSYNC.RECONVERGENT B2 ;  /* 0x0000000000027941 */ /* 0x000fea0003800200 */
.L_x_4987:
[----:B------:R-:W-:Y:S05]  /*4e10*/  BSYNC.RECONVERGENT B0 ;  /* 0x0000000000007941 */ /* 0x000fea0003800200 */
.L_x_4986:
[----:B-----5:R-:W-:Y:S01]  /*4e20*/  VIADD R16, R2, 0x80 ;  /* 0x0000008002107836 */ /* 0x020fe20000000000 */
[----:B------:R-:W-:Y:S01]  /*4e30*/  BSSY.RECONVERGENT B0, `(.L_x_5016) ;  /* 0x00004b8000007945 */ /* 0x000fe20003800200 */
[----:B------:R-:W-:-:S03]  /*4e40*/  CS2R R18, SRZ ;  /* 0x0000000000127805 */ /* 0x000fc6000001ff00 */
[----:B------:R-:W-:Y:S02]  /*4e50*/  ISETP.GE.AND P0, PT, R16, R3, PT ;  /* 0x000000031000720c */ /* 0x000fe40003f06270 */
[----:B------:R-:W-:-:S11]  /*4e60*/  CS2R R16, SRZ ;  /* 0x0000000000107805 */ /* 0x000fd6000001ff00 */
[----:B------:R-:W-:Y:S05]  /*4e70*/  @P0 BRA `(.L_x_5017) ;  /* 0x0000004800cc0947 */ /* 0x000fea0003800000 */
[----:B------:R-:W-:-:S04]  /*4e80*/  LOP3.LUT R16, R5, 0x7fffffff, RZ, 0xc0, !PT ;  /* 0x7fffffff05107812 */ /* 0x000fc800078ec0ff */
        /* <DEDUP_REMOVED lines=51> */
.L_x_5022:
[----:B------:R-:W-:Y:S05]  /*51c0*/  BSYNC.RECONVERGENT B3 ;  /* 0x0000000000037941 */ /* 0x000fea0003800200 */
.L_x_5021:
        /* <DEDUP_REMOVED lines=154> */
.L_x_5024:
[----:B------:R-:W-:Y:S05]  /*5b70*/  BSYNC.RECONVERGENT B1 ;  /* 0x0000000000017941 */ /* 0x000fea0003800200 */
.L_x_5023:
[----:B------:R-:W-:Y:S01]  /*5b80*/  BSSY.RECONVERGENT B2, `(.L_x_5025) ;  /* 0x0000104000027945 */ /* 0x000fe20003800200 */
[----:B01----:R0:W1:Y:S01]  /*5b90*/  DFMA R16, R6, R6, 1 ;  /* 0x3ff000000610742b */ /* 0x0030620000000006 */
[----:B------:R-:W-:Y:S02]  /*5ba0*/  IMAD.MOV.U32 R34, RZ, RZ, R4 ;  /* 0x000000ffff227224 */ /* 0x000fe400078e0004 */
[----:B------:R-:W-:Y:S01]  /*5bb0*/  IMAD.MOV.U32 R35, RZ, RZ, R19 ;  /* 0x000000ffff237224 */ /* 0x000fe200078e0013 */
[----:B01----:R-:W-:Y:S06]  /*5bc0*/  @!P1 BRA `(.L_x_5026) ;  /* 0x0000000c00209947 */ /* 0x003fec0003800000 */
        /* <DEDUP_REMOVED lines=188> */
.L_x_5028:
[----:B------:R-:W-:Y:S05]  /*6790*/  BSYNC.RECONVERGENT B3 ;  /* 0x0000000000037941 */ /* 0x000fea0003800200 */
.L_x_5027:
        /* <DEDUP_REMOVED lines=11> */
.L_x_5026:
        /* <DEDUP_REMOVED lines=55> */
.L_x_5029:
[----:B------:R-:W-:Y:S05]  /*6bc0*/  BSYNC.RECONVERGENT B2 ;  /* 0x0000000000027941 */ /* 0x000fea0003800200 */
.L_x_5025:
[----:B-1----:R-:W-:Y:S01]  /*6bd0*/  LOP3.LUT R19, R19, 0x80000000, R5, 0xb8, !PT ;  /* 0x8000000013137812 */ /* 0x002fe200078eb805 */
[----:B------:R-:W-:Y:S01]  /*6be0*/  IMAD.MOV.U32 R28, RZ, RZ, 0x0 ;  /* 0x00000000ff1c7424 */ /* 0x000fe200078e00ff */
[----:B------:R-:W-:Y:S01]  /*6bf0*/  BSSY.RECONVERGENT B1, `(.L_x_5030) ;  /* 0x0000034000017945 */ /* 0x000fe20003800200 */
[----:B------:R-:W-:-:S03]  /*6c00*/  IMAD.MOV.U32 R29, RZ, RZ, 0x3fd80000 ;  /* 0x3fd80000ff1d7424 */ /* 0x000fc600078e00ff */
        /* <DEDUP_REMOVED lines=50> */
.L_x_5031:
[----:B------:R-:W-:Y:S05]  /*6f30*/  BSYNC.RECONVERGENT B1 ;  /* 0x0000000000017941 */ /* 0x000fea0003800200 */
.L_x_5030:
        /* <DEDUP_REMOVED lines=71> */
.L_x_5033:
[----:B------:R-:W-:Y:S05]  /*73b0*/  BSYNC.RECONVERGENT B2 ;  /* 0x0000000000027941 */ /* 0x000fea0003800200 */
.L_x_5032:
        /* <DEDUP_REMOVED lines=51> */
.L_x_5035:
[----:B------:R-:W-:Y:S05]  /*76f0*/  BSYNC.RECONVERGENT B2 ;  /* 0x0000000000027941 */ /* 0x000fea0003800200 */
.L_x_5034:
[----:B------:R-:W-:Y:S05]  /*7700*/  BRA `(.L_x_5017) ;  /* 0x0000002000a87947 */ /* 0x000fea0003800000 */
.L_x_5020:
        /* <DEDUP_REMOVED lines=124> */
.L_x_5037:
[----:B------:R-:W-:Y:S05]  /*7ed0*/  BSYNC.RECONVERGENT B1 ;  /* 0x0000000000017941 */ /* 0x000fea0003800200 */
.L_x_5036:
        /* <DEDUP_REMOVED lines=51> */
.L_x_5039:
[----:B------:R-:W-:Y:S05]  /*8210*/  BSYNC.RECONVERGENT B3 ;  /* 0x0000000000037941 */ /* 0x000fea0003800200 */
.L_x_5038:
        /* <DEDUP_REMOVED lines=72> */
.L_x_5041:
[----:B------:R-:W-:Y:S05]  /*86a0*/  BSYNC.RECONVERGENT B3 ;  /* 0x0000000000037941 */ /* 0x000fea0003800200 */
.L_x_5040:
        /* <DEDUP_REMOVED lines=14> */
[----:B------:R-:W-:Y:S02]  /*8790*/  FSEL R33, -R33, 0.11223486810922622681, P0 ;  /* 0x3de5db6521217808 */ /* 0x000fe40000000100 */
[----:B------:R-:W-:-:S15]  /*87a0*/  FSEL R32, R32, -8.06006814911005101289e+34, P0 ;  /* 0xf9785eba20207808 */ /* 0x000fde0000000000 */
        /* <DEDUP_REMOVED lines=71> */
.L_x_5019:
[----:B------:R-:W1:Y:S02]  /*8c20*/  DADD R18, R6, -R6 ;  /* 0x0000000006127229 */ /* 0x000e640000000806 */
[----:B-1----:R-:W-:Y:S02]  /*8c30*/  IMAD.MOV.U32 R16, RZ, RZ, R18 ;  /* 0x000000ffff107224 */ /* 0x002fe400078e0012 */
[----:B------:R-:W-:Y:S01]  /*8c40*/  IMAD.MOV.U32 R17, RZ, RZ, R19 ;  /* 0x000000ffff117224 */ /* 0x000fe200078e0013 */
[----:B------:R-:W-:Y:S06]  /*8c50*/  BRA `(.L_x_5017) ;  /* 0x0000000c00547947 */ /* 0x000fec0003800000 */
.L_x_5018:
[----:B------:R-:W-:-:S13]  /*8c60*/  LOP3.LUT P0, RZ, R4, 0xfffff, R5, 0xf8, !PT ;  /* 0x000fffff04ff7812 */ /* 0x000fda000780f805 */
[----:B------:R-:W-:-:S15]  /*8c70*/  @P0 DSETP.NEU.AND P1, PT, R6, RZ, PT ;  /* 0x000000ff0600022a */ /* 0x000fde0003f2d000 */
[----:B------:R-:W-:-:S15]  /*8c80*/  NOP ;  /* 0x0000000000007918 */ /* 0x000fde0000000000 */
[----:B------:R-:W-:-:S15]  /*8c90*/  NOP ;  /* 0x0000000000007918 */ /* 0x000fde0000000000 */
[----:B------:R-:W-:-:S15]  /*8ca0*/  NOP ;  /* 0x0000000000007918 */ /* 0x000fde0000000000 */
[----:B------:R-:W-:-:S04]  /*8cb0*/  NOP ;  /* 0x0000000000007918 */ /* 0x000fc80000000000 */
[----:B------:R-:W1:Y:S02]  /*8cc0*/  @P0 DMUL R16, R6, R4 ;  /* 0x0000000406100228 */ /* 0x000e640000000000 */
[----:B-1----:R-:W-:Y:S01]  /*8cd0*/  @P0 FSEL R18, R6, R16, !P1 ;  /* 0x0000001006120208 */ /* 0x002fe20004800000 */
[----:B------:R-:W-:Y:S01]  /*8ce0*/  @P0 IMAD.MOV.U32 R16, RZ, RZ, R4 ;  /* 0x000000ffff100224 */ /* 0x000fe200078e0004 */
[----:B------:R-:W-:Y:S01]  /*8cf0*/  @P0 FSEL R19, R7, R17, !P1 ;  /* 0x0000001107130208 */ /* 0x000fe20004800000 */
[----:B------:R-:W-:Y:S01]  /*8d00*/  @P0 IMAD.MOV.U32 R17, RZ, RZ, R5 ;  /* 0x000000ffff110224 */ /* 0x000fe200078e0005 */
[----:B------:R-:W-:Y:S06]  /*8d10*/  @P0 BRA `(.L_x_5017) ;  /* 0x0000000c00240947 */ /* 0x000fec0003800000 */
[----:B------:R-:W1:Y:S01]  /*8d20*/  DSETP.NEU.AND P0, PT, |R6|, +INF , PT ;  /* 0x7ff000000600742a */ /* 0x000e620003f0d200 */
[----:B------:R-:W-:Y:S04]  /*8d30*/  BSSY.RECONVERGENT B3, `(.L_x_5042) ;  /* 0x00000c3000037945 */ /* 0x000fe80003800200 */
        /* <DEDUP_REMOVED lines=17> */
[----:B-1----:R-:W-:-:S15]  /*8e50*/  IMAD.MOV.U32 R32, RZ, RZ, R33 ;  /* 0x000000ffff207224 */ /* 0x002fde00078e0021 */
        /* <DEDUP_REMOVED lines=27> */
[----:B0-----:R-:W-:Y:S01]  /*9010*/  IMAD.MOV.U32 R26, RZ, RZ, R6 ;  /* 0x000000ffff1a7224 */ /* 0x001fe200078e0006 */
[----:B------:R-:W-:Y:S02]  /*9020*/  MOV R38, R7 ;  /* 0x0000000700267202 */ /* 0x000fe40000000f00 */
[----:B------:R-:W-:-:S07]  /*9030*/  MOV R37, 0x9050 ;  /* 0x0000905000257802 */ /* 0x000fce0000000f00 */
[----:B------:R-:W-:Y:S05]  /*9040*/  CALL.REL.NOINC `($_ZN2at6native27unrolled_elementwise_kernelIZZZNS0_16tanh_kernel_cudaERNS_18TensorIteratorBaseEENKUlvE_clEvENKUlvE_clEvEUlN3c107complexIdEEE_St5arrayIPcLm2EELi4E23TrivialOffsetCalculatorILi1EjESE_NS0_6memory15LoadWithoutCastENSF_16StoreWithoutCastEEEviT_T0_T2_T3_T4_T5_$__internal_trig_reduction_slowpathd) ;  /* 0x000000b000347944 */ /* 0x000fea0003c00000 */
[----:B------:R-:W-:Y:S02]  /*9050*/  IMAD.MOV.U32 R33, RZ, RZ, R27 ;  /* 0x000000ffff217224 */ /* 0x000fe400078e001b */
[----:B------:R-:W-:Y:S02]  /*9060*/  IMAD.MOV.U32 R34, RZ, RZ, R28 ;  /* 0x000000ffff227224 */ /* 0x000fe400078e001c */
[----:B------:R-:W-:-:S07]  /*9070*/  IMAD.MOV.U32 R35, RZ, RZ, R29 ;  /* 0x000000ffff237224 */ /* 0x000fce00078e001d */
.L_x_5045:
[----:B------:R-:W-:Y:S05]  /*9080*/  BSYNC.RECONVERGENT B4 ;  /* 0x0000000000047941 */ /* 0x000fea0003800200 */
.L_x_5044:
        /* <DEDUP_REMOVED lines=72> */
.L_x_5047:
[----:B------:R-:W-:Y:S05]  /*9510*/  BSYNC.RECONVERGENT B4 ;  /* 0x0000000000047941 */ /* 0x000fea0003800200 */
.L_x_5046:
        /* <DEDUP_REMOVED lines=67> */
[----:B------:R1:W2:Y:S02]  /*9950*/  DMUL R6, R42, R6 ;  /* 0x000000062a067228 */ /* 0x0002a40000000000 */
.L_x_5043:
[----:B------:R-:W-:Y:S05]  /*9960*/  BSYNC.RECONVERGENT B3 ;  /* 0x0000000000037941 */ /* 0x000fea0003800200 */
.L_x_5042:
[----:B--2---:R-:W-:Y:S01]  /*9970*/  LOP3.LUT R19, RZ, 0x80000000, R7, 0xb8, !PT ;  /* 0x80000000ff137812 */ /* 0x004fe200078eb807 */
[----:B------:R-:W-:Y:S02]  /*9980*/  VIADD R17, R5, 0xc0000000 ;  /* 0xc000000005117836 */ /* 0x000fe40000000000 */
[----:B------:R-:W-:Y:S02]  /*9990*/  IMAD.MOV.U32 R16, RZ, RZ, R4 ;  /* 0x000000ffff107224 */ /* 0x000fe400078e0004 */
[----:B------:R-:W-:-:S07]  /*99a0*/  IMAD.MOV.U32 R18, RZ, RZ, RZ ;  /* 0x000000ffff127224 */ /* 0x000fce00078e00ff */
.L_x_5017:
[----:B------:R-:W-:Y:S05]  /*99b0*/  BSYNC.RECONVERGENT B0 ;  /* 0x0000000000007941 */ /* 0x000fea0003800200 */
.L_x_5016:
[----:B------:R-:W-:Y:S01]  /*99c0*/  VIADD R4, R2, 0x100 ;  /* 0x0000010002047836 */ /* 0x000fe20000000000 */
        /* <DEDUP_REMOVED lines=51> */
[----:B0-----:R0:W2:Y:S02]  /*9d00*/  DFMA R28, R28, -UR6, R6 ;  /* 0x800000061c1c7c2b */ /* 0x0010a40008000006 */
[----:B0-2---:R-:W-:Y:S05]  /*9d10*/  @!P0 BRA `(.L_x_5054) ;  /* 0x0000000000108947 */ /* 0x005fea0003800000 */
[----:B------:R-:W-:Y:S01]  /*9d20*/  IMAD.MOV.U32 R26, RZ, RZ, R10 ;  /* 0x000000ffff1a7224 */ /* 0x000fe200078e000a */
[----:B------:R-:W-:Y:S02]  /*9d30*/  MOV R38, R11 ;  /* 0x0000000b00267202 */ /* 0x000fe40000000f00 */
[----:B------:R-:W-:-:S07]  /*9d40*/  MOV R37, 0x9d60 ;  /* 0x00009d6000257802 */ /* 0x000fce0000000f00 */
[----:B-1----:R-:W-:Y:S05]  /*9d50*/  CALL.REL.NOINC `($_ZN2at6native27unrolled_elementwise_kernelIZZZNS0_16tanh_kernel_cudaERNS_18TensorIteratorBaseEENKUlvE_clEvENKUlvE_clEvEUlN3c107complexIdEEE_St5arrayIPcLm2EELi4E23TrivialOffsetCalculatorILi1EjESE_NS0_6memory15LoadWithoutCastENSF_16StoreWithoutCastEEEviT_T0_T2_T3_T4_T5_$__internal_trig_reduction_slowpathd) ;  /* 0x000000a000f07944 */ /* 0x002fea0003c00000 */
.L_x_5054:
[----:B------:R-:W-:Y:S05]  /*9d60*/  BSYNC.RECONVERGENT B3 ;  /* 0x0000000000037941 */ /* 0x000fea0003800200 */
.L_x_5053:
        /* <DEDUP_REMOVED lines=114> */
[----:B0-----:R0:W2:Y:S02]  /*a490*/  DFMA R6, R24, R28, R28 ;  /* 0x0000001c1806722b */ /* 0x0010a4000000001c */
[----:B0-2---:R-:W-:Y:S05]  /*a4a0*/  @P0 BRA `(.L_x_5056) ;  /* 0x0000000000980947 */ /* 0x005fea0003800000 */
        /* <DEDUP_REMOVED lines=37> */
[----:B0-----:R0:W2:Y:S02]  /*a700*/  DFMA R6, -R26, R4, -R26 ;  /* 0x000000041a06722b */ /* 0x0010a4000000091a */
.L_x_5056:
[----:B------:R-:W-:Y:S05]  /*a710*/  BSYNC.RECONVERGENT B1 ;  /* 0x0000000000017941 */ /* 0x000fea0003800200 */
.L_x_5055:
[----:B------:R-:W-:Y:S01]  /*a720*/  BSSY.RECONVERGENT B2, `(.L_x_5057) ;  /* 0x0000104000027945 */ /* 0x000fe20003800200 */
[----:B0-2---:R0:W2:Y:S01]  /*a730*/  DFMA R4, R6, R6, 1 ;  /* 0x3ff000000604742b */ /* 0x0050a20000000006 */
[----:B------:R-:W-:Y:S02]  /*a740*/  IMAD.MOV.U32 R34, RZ, RZ, R8 ;  /* 0x000000ffff227224 */ /* 0x000fe400078e0008 */
[----:B------:R-:W-:Y:S01]  /*a750*/  IMAD.MOV.U32 R35, RZ, RZ, R11 ;  /* 0x000000ffff237224 */ /* 0x000fe200078e000b */
[----:B0-2---:R-:W-:Y:S06]  /*a760*/  @!P1 BRA `(.L_x_5058) ;  /* 0x0000000c00209947 */ /* 0x005fec0003800000 */
        /* <DEDUP_REMOVED lines=15> */
[----:B0-----:R0:W2:Y:S02]  /*a860*/  DADD R24, R26, -6.75539944105574400000e+15 ;  /* 0xc33800001a187429 */ /* 0x0010a40000000000 */
[----:B0-----:R-:W-:-:S05]  /*a870*/  VIADD R26, R26, 0xffffffff ;  /* 0xffffffff1a1a7836 */ /* 0x001fca0000000000 */
[----:B------:R-:W-:-:S15]  /*a880*/  SEL R26, R26, RZ, P0 ;  /* 0x000000ff1a1a7207 */ /* 0x000fde0000000000 */
[----:B------:R-:W-:-:S15]  /*a890*/  NOP ;  /* 0x0000000000007918 */ /* 0x000fde0000000000 */
[----:B------:R-:W-:-:S15]  /*a8a0*/  NOP ;  /* 0x0000000000007918 */ /* 0x000fde0000000000 */
[----:B------:R-:W-:-:S12]  /*a8b0*/  NOP ;  /* 0x0000000000007918 */ /* 0x000fd80000000000 */
[----:B--2---:R-:W0:Y:S01]  /*a8c0*/  DFMA R28, R24, -UR6, R34 ;  /* 0x80000006181c7c2b */ /* 0x004e220008000022 */
        /* <DEDUP_REMOVED lines=105> */
[----:B--2---:R-:W0:Y:S02]  /*af60*/  DADD R24, R28, R28 ;  /* 0x000000001c187229 */ /* 0x004e24000000001c */
        /* <DEDUP_REMOVED lines=53> */
[----:B------:R-:W-:Y:S02]  /*b2c0*/  IMAD.MOV.U32 R26, RZ, RZ, R24 ;  /* 0x000000ffff1a7224 */ /* 0x000fe400078e0018 */
[----:B------:R-:W-:Y:S01]  /*b2d0*/  IMAD.MOV.U32 R24, RZ, RZ, R25 ;  /* 0x000000ffff187224 */ /* 0x000fe200078e0019 */
[----:B------:R-:W-:Y:S01]  /*b2e0*/  MOV R25, 0xb320 ;  /* 0x0000b32000197802 */ /* 0x000fe20000000f00 */
[----:B------:R-:W-:Y:S02]  /*b2f0*/  IMAD.MOV.U32 R27, RZ, RZ, R10 ;  /* 0x000000ffff1b7224 */ /* 0x000fe400078e000a */
[----:B------:R-:W-:-:S07]  /*b300*/  IMAD.MOV.U32 R28, RZ, RZ, R11 ;  /* 0x000000ffff1c7224 */ /* 0x000fce00078e000b */
[----:B-1----:R-:W-:Y:S05]  /*b310*/  CALL.REL.NOINC `($__internal_6_$__cuda_sm20_div_rn_f64_full) ;  /* 0x00000080000c7944 */ /* 0x002fea0003c00000 */
[----:B------:R-:W-:-:S07]  /*b320*/  IMAD.MOV.U32 R27, RZ, RZ, R24 ;  /* 0x000000ffff1b7224 */ /* 0x000fce00078e0018 */
.L_x_5060:
[----:B------:R-:W-:Y:S05]  /*b330*/  BSYNC.RECONVERGENT B3 ;  /* 0x0000000000037941 */ /* 0x000fea0003800200 */
.L_x_5059:
        /* <DEDUP_REMOVED lines=11> */
.L_x_5058:
        /* <DEDUP_REMOVED lines=55> */
.L_x_5061:
[----:B------:R-:W-:Y:S05]  /*b760*/  BSYNC.RECONVERGENT B2 ;  /* 0x0000000000027941 */ /* 0x000fea0003800200 */
.L_x_5057:
[----:B--2---:R-:W-:Y:S01]  /*b770*/  LOP3.LUT R11, R11, 0x80000000, R9, 0xb8, !PT ;  /* 0x800000000b0b7812 */ /* 0x004fe200078eb809 */
[----:B------:R-:W-:Y:S01]  /*b780*/  IMAD.MOV.U32 R28, RZ, RZ, 0x0 ;  /* 0x00000000ff1c7424 */ /* 0x000fe200078e00ff */
[----:B------:R-:W-:Y:S01]  /*b790*/  BSSY.RECONVERGENT B1, `(.L_x_5062) ;  /* 0x0000034000017945 */ /* 0x000fe20003800200 */
[----:B------:R-:W-:-:S03]  /*b7a0*/  IMAD.MOV.U32 R29, RZ, RZ, 0x3fd80000 ;  /* 0x3fd80000ff1d7424 */ /* 0x000fc600078e00ff */
[----:B------:R-:W2:Y:S02]  /*b7b0*/  DFMA R26, R10, R10, 1 ;  /* 0x3ff000000a1a742b */ /* 0x000ea4000000000a */
[----:B--2---:R-:W2:Y:S01]  /*b7c0*/  MUFU.RSQ64H R9, R27 ;  /* 0x0000001b00097308 */ /* 0x004ea20000001c00 */
[----:B------:R-:W-:-:S04]  /*b7d0*/  IADD3 R8, PT, PT, R27, -0x3500000, RZ ;  /* 0xfcb000001b087810 */ /* 0x000fc80007ffe0ff */
[----:B------:R-:W-:-:S15]  /*b7e0*/  ISETP.GE.U32.AND P0, PT, R8, 0x7ca00000, PT ;  /* 0x7ca000000800780c */ /* 0x000fde0003f06070 */
[----:B------:R-:W-:-:S15]  /*b7f0*/  NOP ;  /* 0x0000000000007918 */ /* 0x000fde0000000000 */
[----:B------:R-:W-:-:S15]  /*b800*/  NOP ;  /* 0x0000000000007918 */ /* 0x000fde0000000000 */
[----:B------:R-:W-:-:S12]  /*b810*/  NOP ;  /* 0x0000000000007918 */ /* 0x000fd80000000000 */
[----:B--2---:R-:W2:-:S15]  /*b820*/  DMUL R24, R8, R8 ;  /* 0x0000000808187228 */ /* 0x004e9e0000000000 */
[----:B------:R-:W-:-:S15]  /*b830*/  NOP ;  /* 0x0000000000007918 */ /* 0x000fde0000000000 */
[----:B------:R-:W-:-:S15]  /*b840*/  NOP ;  /* 0x0000000000007918 */ /* 0x000fde0000000000 */
[----:B------:R-:W-:-:S15]  /*b850*/  NOP ;  /* 0x0000000000007918 */ /* 0x000fde0000000000 */
[----:B------:R-:W-:-:S04]  /*b860*/  NOP ;  /* 0x0000000000007918 */ /* 0x000fc80000000000 */
[----:B--2---:R-:W2:-:S15]  /*b870*/  DFMA R24, R26, -R24, 1 ;  /* 0x3ff000001a18742b */ /* 0x004e9e0000000818 */
[----:B------:R-:W-:-:S15]  /*b880*/  NOP ;  /* 0x0000000000007918 */ /* 0x000fde0000000000 */
[----:B------:R-:W-:-:S15]  /*b890*/  NOP ;  /* 0x0000000000007918 */ /* 0x000fde0000000000 */
[----:B------:R-:W-:-:S15]  /*b8a0*/  NOP ;  /* 0x0000000000007918 */ /* 0x000fde0000000000 */
[----:B------:R-:W-:-:S04]  /*b8b0*/  NOP ;  /* 0x0000000000007918 */ /* 0x000fc80000000000 */
[----:B--2---:R-:W-:-:S15]  /*b8c0*/  DFMA R28, R24, R28, 0.5 ;  /* 0x3fe00000181c742b */ /* 0x004fde000000001c */
        /* <DEDUP_REMOVED lines=25> */
[----:B0-----:R0:W2:Y:S02]  /*ba60*/  DFMA R24, R28, R32, R30 ;  /* 0x000000201c18722b */ /* 0x0010a4000000001e */
[----:B0-2---:R-:W-:Y:S05]  /*ba70*/  @!P0 BRA `(.L_x_5063) ;  /* 0x0000000000148947 */ /* 0x005fea0003800000 */
[----:B------:R-:W-:Y:S01]  /*ba80*/  IMAD.MOV.U32 R25, RZ, RZ, R34 ;  /* 0x000000ffff197224 */ /* 0x000fe200078e0022 */
[----:B------:R-:W-:Y:S01]  /*ba90*/  MOV R24, 0xbac0 ;  /* 0x0000bac000187802 */ /* 0x000fe20000000f00 */
[----:B------:R-:W-:-:S07]  /*baa0*/  IMAD.MOV.U32 R32, RZ, RZ, R8 ;  /* 0x000000ffff207224 */ /* 0x000fce00078e0008 */
[----:B-1----:R-:W-:Y:S05]  /*bab0*/  CALL.REL.NOINC `($__internal_7_$__cuda_sm20_dsqrt_rn_f64_mediumpath_v1) ;  /* 0x0000008000547944 */ /* 0x002fea0003c00000 */
[----:B------:R-:W-:-:S07]  /*bac0*/  IMAD.MOV.U32 R24, RZ, RZ, R26 ;  /* 0x000000ffff187224 */ /* 0x000fce00078e001a */
.L_x_5063:
[----:B------:R-:W-:Y:S05]  /*bad0*/  BSYNC.RECONVERGENT B1 ;  /* 0x0000000000017941 */ /* 0x000fea0003800200 */
.L_x_5062:
        /* <DEDUP_REMOVED lines=11> */
[----:B------:R0:W2:Y:S02]  /*bb90*/  DMUL R24, R4, R24 ;  /* 0x0000001804187228 */ /* 0x0000a40000000000 */
[----:B0-----:R-:W0:Y:S01]  /*bba0*/  MUFU.RCP64H R5, R9 ;  /* 0x0000000900057308 */ /* 0x001e220000001800 */
[----:B------:R-:W-:-:S15]  /*bbb0*/  IMAD.MOV.U32 R4, RZ, RZ, 0x1 ;  /* 0x00000001ff047424 */ /* 0x000fde00078e00ff */
[----:B------:R-:W-:-:S15]  /*bbc0*/  NOP ;  /* 0x0000000000007918 */ /* 0x000fde0000000000 */
[----:B------:R-:W-:-:S15]  /*bbd0*/  NOP ;  /* 0x0000000000007918 */ /* 0x000fde0000000000 */
[----:B------:R-:W-:-:S15]  /*bbe0*/  NOP ;  /* 0x0000000000007918 */ /* 0x000fde0000000000 */
[----:B------:R-:W-:-:S01]  /*bbf0*/  NOP ;  /* 0x0000000000007918 */ /* 0x000fc20000000000 */
[----:B--2---:R-:W2:Y:S02]  /*bc00*/  DMUL R10, R10, R24 ;  /* 0x000000180a0a7228 */ /* 0x004ea40000000000 */
[----:B--2---:R-:W-:-:S15]  /*bc10*/  FSETP.GEU.AND P1, PT, |R11|, 6.5827683646048100446e-37, PT ;  /* 0x036000000b00780b */ /* 0x004fde0003f2e200 */
        /* <DEDUP_REMOVED lines=48> */
[----:B-1----:R-:W-:Y:S05]  /*bf20*/  CALL.REL.NOINC `($__internal_6_$__cuda_sm20_div_rn_f64_full) ;  /* 0x0000007400087944 */ /* 0x002fea0003c00000 */
[----:B------:R-:W-:Y:S02]  /*bf30*/  IMAD.MOV.U32 R4, RZ, RZ, R26 ;  /* 0x000000ffff047224 */ /* 0x000fe400078e001a */
[----:B------:R-:W-:-:S07]  /*bf40*/  IMAD.MOV.U32 R5, RZ, RZ, R24 ;  /* 0x000000ffff057224 */ /* 0x000fce00078e0018 */
.L_x_5065:
[----:B------:R-:W-:Y:S05]  /*bf50*/  BSYNC.RECONVERGENT B2 ;  /* 0x0000000000027941 */ /* 0x000fea0003800200 */
.L_x_5064:
        /* <DEDUP_REMOVED lines=49> */
[----:B------:R-:W-:-:S07]  /*c270*/  IMAD.MOV.U32 R27, RZ, RZ, R24 ;  /* 0x000000ffff1b7224 */ /* 0x000fce00078e0018 */
.L_x_5067:
[----:B------:R-:W-:Y:S05]  /*c280*/  BSYNC.RECONVERGENT B2 ;  /* 0x0000000000027941 */ /* 0x000fea0003800200 */
.L_x_5066:
[----:B------:R-:W-:Y:S02]  /*c290*/  IMAD.MOV.U32 R6, RZ, RZ, R26 ;  /* 0x000000ffff067224 */ /* 0x000fe400078e001a */
[----:B------:R-:W-:Y:S01]  /*c2a0*/  IMAD.MOV.U32 R7, RZ, RZ, R27 ;  /* 0x000000ffff077224 */ /* 0x000fe200078e001b */
[----:B------:R-:W-:Y:S06]  /*c2b0*/  BRA `(.L_x_5049) ;  /* 0x0000002000a47947 */ /* 0x000fec0003800000 */
.L_x_5052:
[----:B------:R-:W-:Y:S01]  /*c2c0*/  MOV R4, 0x652b82fe ;  /* 0x652b82fe00047802 */ /* 0x000fe20000000f00 */
[----:B------:R-:W-:Y:S01]  /*c2d0*/  IMAD.MOV.U32 R5, RZ, RZ, 0x3ff71547 ;  /* 0x3ff71547ff057424 */ /* 0x000fe200078e00ff */
        /* <DEDUP_REMOVED lines=26> */
[----:B0-----:R0:W2:Y:S01]  /*c480*/  DFMA R24, R24, -UR6, R26 ;  /* 0x8000000618187c2b */ /* 0x0010a2000800001a */
[----:B------:R-:W-:Y:S01]  /*c490*/  UMOV UR6, 0x69ce2bdf ;  /* 0x69ce2bdf00067882 */ /* 0x000fe20000000000 */
[----:B0-----:R-:W-:Y:S01]  /*c4a0*/  IMAD.MOV.U32 R26, RZ, RZ, -0x35dec16 ;  /* 0xfca213eaff1a7424 */ /* 0x001fe200078e00ff */
[----:B------:R-:W-:Y:S01]  /*c4b0*/  UMOV UR7, 0x3e5ade15 ;  /* 0x3e5ade1500077882 */ /* 0x000fe20000000000 */
[----:B------:R-:W-:-:S15]  /*c4c0*/  IMAD.MOV.U32 R27, RZ, RZ, 0x3e928af3 ;  /* 0x3e928af3ff1b7424 */ /* 0x000fde00078e00ff */
[----:B------:R-:W-:-:S15]  /*c4d0*/  NOP ;  /* 0x0000000000007918 */ /* 0x000fde0000000000 */
[----:B------:R-:W-:-:S15]  /*c4e0*/  NOP ;  /* 0x0000000000007918 */ /* 0x000fde0000000000 */
[----:B------:R-:W-:-:S15]  /*c4f0*/  NOP ;  /* 0x0000000000007918 */ /* 0x000fde0000000000 */
[----:B--2---:R-:W0:Y:S01]  /*c500*/  DFMA R26, R24, UR6, R26 ;  /* 0x00000006181a7c2b */ /* 0x004e22000800001a */
        /* <DEDUP_REMOVED lines=86> */
[----:B------:R0:W2:Y:S02]  /*ca70*/  @!P1 DMUL R40, R4, R6 ;  /* 0x0000000604289228 */ /* 0x0000a40000000000 */
.L_x_5069:
[----:B------:R-:W-:Y:S05]  /*ca80*/  BSYNC.RECONVERGENT B1 ;  /* 0x0000000000017941 */ /* 0x000fea0003800200 */
.L_x_5068:
        /* <DEDUP_REMOVED lines=47> */
[----:B--2---:R-:W-:Y:S05]  /*cd80*/  CALL.REL.NOINC `($_ZN2at6native27unrolled_elementwise_kernelIZZZNS0_16tanh_kernel_cudaERNS_18TensorIteratorBaseEENKUlvE_clEvENKUlvE_clEvEUlN3c107complexIdEEE_St5arrayIPcLm2EELi4E23TrivialOffsetCalculatorILi1EjESE_NS0_6memory15LoadWithoutCastENSF_16StoreWithoutCastEEEviT_T0_T2_T3_T4_T5_$__internal_trig_reduction_slowpathd) ;  /* 0x0000007000e47944 */ /* 0x004fea0003c00000 */
[----:B------:R-:W-:Y:S02]  /*cd90*/  IMAD.MOV.U32 R33, RZ, RZ, R27 ;  /* 0x000000ffff217224 */ /* 0x000fe400078e001b */
[----:B------:R-:W-:Y:S02]  /*cda0*/  IMAD.MOV.U32 R38, RZ, RZ, R28 ;  /* 0x000000ffff267224 */ /* 0x000fe400078e001c */
[----:B------:R-:W-:-:S07]  /*cdb0*/  IMAD.MOV.U32 R39, RZ, RZ, R29 ;  /* 0x000000ffff277224 */ /* 0x000fce00078e001d */
.L_x_5071:
[----:B------:R-:W-:Y:S05]  /*cdc0*/  BSYNC.RECONVERGENT B3 ;  /* 0x0000000000037941 */ /* 0x000fea0003800200 */
.L_x_5070:
[----:B------:R-:W0:Y:S01]  /*cdd0*/  LDCU.64 UR6, c[0x4][0x170] ;  /* 0x01002e00ff0677ac */ /* 0x000e220008000a00 */
[----:B------:R-:W-:-:S05]  /*cde0*/  IMAD.SHL.U32 R4, R33, 0x40, RZ ;  /* 0x0000004021047824 */ /* 0x000fca00078e00ff */
[----:B------:R-:W-:-:S04]  /*cdf0*/  LOP3.LUT R4, R4, 0x40, RZ, 0xc0, !PT ;  /* 0x0000004004047812 */ /* 0x000fc800078ec0ff */
[----:B0-----:R-:W-:-:S05]  /*ce00*/  IADD3 R44, P0, PT, R4, UR6, RZ ;  /* 0x00000006042c7c10 */ /* 0x001fca000ff1e0ff */
        /* <DEDUP_REMOVED lines=30> */
[----:B0-----:R-:W5:-:S15]  /*cff0*/  DFMA R4, R34, R4, R26 ;  /* 0x000000042204722b */ /* 0x001f5e000000001a */
[----:B------:R-:W-:-:S15]  /*d000*/  NOP ;  /* 0x0000000000007918 */ /* 0x000fde0000000000 */
[----:B------:R-:W-:-:S15]  /*d010*/  NOP ;  /* 0x0000000000007918 */ /* 0x000fde0000000000 */
[----:B------:R-:W-:-:S15]  /*d020*/  NOP ;  /* 0x0000000000007918 */ /* 0x000fde0000000000 */
[----:B------:R-:W-:-:S04]  /*d030*/  NOP ;  /* 0x0000000000007918 */ /* 0x000fc80000000000 */
[----:B-----5:R-:W0:-:S15]  /*d040*/  DFMA R4, R34, R4, R28 ;  /* 0x000000042204722b */ /* 0x020e1e000000001c */
        /* <DEDUP_REMOVED lines=26> */
[----:B------:R-:W-:Y:S02]  /*d1f0*/  MOV R38, R11 ;  /* 0x0000000b00267202 */ /* 0x000fe40000000f00 */
[----:B------:R-:W-:-:S07]  /*d200*/  MOV R37, 0xd220 ;  /* 0x0000d22000257802 */ /* 0x000fce0000000f00 */
[----:B--2---:R-:W-:Y:S05]  /*d210*/  CALL.REL.NOINC `($_ZN2at6native27unrolled_elementwise_kernelIZZZNS0_16tanh_kernel_cudaERNS_18TensorIteratorBaseEENKUlvE_clEvENKUlvE_clEvEUlN3c107complexIdEEE_St5arrayIPcLm2EELi4E23TrivialOffsetCalculatorILi1EjESE_NS0_6memory15LoadWithoutCastENSF_16StoreWithoutCastEEEviT_T0_T2_T3_T4_T5_$__internal_trig_reduction_slowpathd) ;  /* 0x0000006c00c07944 */ /* 0x004fea0003c00000 */
[----:B------:R-:W-:Y:S02]  /*d220*/  IMAD.MOV.U32 R32, RZ, RZ, R27 ;  /* 0x000000ffff207224 */ /* 0x000fe400078e001b */
[----:B------:R-:W-:Y:S02]  /*d230*/  IMAD.MOV.U32 R42, RZ, RZ, R28 ;  /* 0x000000ffff2a7224 */ /* 0x000fe400078e001c */
[----:B------:R-:W-:-:S07]  /*d240*/  IMAD.MOV.U32 R43, RZ, RZ, R29 ;  /* 0x000000ffff2b7224 */ /* 0x000fce00078e001d */
.L_x_5073:
[----:B------:R-:W-:Y:S05]  /*d250*/  BSYNC.RECONVERGENT B3 ;  /* 0x0000000000037941 */ /* 0x000fea0003800200 */
.L_x_5072:
[----:B------:R-:W0:Y:S01]  /*d260*/  LDCU.64 UR6, c[0x4][0x170] ;  /* 0x01002e00ff0677ac */ /* 0x000e220008000a00 */
[----:B------:R-:W-:-:S04]  /*d270*/  VIADD R8, R32, 0x1 ;  /* 0x0000000120087836 */ /* 0x000fc80000000000 */
        /* <DEDUP_REMOVED lines=71> */
[----:B0-----:R-:W-:Y:S02]  /*d6f0*/  IMAD.MOV.U32 R5, RZ, RZ, 0x3ff00000 ;  /* 0x3ff00000ff057424 */ /* 0x001fe400078e00ff */
[----:B------:R-:W-:-:S03]  /*d700*/  IMAD.MOV.U32 R4, RZ, RZ, RZ ;  /* 0x000000ffff047224 */ /* 0x000fc600078e00ff */
[----:B------:R-:W-:-:S15]  /*d710*/  LOP3.LUT R5, R5, 0x80000000, R9, 0xb8, !PT ;  /* 0x8000000005057812 */ /* 0x000fde00078eb809 */
[----:B------:R-:W-:-:S15]  /*d720*/  NOP ;  /* 0x0000000000007918 */ /* 0x000fde0000000000 */
[----:B------:R-:W-:-:S15]  /*d730*/  NOP ;  /* 0x0000000000007918 */ /* 0x000fde0000000000 */
[----:B------:R-:W-:-:S12]  /*d740*/  NOP ;  /* 0x0000000000007918 */ /* 0x000fd80000000000 */
[----:B--2---:R-:W0:-:S15]  /*d750*/  DMUL R44, R44, R40 ;  /* 0x000000282c2c7228 */ /* 0x004e1e0000000000 */
[----:B------:R-:W-:-:S15]  /*d760*/  NOP ;  /* 0x0000000000007918 */ /* 0x000fde0000000000 */
[----:B------:R-:W-:-:S15]  /*d770*/  NOP ;  /* 0x0000000000007918 */ /* 0x000fde0000000000 */
[----:B------:R-:W-:-:S15]  /*d780*/  NOP ;  /* 0x0000000000007918 */ /* 0x000fde0000000000 */
[----:B------:R-:W-:-:S04]  /*d790*/  NOP ;  /* 0x0000000000007918 */ /* 0x000fc80000000000 */
[----:B0-----:R2:W3:Y:S02]  /*d7a0*/  DMUL R6, R44, R40 ;  /* 0x000000282c067228 */ /* 0x0014e40000000000 */
[----:B--23--:R-:W-:Y:S05]  /*d7b0*/  BRA `(.L_x_5049) ;  /* 0x0000000c00647947 */ /* 0x00cfea0003800000 */
.L_x_5051:
[----:B------:R-:W2:Y:S02]  /*d7c0*/  DADD R6, R10, -R10 ;  /* 0x000000000a067229 */ /* 0x000ea4000000080a */
[----:B--2---:R-:W-:Y:S02]  /*d7d0*/  IMAD.MOV.U32 R4, RZ, RZ, R6 ;  /* 0x000000ffff047224 */ /* 0x004fe400078e0006 */
[----:B------:R-:W-:Y:S01]  /*d7e0*/  IMAD.MOV.U32 R5, RZ, RZ, R7 ;  /* 0x000000ffff057224 */ /* 0x000fe200078e0007 */
[----:B------:R-:W-:Y:S06]  /*d7f0*/  BRA `(.L_x_5049) ;  /* 0x0000000c00547947 */ /* 0x000fec0003800000 */
.L_x_5050:
[----:B------:R-:W-:-:S13]  /*d800*/  LOP3.LUT P0, RZ, R8, 0xfffff, R9, 0xf8, !PT ;  /* 0x000fffff08ff7812 */ /* 0x000fda000780f809 */
[----:B------:R-:W-:-:S15]  /*d810*/  @P0 DSETP.NEU.AND P1, PT, R10, RZ, PT ;  /* 0x000000ff0a00022a */ /* 0x000fde0003f2d000 */
[----:B------:R-:W-:-:S15]  /*d820*/  NOP ;  /* 0x0000000000007918 */ /* 0x000fde0000000000 */
[----:B------:R-:W-:-:S15]  /*d830*/  NOP ;  /* 0x0000000000007918 */ /* 0x000fde0000000000 */
[----:B------:R-:W-:-:S15]  /*d840*/  NOP ;  /* 0x0000000000007918 */ /* 0x000fde0000000000 */
[----:B------:R-:W-:-:S04]  /*d850*/  NOP ;  /* 0x0000000000007918 */ /* 0x000fc80000000000 */
[----:B------:R-:W2:Y:S02]  /*d860*/  @P0 DMUL R4, R10, R8 ;  /* 0x000000080a040228 */ /* 0x000ea40000000000 */
[----:B--2---:R-:W-:Y:S01]  /*d870*/  @P0 FSEL R6, R10, R4, !P1 ;  /* 0x000000040a060208 */ /* 0x004fe20004800000 */
[----:B------:R-:W-:Y:S01]  /*d880*/  @P0 IMAD.MOV.U32 R4, RZ, RZ, R8 ;  /* 0x000000ffff040224 */ /* 0x000fe200078e0008 */
[----:B------:R-:W-:Y:S01]  /*d890*/  @P0 FSEL R7, R11, R5, !P1 ;  /* 0x000000050b070208 */ /* 0x000fe20004800000 */
[----:B------:R-:W-:Y:S01]  /*d8a0*/  @P0 IMAD.MOV.U32 R5, RZ, RZ, R9 ;  /* 0x000000ffff050224 */ /* 0x000fe200078e0009 */
[----:B------:R-:W-:Y:S06]  /*d8b0*/  @P0 BRA `(.L_x_5049) ;  /* 0x0000000c00240947 */ /* 0x000fec0003800000 */
[----:B------:R-:W2:Y:S01]  /*d8c0*/  DSETP.NEU.AND P0, PT, |R10|, +INF , PT ;  /* 0x7ff000000a00742a */ /* 0x000ea20003f0d200 */
[----:B------:R-:W-:Y:S04]  /*d8d0*/  BSSY.RECONVERGENT B3, `(.L_x_5074) ;  /* 0x00000c3000037945 */ /* 0x000fe80003800200 */
[----:B--2---:R-:W-:Y:S05]  /*d8e0*/  @!P0 BRA `(.L_x_5075) ;  /* 0x0000000c00048947 */ /* 0x004fea0003800000 */
        /* <DEDUP_REMOVED lines=21> */
[----:B------:R-:W2:-:S15]  /*da40*/  I2F.F64 R40, R33 ;  /* 0x0000002100287312 */ /* 0x000e9e0000201c00 */
[----:B------:R-:W-:-:S15]  /*da50*/  NOP ;  /* 0x0000000000007918 */ /* 0x000fde0000000000 */
[----:B------:R-:W-:-:S15]  /*da60*/  NOP ;  /* 0x0000000000007918 */ /* 0x000fde0000000000 */
[----:B------:R-:W-:-:S15]  /*da70*/  NOP ;  /* 0x0000000000007918 */ /* 0x000fde0000000000 */
[----:B------:R-:W-:-:S04]  /*da80*/  NOP ;  /* 0x0000000000007918 */ /* 0x000fc80000000000 */
[----:B--2---:R-:W2:Y:S01]  /*da90*/  DFMA R6, R40, -UR6, R10 ;  /* 0x8000000628067c2b */ /* 0x004ea2000800000a */
[----:B------:R-:W-:Y:S01]  /*daa0*/  UMOV UR6, 0x33145c00 ;  /* 0x33145c0000067882 */ /* 0x000fe20000000000 */
[----:B------:R-:W-:-:S15]  /*dab0*/  UMOV UR7, 0x3c91a626 ;  /* 0x3c91a62600077882 */ /* 0x000fde0000000000 */
[----:B------:R-:W-:-:S15]  /*dac0*/  NOP ;  /* 0x0000000000007918 */ /* 0x000fde0000000000 */
[----:B------:R-:W-:-:S15]  /*dad0*/  NOP ;  /* 0x0000000000007918 */ /* 0x000fde0000000000 */
[----:B------:R-:W-:-:S15]  /*dae0*/  NOP ;  /* 0x0000000000007918 */ /* 0x000fde0000000000 */
[----:B------:R-:W-:-:S02]  /*daf0*/  NOP ;  /* 0x0000000000007918 */ /* 0x000fc40000000000 */
[----:B--2---:R-:W2:Y:S01]  /*db00*/  DFMA R6, R40, -UR6, R6 ;  /* 0x8000000628067c2b */ /* 0x004ea20008000006 */
[----:B------:R-:W-:Y:S01]  /*db10*/  UMOV UR6, 0x252049c0 ;  /* 0x252049c000067882 */ /* 0x000fe20000000000 */
[----:B------:R-:W-:-:S15]  /*db20*/  UMOV UR7, 0x397b839a ;  /* 0x397b839a00077882 */ /* 0x000fde0000000000 */
[----:B------:R-:W-:-:S15]  /*db30*/  NOP ;  /* 0x0000000000007918 */ /* 0x000fde0000000000 */
[----:B------:R-:W-:-:S15]  /*db40*/  NOP ;  /* 0x0000000000007918 */ /* 0x000fde0000000000 */
[----:B------:R-:W-:-:S15]  /*db50*/  NOP ;  /* 0x0000000000007918 */ /* 0x000fde0000000000 */
[----:B------:R-:W-:-:S02]  /*db60*/  NOP ;  /* 0x0000000000007918 */ /* 0x000fc40000000000 */
[----:B--2---:R-:W2:Y:S02]  /*db70*/  DFMA R40, R40, -UR6, R6 ;  /* 0x8000000628287c2b */ /* 0x004ea40008000006 */
[----:B--2---:R-:W-:Y:S02]  /*db80*/  IMAD.MOV.U32 R34, RZ, RZ, R40 ;  /* 0x000000ffff227224 */ /* 0x004fe400078e0028 */
[----:B------:R-:W-:Y:S01]  /*db90*/  IMAD.MOV.U32 R35, RZ, RZ, R41 ;  /* 0x000000ffff237224 */ /* 0x000fe200078e0029 */
[----:B------:R-:W-:Y:S06]  /*dba0*/  @!P4 BRA `(.L_x_5077) ;  /* 0x00000000001cc947 */ /* 0x000fec0003800000 */
[----:B0-----:R-:W-:Y:S01]  /*dbb0*/  IMAD.MOV.U32 R26, RZ, RZ, R10 ;  /* 0x000000ffff1a7224 */ /* 0x001fe200078e000a */
[----:B------:R-:W-:Y:S01]  /*dbc0*/  MOV R37, 0xdbf0 ;  /* 0x0000dbf000257802 */ /* 0x000fe20000000f00 */
[----:B------:R-:W-:-:S07]  /*dbd0*/  IMAD.MOV.U32 R38, RZ, RZ, R11 ;  /* 0x000000ffff267224 */ /* 0x000fce00078e000b */
[----:B-1----:R-:W-:Y:S05]  /*dbe0*/  CALL.REL.NOINC `($_ZN2at6native27unrolled_elementwise_kernelIZZZNS0_16tanh_kernel_cudaERNS_18TensorIteratorBaseEENKUlvE_clEvENKUlvE_clEvEUlN3c107complexIdEEE_St5arrayIPcLm2EELi4E23TrivialOffsetCalculatorILi1EjESE_NS0_6memory15LoadWithoutCastENSF_16StoreWithoutCastEEEviT_T0_T2_T3_T4_T5_$__internal_trig_reduction_slowpathd) ;  /* 0x00000064004c7944 */ /* 0x002fea0003c00000 */
[----:B------:R-:W-:Y:S02]  /*dbf0*/  IMAD.MOV.U32 R33, RZ, RZ, R27 ;  /* 0x000000ffff217224 */ /* 0x000fe400078e001b */
[----:B------:R-:W-:Y:S02]  /*dc00*/  IMAD.MOV.U32 R34, RZ, RZ, R28 ;  /* 0x000000ffff227224 */ /* 0x000fe400078e001c */
[----:B------:R-:W-:-:S07]  /*dc10*/  IMAD.MOV.U32 R35, RZ, RZ, R29 ;  /* 0x000000ffff237224 */ /* 0x000fce00078e001d */
.L_x_5077:
[----:B------:R-:W-:Y:S05]  /*dc20*/  BSYNC.RECONVERGENT B4 ;  /* 0x0000000000047941 */ /* 0x000fea0003800200 */
.L_x_5076:
[----:B------:R-:W0:Y:S01]  /*dc30*/  LDCU.64 UR6, c[0x4][0x170] ;  /* 0x01002e00ff0677ac */ /* 0x000e220008000a00 */
[----:B------:R-:W-:-:S04]  /*dc40*/  SHF.L.U32 R4, R33, 0x6, RZ ;  /* 0x0000000621047819 */ /* 0x000fc800000006ff */
[----:B------:R-:W-:-:S04]  /*dc50*/  LOP3.LUT R4, R4, 0x40, RZ, 0xc0, !PT ;  /* 0x0000004004047812 */ /* 0x000fc800078ec0ff */
[----:B01----:R-:W-:-:S05]  /*dc60*/  IADD3 R42, P0, PT, R4, UR6, RZ ;  /* 0x00000006042a7c10 */ /* 0x003fca000ff1e0ff */
        /* <DEDUP_REMOVED lines=68> */
.L_x_5079:
[----:B------:R-:W-:Y:S05]  /*e0b0*/  BSYNC.RECONVERGENT B4 ;  /* 0x0000000000047941 */ /* 0x000fea0003800200 */
.L_x_5078:
        /* <DEDUP_REMOVED lines=67> */
[----:B------:R2:W3:Y:S02]  /*e4f0*/  DMUL R10, R42, R10 ;  /* 0x0000000a2a0a7228 */ /* 0x0004e40000000000 */
.L_x_5075:
[----:B------:R-:W-:Y:S05]  /*e500*/  BSYNC.RECONVERGENT B3 ;  /* 0x0000000000037941 */ /* 0x000fea0003800200 */
.L_x_5074:
[----:B---3--:R-:W-:Y:S01]  /*e510*/  LOP3.LUT R7, RZ, 0x80000000, R11, 0xb8, !PT ;  /* 0x80000000ff077812 */ /* 0x008fe200078eb80b */
[----:B------:R-:W-:Y:S02]  /*e520*/  VIADD R5, R9, 0xc0000000 ;  /* 0xc000000009057836 */ /* 0x000fe40000000000 */
[----:B------:R-:W-:Y:S02]  /*e530*/  IMAD.MOV.U32 R4, RZ, RZ, R8 ;  /* 0x000000ffff047224 */ /* 0x000fe400078e0008 */
[----:B------:R-:W-:-:S07]  /*e540*/  IMAD.MOV.U32 R6, RZ, RZ, RZ ;  /* 0x000000ffff067224 */ /* 0x000fce00078e00ff */
.L_x_5049:
[----:B------:R-:W-:Y:S05]  /*e550*/  BSYNC.RECONVERGENT B0 ;  /* 0x0000000000007941 */ /* 0x000fea0003800200 */
.L_x_5048:
[----:B------:R-:W-:Y:S01]  /*e560*/  VIADD R2, R2, 0x180 ;  /* 0x0000018002027836 */ /* 0x000fe20000000000 */
[----:B------:R-:W-:Y:S01]  /*e570*/  BSSY.RECONVERGENT B0, `(.L_x_5080) ;  /* 0x00004c0000007945 */ /* 0x000fe20003800200 */
[----:B012---:R-:W-:Y:S02]  /*e580*/  CS2R R42, SRZ ;  /* 0x00000000002a7805 */ /* 0x007fe4000001ff00 */
[----:B------:R-:W-:Y:S02]  /*e590*/  CS2R R40, SRZ ;  /* 0x0000000000287805 */ /* 0x000fe4000001ff00 */
[----:B------:R-:W-:-:S13]  /*e5a0*/  ISETP.GE.AND P0, PT, R2, R3, PT ;  /* 0x000000030200720c */ /* 0x000fda0003f06270 */
[----:B------:R-:W-:Y:S05]  /*e5b0*/  @P0 BRA `(.L_x_5081) ;  /* 0x0000004800ec0947 */ /* 0x000fea0003800000 */
[----:B------:R-:W-:-:S04]  /*e5c0*/  LOP3.LUT R2, R13, 0x7fffffff, RZ, 0xc0, !PT ;  /* 0x7fffffff0d027812 */ /* 0x000fc800078ec0ff */
        /* <DEDUP_REMOVED lines=51> */
.L_x_5086:
[----:B------:R-:W-:Y:S05]  /*e900*/  BSYNC.RECONVERGENT B3 ;  /* 0x0000000000037941 */ /* 0x000fea0003800200 */
.L_x_5085:
        /* <DEDUP_REMOVED lines=154> */
.L_x_5088:
[----:B------:R-:W-:Y:S05]  /*f2b0*/  BSYNC.RECONVERGENT B1 ;  /* 0x0000000000017941 */ /* 0x000fea0003800200 */
.L_x_5087:
[----:B------:R-:W-:Y:S01]  /*f2c0*/  BSSY.RECONVERGENT B2, `(.L_x_5089) ;  /* 0x0000104000027945 */ /* 0x000fe20003800200 */
[----:B01----:R0:W1:Y:S01]  /*f2d0*/  DFMA R10, R8, R8, 1 ;  /* 0x3ff00000080a742b */ /* 0x0030620000000008 */
[----:B------:R-:W-:Y:S01]  /*f2e0*/  MOV R34, R12 ;  /* 0x0000000c00227202 */ /* 0x000fe20000000f00 */
        /* <DEDUP_REMOVED lines=188> */
[----:B------:R-:W-:Y:S05]  /*feb0*/  CALL.REL.NOINC `($__internal_6_$__cuda_sm20_div_rn_f64_full) ;  /* 0x0000003400247944 */ /* 0x000fea0003c00000 */
[----:B------:R-:W-:-:S07]  /*fec0*/  IMAD.MOV.U32 R27, RZ, RZ, R24 ;  /* 0x000000ffff1b7224 */ /* 0x000fce00078e0018 */
.L_x_5092:
[----:B------:R-:W-:Y:S05]  /*fed0*/  BSYNC.RECONVERGENT B3 ;  /* 0x0000000000037941 */ /* 0x000fea0003800200 */
.L_x_5091:
        /* <DEDUP_REMOVED lines=11> */
.L_x_5090:
        /* <DEDUP_REMOVED lines=55> */
.L_x_5093:
[----:B------:R-:W-:Y:S05]  /*10300*/  BSYNC.RECONVERGENT B2 ;  /* 0x0000000000027941 */ /* 0x000fea0003800200 */
.L_x_5089:
[----:B-1----:R-:W-:Y:S01]  /*10310*/  LOP3.LUT R13, R35, 0x80000000, R13, 0xb8, !PT ;  /* 0x80000000230d7812 */ /* 0x002fe200078eb80d */
[----:B------:R-:W-:Y:S01]  /*10320*/  IMAD.MOV.U32 R12, RZ, RZ, R34 ;  /* 0x000000ffff0c7224 */ /* 0x000fe200078e0022 */
[----:B------:R-:W-:Y:S01]  /*10330*/  BSSY.RECONVERGENT B1, `(.L_x_5094) ;  /* 0x0000038000017945 */ /* 0x000fe20003800200 */
[----:B------:R-:W-:Y:S02]  /*10340*/  IMAD.MOV.U32 R28, RZ, RZ, 0x0 ;  /* 0x00000000ff1c7424 */ /* 0x000fe400078e00ff */
[----:B------:R-:W-:Y:S02]  /*10350*/  IMAD.MOV.U32 R29, RZ, RZ, 0x3fd80000 ;  /* 0x3fd80000ff1d7424 */ /* 0x000fe400078e00ff */
[----:B------:R-:W1:Y:S02]  /*10360*/  DFMA R26, R12, R12, 1 ;  /* 0x3ff000000c1a742b */ /* 0x000e64000000000c */
[----:B-1----:R-:W0:Y:S01]  /*10370*/  MUFU.RSQ64H R15, R27 ;  /* 0x0000001b000f7308 */ /* 0x002e220000001c00 */
        /* <DEDUP_REMOVED lines=48> */
[----:B------:R-:W-:-:S07]  /*10680*/  IMAD.MOV.U32 R32, RZ, RZ, R14 ;  /* 0x000000ffff207224 */ /* 0x000fce00078e000e */
[----:B------:R-:W-:Y:S05]  /*10690*/  CALL.REL.NOINC `($__internal_7_$__cuda_sm20_dsqrt_rn_f64_mediumpath_v1) ;  /* 0x00000034005c7944 */ /* 0x000fea0003c00000 */
[----:B------:R-:W-:-:S07]  /*106a0*/  IMAD.MOV.U32 R24, RZ, RZ, R26 ;  /* 0x000000ffff187224 */ /* 0x000fce00078e001a */
.L_x_5095:
[----:B------:R-:W-:Y:S05]  /*106b0*/  BSYNC.RECONVERGENT B1 ;  /* 0x0000000000017941 */ /* 0x000fea0003800200 */
.L_x_5094:
        /* <DEDUP_REMOVED lines=69> */
.L_x_5097:
[----:B------:R-:W-:Y:S05]  /*10b10*/  BSYNC.RECONVERGENT B2 ;  /* 0x0000000000027941 */ /* 0x000fea0003800200 */
.L_x_5096:
        /* <DEDUP_REMOVED lines=53> */
.L_x_5099:
[----:B------:R-:W-:Y:S05]  /*10e70*/  BSYNC.RECONVERGENT B2 ;  /* 0x0000000000027941 */ /* 0x000fea0003800200 */
.L_x_5098:
[----:B------:R-:W-:Y:S05]  /*10e80*/  BRA `(.L_x_5081) ;  /* 0x0000002000b87947 */ /* 0x000fea0003800000 */
.L_x_5084:
        /* <DEDUP_REMOVED lines=124> */
.L_x_5101:
[----:B------:R-:W-:Y:S05]  /*11650*/  BSYNC.RECONVERGENT B1 ;  /* 0x0000000000017941 */ /* 0x000fea0003800200 */
.L_x_5100:
        /* <DEDUP_REMOVED lines=51> */
.L_x_5103:
[----:B------:R-:W-:Y:S05]  /*11990*/  BSYNC.RECONVERGENT B3 ;  /* 0x0000000000037941 */ /* 0x000fea0003800200 */
.L_x_5102:
        /* <DEDUP_REMOVED lines=68> */
[----:B-1----:R-:W-:Y:S05]  /*11de0*/  CALL.REL.NOINC `($_ZN2at6native27unrolled_elementwise_kernelIZZZNS0_16tanh_kernel_cudaERNS_18TensorIteratorBaseEENKUlvE_clEvENKUlvE_clEvEUlN3c107complexIdEEE_St5arrayIPcLm2EELi4E23TrivialOffsetCalculatorILi1EjESE_NS0_6memory15LoadWithoutCastENSF_16StoreWithoutCastEEEviT_T0_T2_T3_T4_T5_$__internal_trig_reduction_slowpathd) ;  /* 0x0000002000cc7944 */ /* 0x002fea0003c00000 */
[----:B------:R-:W-:Y:S02]  /*11df0*/  IMAD.MOV.U32 R2, RZ, RZ, R27 ;  /* 0x000000ffff027224 */ /* 0x000fe400078e001b */
[----:B------:R-:W-:Y:S02]  /*11e00*/  IMAD.MOV.U32 R40, RZ, RZ, R28 ;  /* 0x000000ffff287224 */ /* 0x000fe400078e001c */
[----:B------:R-:W-:-:S07]  /*11e10*/  IMAD.MOV.U32 R41, RZ, RZ, R29 ;  /* 0x000000ffff297224 */ /* 0x000fce00078e001d */
.L_x_5105:
[----:B------:R-:W-:Y:S05]  /*11e20*/  BSYNC.RECONVERGENT B3 ;  /* 0x0000000000037941 */ /* 0x000fea0003800200 */
.L_x_5104:
        /* <DEDUP_REMOVED lines=87> */
.L_x_5083:
[----:B------:R-:W0:Y:S02]  /*123a0*/  DADD R42, R14, -R14 ;  /* 0x000000000e2a7229 */ /* 0x000e24000000080e */
[----:B0-----:R-:W-:Y:S02]  /*123b0*/  IMAD.MOV.U32 R40, RZ, RZ, R42 ;  /* 0x000000ffff287224 */ /* 0x001fe400078e002a */
[----:B------:R-:W-:Y:S01]  /*123c0*/  IMAD.MOV.U32 R41, RZ, RZ, R43 ;  /* 0x000000ffff297224 */ /* 0x000fe200078e002b */
[----:B------:R-:W-:Y:S06]  /*123d0*/  BRA `(.L_x_5081) ;  /* 0x0000000c00647947 */ /* 0x000fec0003800000 */
.L_x_5082:
        /* <DEDUP_REMOVED lines=63> */
[----:B------:R-:W-:Y:S01]  /*127d0*/  IMAD.MOV.U32 R34, RZ, RZ, R27 ;  /* 0x000000ffff227224 */ /* 0x000fe200078e001b */
[----:B------:R-:W-:Y:S01]  /*127e0*/  MOV R33, R29 ;  /* 0x0000001d00217202 */ /* 0x000fe20000000f00 */
[----:B------:R-:W-:-:S07]  /*127f0*/  IMAD.MOV.U32 R32, RZ, RZ, R28 ;  /* 0x000000ffff207224 */ /* 0x000fce00078e001c */
.L_x_5109:
[----:B------:R-:W-:Y:S05]  /*12800*/  BSYNC.RECONVERGENT B4 ;  /* 0x0000000000047941 */ /* 0x000fea0003800200 */
.L_x_5108:
        /* <DEDUP_REMOVED lines=72> */
[----:B------:R-:W-:Y:S05]  /*12c90*/  CALL.REL.NOINC `($_ZN2at6native27unrolled_elementwise_kernelIZZZNS0_16tanh_kernel_cudaERNS_18TensorIteratorBaseEENKUlvE_clEvENKUlvE_clEvEUlN3c107complexIdEEE_St5arrayIPcLm2EELi4E23TrivialOffsetCalculatorILi1EjESE_NS0_6memory15LoadWithoutCastENSF_16StoreWithoutCastEEEviT_T0_T2_T3_T4_T5_$__internal_trig_reduction_slowpathd) ;  /* 0x0000001400207944 */ /* 0x000fea0003c00000 */
[----:B------:R-:W-:Y:S02]  /*12ca0*/  IMAD.MOV.U32 R2, RZ, RZ, R27 ;  /* 0x000000ffff027224 */ /* 0x000fe400078e001b */
[----:B------:R-:W-:Y:S02]  /*12cb0*/  IMAD.MOV.U32 R40, RZ, RZ, R28 ;  /* 0x000000ffff287224 */ /* 0x000fe400078e001c */
[----:B------:R-:W-:-:S07]  /*12cc0*/  IMAD.MOV.U32 R41, RZ, RZ, R29 ;  /* 0x000000ffff297224 */ /* 0x000fce00078e001d */
.L_x_5111:
[----:B------:R-:W-:Y:S05]  /*12cd0*/  BSYNC.RECONVERGENT B4 ;  /* 0x0000000000047941 */ /* 0x000fea0003800200 */
.L_x_5110:
        /* <DEDUP_REMOVED lines=68> */
.L_x_5107:
[----:B------:R-:W-:Y:S05]  /*13120*/  BSYNC.RECONVERGENT B3 ;  /* 0x0000000000037941 */ /* 0x000fea0003800200 */
.L_x_5106:
[----:B01----:R-:W-:Y:S01]  /*13130*/  LOP3.LUT R43, RZ, 0x80000000, R15, 0xb8, !PT ;  /* 0x80000000ff2b7812 */ /* 0x003fe200078eb80f */
[----:B------:R-:W-:Y:S02]  /*13140*/  VIADD R41, R13, 0xc0000000 ;  /* 0xc00000000d297836 */ /* 0x000fe40000000000 */
[----:B------:R-:W-:Y:S02]  /*13150*/  IMAD.MOV.U32 R40, RZ, RZ, R12 ;  /* 0x000000ffff287224 */ /* 0x000fe400078e000c */
[----:B------:R-:W-:-:S07]  /*13160*/  IMAD.MOV.U32 R42, RZ, RZ, RZ ;  /* 0x000000ffff2a7224 */ /* 0x000fce00078e00ff */
.L_x_5081:
[----:B------:R-:W-:Y:S05]  /*13170*/  BSYNC.RECONVERGENT B0 ;  /* 0x0000000000007941 */ /* 0x000fea0003800200 */
.L_x_5080:
[----:B------:R-:W0:Y:S01]  /*13180*/  S2R R12, SR_TID.X ;  /* 0x00000000000c7919 */ /* 0x000e220000002100 */
[----:B------:R-:W-:Y:S01]  /*13190*/  BSSY.RECONVERGENT B0, `(.L_x_5112) ;  /* 0x0000014000007945 */ /* 0x000fe20003800200 */
[----:B0-----:R-:W-:-:S13]  /*131a0*/  ISETP.GE.AND P1, PT, R12, R3, PT ;  /* 0x000000030c00720c */ /* 0x001fda0003f26270 */
[----:B------:R-:W0:Y:S01]  /*131b0*/  @!P1 LDC.64 R8, c[0x0][0x388] ;  /* 0x0000e200ff089b82 */ /* 0x000e220000000a00 */
[----:B------:R-:W-:Y:S02]  /*131c0*/  @!P1 IMAD R11, R0, 0x200, R12 ;  /* 0x00000200000b9824 */ /* 0x000fe400078e020c */
[----:B------:R-:W-:-:S04]  /*131d0*/  @!P1 VIADD R2, R12, 0x80 ;  /* 0x000000800c029836 */ /* 0x000fc80000000000 */
[----:B------:R-:W-:-:S05]  /*131e0*/  @!P1 IMAD.MOV.U32 R12, RZ, RZ, R2 ;  /* 0x000000ffff0c9224 */ /* 0x000fca00078e0002 */
[----:B------:R-:W-:Y:S01]  /*131f0*/  ISETP.GE.AND P0, PT, R12, R3, PT ;  /* 0x000000030c00720c */ /* 0x000fe20003f06270 */
[----:B0-----:R-:W-:-:S05]  /*13200*/  @!P1 IMAD.WIDE.U32 R8, R11, 0x10, R8 ;  /* 0x000000100b089825 */ /* 0x001fca00078e0008 */
[----:B------:R0:W-:Y:S07]  /*13210*/  @!P1 STG.E.128 desc[UR4][R8.64], R20 ;  /* 0x0000001408009986 */ /* 0x0001ee000c101d04 */
[----:B------:R-:W-:Y:S05]  /*13220*/  @P0 BRA `(.L_x_5113) ;  /* 0x0000000000280947 */ /* 0x000fea0003800000 */
[----:B0-----:R-:W0:Y:S01]  /*13230*/  LDC.64 R8, c[0x0][0x388] ;  /* 0x0000e200ff087b82 */ /* 0x001e220000000a00 */
[----:B------:R-:W-:Y:S01]  /*13240*/  IMAD R11, R0, 0x200, R12 ;  /* 0x00000200000b7824 */ /* 0x000fe200078e020c */
[----:B------:R-:W-:-:S04]  /*13250*/  IADD3 R12, PT, PT, R12, 0x80, RZ ;  /* 0x000000800c0c7810 */ /* 0x000fc80007ffe0ff */
[----:B------:R-:W-:-:S13]  /*13260*/  ISETP.GE.AND P0, PT, R12, R3, PT ;  /* 0x000000030c00720c */ /* 0x000fda0003f06270 */
[----:B------:R-:W-:Y:S02]  /*13270*/  @!P0 IMAD R13, R0, 0x200, R12 ;  /* 0x00000200000d8824 */ /* 0x000fe400078e020c */
[----:B------:R-:W-:Y:S02]  /*13280*/  @!P0 VIADD R12, R12, 0x80 ;  /* 0x000000800c0c8836 */ /* 0x000fe40000000000 */
[----:B0-----:R-:W-:-:S04]  /*13290*/  IMAD.WIDE.U32 R10, R11, 0x10, R8 ;  /* 0x000000100b0a7825 */ /* 0x001fc800078e0008 */
[----:B------:R-:W-:Y:S01]  /*132a0*/  @!P0 IMAD.WIDE.U32 R8, R13, 0x10, R8 ;  /* 0x000000100d088825 */ /* 0x000fe200078e0008 */
[----:B------:R1:W-:Y:S04]  /*132b0*/  STG.E.128 desc[UR4][R10.64], R16 ;  /* 0x000000100a007986 */ /* 0x0003e8000c101d04 */
[----:B------:R1:W-:Y:S02]  /*132c0*/  @!P0 STG.E.128 desc[UR4][R8.64], R4 ;  /* 0x0000000408008986 */ /* 0x0003e4000c101d04 */
.L_x_5113:
[----:B------:R-:W-:Y:S05]  /*132d0*/  BSYNC.RECONVERGENT B0 ;  /* 0x0000000000007941 */ /* 0x000fea0003800200 */
.L_x_5112:
[----:B------:R-:W-:-:S13]  /*132e0*/  ISETP.GE.AND P0, PT, R12, R3, PT ;  /* 0x000000030c00720c */ /* 0x000fda0003f06270 */
[----:B------:R-:W-:Y:S05]  /*132f0*/  @P0 EXIT ;  /* 0x000000000000094d */ /* 0x000fea0003800000 */
[----:B------:R-:W2:Y:S01]  /*13300*/  LDC.64 R2, c[0x0][0x388] ;  /* 0x0000e200ff027b82 */ /* 0x000ea20000000a00 */
[----:B-1----:R-:W-:-:S04]  /*13310*/  IMAD R5, R0, 0x200, R12 ;  /* 0x0000020000057824 */ /* 0x002fc800078e020c */
[----:B--2---:R-:W-:-:S05]  /*13320*/  IMAD.WIDE.U32 R2, R5, 0x10, R2 ;  /* 0x0000001005027825 */ /* 0x004fca00078e0002 */
[----:B------:R-:W-:Y:S01]  /*13330*/  STG.E.128 desc[UR4][R2.64], R40 ;  /* 0x0000002802007986 */ /* 0x000fe2000c101d04 */
[----:B------:R-:W-:Y:S05]  /*13340*/  EXIT ;  /* 0x000000000000794d */ /* 0x000fea0003800000 */
        .weak           $__internal_6_$__cuda_sm20_div_rn_f64_full
        .type           $__internal_6_$__cuda_sm20_div_rn_f64_full,@function
        .size           $__internal_6_$__cuda_sm20_div_rn_f64_full,($__internal_7_$__cuda_sm20_dsqrt_rn_f64_mediumpath_v1 - $__internal_6_$__cuda_sm20_div_rn_f64_full)
$__internal_6_$__cuda_sm20_div_rn_f64_full:
[----:B------:R-:W-:Y:S01]  /*13350*/  IMAD.MOV.U32 R39, RZ, RZ, R28 ;  /* 0x000000ffff277224 */ /* 0x000fe200078e001c */
[C---:B------:R-:W-:Y:S01]  /*13360*/  FSETP.GEU.AND P0, PT, |R24|.reuse, 1.469367938527859385e-39, PT ;  /* 0x001000001800780b */ /* 0x040fe20003f0e200 */
[----:B------:R-:W-:Y:S01]  /*13370*/  IMAD.MOV.U32 R31, RZ, RZ, R24 ;  /* 0x000000ffff1f7224 */ /* 0x000fe200078e0018 */
[C---:B------:R-:W-:Y:S01]  /*13380*/  LOP3.LUT R29, R24.reuse, 0x800fffff, RZ, 0xc0, !PT ;  /* 0x800fffff181d7812 */ /* 0x040fe200078ec0ff */
[--C-:B------:R-:W-:Y:S01]  /*13390*/  IMAD.MOV.U32 R30, RZ, RZ, R26.reuse ;  /* 0x000000ffff1e7224 */ /* 0x100fe200078e001a */
[----:B------:R-:W-:Y:S01]  /*133a0*/  FSETP.GEU.AND P2, PT, |R39|, 1.469367938527859385e-39, PT ;  /* 0x001000002700780b */ /* 0x000fe20003f4e200 */
[----:B------:R-:W-:Y:S01]  /*133b0*/  IMAD.MOV.U32 R32, RZ, RZ, R26 ;  /* 0x000000ffff207224 */ /* 0x000fe200078e001a */
[----:B------:R-:W-:Y:S01]  /*133c0*/  LOP3.LUT R33, R29, 0x3ff00000, RZ, 0xfc, !PT ;  /* 0x3ff000001d217812 */ /* 0x000fe200078efcff */
[----:B------:R-:W-:Y:S01]  /*133d0*/  IMAD.MOV.U32 R38, RZ, RZ, R27 ;  /* 0x000000ffff267224 */ /* 0x000fe200078e001b */
[----:B------:R-:W-:Y:S01]  /*133e0*/  LOP3.LUT R26, R39, 0x7ff00000, RZ, 0xc0, !PT ;  /* 0x7ff00000271a7812 */ /* 0x000fe200078ec0ff */
[----:B------:R-:W-:Y:S01]  /*133f0*/  IMAD.MOV.U32 R36, RZ, RZ, 0x1 ;  /* 0x00000001ff247424 */ /* 0x000fe200078e00ff */
[----:B------:R-:W-:Y:S01]  /*13400*/  LOP3.LUT R27, R24, 0x7ff00000, RZ, 0xc0, !PT ;  /* 0x7ff00000181b7812 */ /* 0x000fe200078ec0ff */
[----:B------:R-:W-:Y:S01]  /*13410*/  IMAD.MOV.U32 R24, RZ, RZ, 0x1ca00000 ;  /* 0x1ca00000ff187424 */ /* 0x000fe200078e00ff */
[----:B------:R-:W-:Y:S01]  /*13420*/  BSSY.RECONVERGENT B1, `(.L_x_5114) ;  /* 0x0000079000017945 */ /* 0x000fe20003800200 */
[----:B------:R-:W0:Y:S01]  /*13430*/  @!P0 DMUL R32, R30, 8.98846567431157953865e+307 ;  /* 0x7fe000001e208828 */ /* 0x000e220000000000 */
[----:B------:R-:W-:Y:S01]  /*13440*/  ISETP.GE.U32.AND P1, PT, R26, R27, PT ;  /* 0x0000001b1a00720c */ /* 0x000fe20003f26070 */
[----:B0-----:R-:W0:Y:S01]  /*13450*/  MUFU.RCP64H R37, R33 ;  /* 0x0000002100257308 */ /* 0x001e220000001800 */
[----:B------:R-:W-:Y:S01]  /*13460*/  IMAD.MOV.U32 R42, RZ, RZ, R38 ;  /* 0x000000ffff2a7224 */ /* 0x000fe200078e0026 */
[----:B------:R-:W-:-:S02]  /*13470*/  @!P2 LOP3.LUT R28, R31, 0x7ff00000, RZ, 0xc0, !PT ;  /* 0x7ff000001f1ca812 */ /* 0x000fc400078ec0ff */
[----:B------:R-:W-:Y:S02]  /*13480*/  @!P0 LOP3.LUT R27, R33, 0x7ff00000, RZ, 0xc0, !PT ;  /* 0x7ff00000211b8812 */ /* 0x000fe400078ec0ff */
[----:B------:R-:W-:Y:S02]  /*13490*/  @!P2 ISETP.GE.U32.AND P3, PT, R26, R28, PT ;  /* 0x0000001c1a00a20c */ /* 0x000fe40003f66070 */
[C---:B------:R-:W-:Y:S02]  /*134a0*/  SEL R28, R24.reuse, 0x63400000, !P1 ;  /* 0x63400000181c7807 */ /* 0x040fe40004800000 */
[----:B------:R-:W-:Y:S02]  /*134b0*/  @!P2 SEL R29, R24, 0x63400000, !P3 ;  /* 0x63400000181da807 */ /* 0x000fe40005800000 */
[--C-:B------:R-:W-:Y:S01]  /*134c0*/  LOP3.LUT R43, R28, 0x800fffff, R39.reuse, 0xf8, !PT ;  /* 0x800fffff1c2b7812 */ /* 0x100fe200078ef827 */
[----:B------:R-:W-:Y:S01]  /*134d0*/  @!P2 IMAD.MOV.U32 R28, RZ, RZ, RZ ;  /* 0x000000ffff1ca224 */ /* 0x000fe200078e00ff */
[----:B------:R-:W-:-:S04]  /*134e0*/  @!P2 LOP3.LUT R29, R29, 0x80000000, R39, 0xf8, !PT ;  /* 0x800000001d1da812 */ /* 0x000fc800078ef827 */
[----:B------:R-:W-:-:S15]  /*134f0*/  @!P2 LOP3.LUT R29, R29, 0x100000, RZ, 0xfc, !PT ;  /* 0x001000001d1da812 */ /* 0x000fde00078efcff */
[----:B------:R-:W-:-:S15]  /*13500*/  NOP ;  /* 0x0000000000007918 */ /* 0x000fde0000000000 */
[----:B------:R-:W-:-:S14]  /*13510*/  NOP ;  /* 0x0000000000007918 */ /* 0x000fdc0000000000 */
[----:B------:R-:W-:-:S15]  /*13520*/  @!P2 DFMA R42, R42, 2, -R28 ;  /* 0x400000002a2aa82b */ /* 0x000fde000000081c */
        /* <DEDUP_REMOVED lines=40> */
[----:B0-----:R-:W-:Y:S01]  /*137b0*/  IMAD.MOV.U32 R28, RZ, RZ, R26 ;  /* 0x000000ffff1c7224 */ /* 0x001fe200078e001a */
[----:B------:R-:W-:-:S05]  /*137c0*/  @!P2 LOP3.LUT R28, R43, 0x7ff00000, RZ, 0xc0, !PT ;  /* 0x7ff000002b1ca812 */ /* 0x000fca00078ec0ff */
[----:B------:R-:W-:-:S05]  /*137d0*/  VIADD R29, R28, 0xffffffff ;  /* 0xffffffff1c1d7836 */ /* 0x000fca0000000000 */
[----:B------:R-:W-:Y:S01]  /*137e0*/  ISETP.GT.U32.AND P0, PT, R29, 0x7feffffe, PT ;  /* 0x7feffffe1d00780c */ /* 0x000fe20003f04070 */
[----:B------:R-:W-:-:S05]  /*137f0*/  VIADD R29, R27, 0xffffffff ;  /* 0xffffffff1b1d7836 */ /* 0x000fca0000000000 */
[----:B------:R-:W-:-:S13]  /*13800*/  ISETP.GT.U32.OR P0, PT, R29, 0x7feffffe, P0 ;  /* 0x7feffffe1d00780c */ /* 0x000fda0000704470 */
[----:B-1----:R-:W-:Y:S05]  /*13810*/  @P0 BRA `(.L_x_5115) ;  /* 0x0000000000840947 */ /* 0x002fea0003800000 */
[----:B------:R-:W-:-:S04]  /*13820*/  LOP3.LUT R27, R31, 0x7ff00000, RZ, 0xc0, !PT ;  /* 0x7ff000001f1b7812 */ /* 0x000fc800078ec0ff */
[CC--:B------:R-:W-:Y:S02]  /*13830*/  VIADDMNMX R28, R26.reuse, -R27.reuse, 0xb9600000, !PT ;  /* 0xb96000001a1c7446 */ /* 0x0c0fe4000780091b */
[----:B------:R-:W-:Y:S01]  /*13840*/  ISETP.GE.U32.AND P0, PT, R26, R27, PT ;  /* 0x0000001b1a00720c */ /* 0x000fe20003f06070 */
[----:B------:R-:W-:Y:S01]  /*13850*/  IMAD.MOV.U32 R26, RZ, RZ, RZ ;  /* 0x000000ffff1a7224 */ /* 0x000fe200078e00ff */
[----:B------:R-:W-:Y:S02]  /*13860*/  VIMNMX R28, PT, PT, R28, 0x46a00000, PT ;  /* 0x46a000001c1c7848 */ /* 0x000fe40003fe0100 */
[----:B------:R-:W-:-:S05]  /*13870*/  SEL R24, R24, 0x63400000, !P0 ;  /* 0x6340000018187807 */ /* 0x000fca0004000000 */
[----:B------:R-:W-:-:S04]  /*13880*/  IMAD.IADD R24, R28, 0x1, -R24 ;  /* 0x000000011c187824 */ /* 0x000fc800078e0a18 */
        /* <DEDUP_REMOVED lines=13> */
[----:B------:R-:W-:-:S15]  /*13960*/  DMUL.RP R30, R36, R30 ;  /* 0x0000001e241e7228 */ /* 0x000fde0000008000 */
[----:B------:R-:W-:-:S15]  /*13970*/  NOP ;  /* 0x0000000000007918 */ /* 0x000fde0000000000 */
[----:B------:R-:W-:-:S15]  /*13980*/  NOP ;  /* 0x0000000000007918 */ /* 0x000fde0000000000 */
[----:B------:R-:W-:-:S15]  /*13990*/  NOP ;  /* 0x0000000000007918 */ /* 0x000fde0000000000 */
[----:B------:R-:W-:-:S04]  /*139a0*/  NOP ;  /* 0x0000000000007918 */ /* 0x000fc80000000000 */
[----:B------:R-:W0:Y:S02]  /*139b0*/  DFMA R28, R44, -R28, R36 ;  /* 0x8000001c2c1c722b */ /* 0x000e240000000024 */
[----:B0-----:R-:W-:Y:S02]  /*139c0*/  FSETP.NEU.AND P0, PT, |R29|, R24, PT ;  /* 0x000000181d00720b */ /* 0x001fe40003f0d200 */
[----:B------:R-:W-:Y:S02]  /*139d0*/  LOP3.LUT R24, R31, R26, RZ, 0x3c, !PT ;  /* 0x0000001a1f187212 */ /* 0x000fe400078e3cff */
[----:B------:R-:W-:Y:S02]  /*139e0*/  FSEL R26, R30, R44, !P0 ;  /* 0x0000002c1e1a7208 */ /* 0x000fe40004000000 */
[----:B------:R-:W-:Y:S02]  /*139f0*/  FSEL R24, R24, R45, !P0 ;  /* 0x0000002d18187208 */ /* 0x000fe40004000000 */
[----:B------:R-:W-:-:S03]  /*13a00*/  MOV R44, R26 ;  /* 0x0000001a002c7202 */ /* 0x000fc60000000f00 */
[----:B------:R-:W-:Y:S01]  /*13a10*/  IMAD.MOV.U32 R45, RZ, RZ, R24 ;  /* 0x000000ffff2d7224 */ /* 0x000fe200078e0018 */
[----:B------:R-:W-:Y:S06]  /*13a20*/  BRA `(.L_x_5116) ;  /* 0x0000000000607947 */ /* 0x000fec0003800000 */
.L_x_5115:
        /* <DEDUP_REMOVED lines=17> */
.L_x_5118:
[----:B------:R-:W-:Y:S01]  /*13b40*/  LOP3.LUT R24, R31, 0x80000, RZ, 0xfc, !PT ;  /* 0x000800001f187812 */ /* 0x000fe200078efcff */
[----:B------:R-:W-:-:S04]  /*13b50*/  IMAD.MOV.U32 R44, RZ, RZ, R30 ;  /* 0x000000ffff2c7224 */ /* 0x000fc800078e001e */
[----:B------:R-:W-:Y:S01]  /*13b60*/  IMAD.MOV.U32 R45, RZ, RZ, R24 ;  /* 0x000000ffff2d7224 */ /* 0x000fe200078e0018 */
[----:B------:R-:W-:Y:S06]  /*13b70*/  BRA `(.L_x_5116) ;  /* 0x00000000000c7947 */ /* 0x000fec0003800000 */
.L_x_5117:
[----:B------:R-:W-:Y:S01]  /*13b80*/  LOP3.LUT R24, R39, 0x80000, RZ, 0xfc, !PT ;  /* 0x0008000027187812 */ /* 0x000fe200078efcff */
[----:B------:R-:W-:-:S04]  /*13b90*/  IMAD.MOV.U32 R44, RZ, RZ, R38 ;  /* 0x000000ffff2c7224 */ /* 0x000fc800078e0026 */
[----:B------:R-:W-:-:S07]  /*13ba0*/  IMAD.MOV.U32 R45, RZ, RZ, R24 ;  /* 0x000000ffff2d7224 */ /* 0x000fce00078e0018 */
.L_x_5116:
[----:B------:R-:W-:Y:S05]  /*13bb0*/  BSYNC.RECONVERGENT B1 ;  /* 0x0000000000017941 */ /* 0x000fea0003800200 */
.L_x_5114:
[----:B------:R-:W-:Y:S02]  /*13bc0*/  IMAD.MOV.U32 R28, RZ, RZ, R25 ;  /* 0x000000ffff1c7224 */ /* 0x000fe400078e0019 */
[----:B------:R-:W-:Y:S02]  /*13bd0*/  IMAD.MOV.U32 R29, RZ, RZ, 0x0 ;  /* 0x00000000ff1d7424 */ /* 0x000fe400078e00ff */
[----:B------:R-:W-:Y:S02]  /*13be0*/  IMAD.MOV.U32 R26, RZ, RZ, R44 ;  /* 0x000000ffff1a7224 */ /* 0x000fe400078e002c */
[----:B------:R-:W-:Y:S01]  /*13bf0*/  IMAD.MOV.U32 R24, RZ, RZ, R45 ;  /* 0x000000ffff187224 */ /* 0x000fe200078e002d */
[----:B------:R-:W-:Y:S06]  /*13c00*/  RET.REL.NODEC R28 `(_ZN2at6native27unrolled_elementwise_kernelIZZZNS0_16tanh_kernel_cudaERNS_18TensorIteratorBaseEENKUlvE_clEvENKUlvE_clEvEUlN3c107complexIdEEE_St5arrayIPcLm2EELi4E23TrivialOffsetCalculatorILi1EjESE_NS0_6memory15LoadWithoutCastENSF_16StoreWithoutCastEEEviT_T0_T2_T3_T4_T5_) ;  /* 0xfffffec01cfc7950 */ /* 0x000fec0003c3ffff */
        .weak           $__internal_7_$__cuda_sm20_dsqrt_rn_f64_mediumpath_v1
        .type           $__internal_7_$__cuda_sm20_dsqrt_rn_f64_mediumpath_v1,@function
        .size           $__internal_7_$__cuda_sm20_dsqrt_rn_f64_mediumpath_v1,($_ZN2at6native27unrolled_elementwise_kernelIZZZNS0_16tanh_kernel_cudaERNS_18TensorIteratorBaseEENKUlvE_clEvENKUlvE_clEvEUlN3c107complexIdEEE_St5arrayIPcLm2EELi4E23TrivialOffsetCalculatorILi1EjESE_NS0_6memory15LoadWithoutCastENSF_16StoreWithoutCastEEEviT_T0_T2_T3_T4_T5_$__internal_trig_reduction_slowpathd - $__internal_7_$__cuda_sm20_dsqrt_rn_f64_mediumpath_v1)
$__internal_7_$__cuda_sm20_dsqrt_rn_f64_mediumpath_v1:
[----:B------:R-:W-:Y:S01]  /*13c10*/  ISETP.GE.U32.AND P0, PT, R32, -0x3400000, PT ;  /* 0xfcc000002000780c */ /* 0x000fe20003f06070 */
[----:B------:R-:W-:Y:S01]  /*13c20*/  BSSY.RECONVERGENT B2, `(.L_x_5119) ;  /* 0x000004a000027945 */ /* 0x000fe20003800200 */
[----:B------:R-:W-:-:S11]  /*13c30*/  IMAD.MOV.U32 R32, RZ, RZ, R25 ;  /* 0x000000ffff207224 */ /* 0x000fd600078e0019 */
        /* <DEDUP_REMOVED lines=16> */
.L_x_5120:
        /* <DEDUP_REMOVED lines=55> */
.L_x_5122:
[----:B------:R0:W1:Y:S02]  /*140b0*/  DADD R28, R26, R26 ;  /* 0x000000001a1c7229 */ /* 0x000064000000001a */
.L_x_5121:
[----:B------:R-:W-:Y:S05]  /*140c0*/  BSYNC.RECONVERGENT B2 ;  /* 0x0000000000027941 */ /* 0x000fea0003800200 */
.L_x_5119:
[----:B01----:R-:W-:Y:S02]  /*140d0*/  IMAD.MOV.U32 R26, RZ, RZ, R28 ;  /* 0x000000ffff1a7224 */ /* 0x003fe400078e001c */
[----:B------:R-:W-:Y:S02]  /*140e0*/  IMAD.MOV.U32 R25, RZ, RZ, R29 ;  /* 0x000000ffff197224 */ /* 0x000fe400078e001d */
[----:B------:R-:W-:Y:S02]  /*140f0*/  IMAD.MOV.U32 R28, RZ, RZ, R24 ;  /* 0x000000ffff1c7224 */ /* 0x000fe400078e0018 */
[----:B------:R-:W-:-:S04]  /*14100*/  IMAD.MOV.U32 R29, RZ, RZ, 0x0 ;  /* 0x00000000ff1d7424 */ /* 0x000fc800078e00ff */
[----:B------:R-:W-:Y:S05]  /*14110*/  RET.REL.NODEC R28 `(_ZN2at6native27unrolled_elementwise_kernelIZZZNS0_16tanh_kernel_cudaERNS_18TensorIteratorBaseEENKUlvE_clEvENKUlvE_clEvEUlN3c107complexIdEEE_St5arrayIPcLm2EELi4E23TrivialOffsetCalculatorILi1EjESE_NS0_6memory15LoadWithoutCastENSF_16StoreWithoutCastEEEviT_T0_T2_T3_T4_T5_) ;  /* 0xfffffebc1cb87950 */ /* 0x000fea0003c3ffff */
        .type           $_ZN2at6native27unrolled_elementwise_kernelIZZZNS0_16tanh_kernel_cudaERNS_18TensorIteratorBaseEENKUlvE_clEvENKUlvE_clEvEUlN3c107complexIdEEE_St5arrayIPcLm2EELi4E23TrivialOffsetCalculatorILi1EjESE_NS0_6memory15LoadWithoutCastENSF_16StoreWithoutCastEEEviT_T0_T2_T3_T4_T5_$__internal_trig_reduction_slowpathd,@function
        .size           $_ZN2at6native27unrolled_elementwise_kernelIZZZNS0_16tanh_kernel_cudaERNS_18TensorIteratorBaseEENKUlvE_clEvENKUlvE_clEvEUlN3c107complexIdEEE_St5arrayIPcLm2EELi4E23TrivialOffsetCalculatorILi1EjESE_NS0_6memory15LoadWithoutCastENSF_16StoreWithoutCastEEEviT_T0_T2_T3_T4_T5_$__internal_trig_reduction_slowpathd,(.L_x_6213 - $_ZN2at6native27unrolled_elementwise_kernelIZZZNS0_16tanh_kernel_cudaERNS_18TensorIteratorBaseEENKUlvE_clEvENKUlvE_clEvEUlN3c107complexIdEEE_St5arrayIPcLm2EELi4E23TrivialOffsetCalculatorILi1EjESE_NS0_6memory15LoadWithoutCastENSF_16StoreWithoutCastEEEviT_T0_T2_T3_T4_T5_$__internal_trig_reduction_slowpathd)
$_ZN2at6native27unrolled_elementwise_kernelIZZZNS0_16tanh_kernel_cudaERNS_18TensorIteratorBaseEENKUlvE_clEvENKUlvE_clEvEUlN3c107complexIdEEE_St5arrayIPcLm2EELi4E23TrivialOffsetCalculatorILi1EjESE_NS0_6memory15LoadWithoutCastENSF_16StoreWithoutCastEEEviT_T0_T2_T3_T4_T5_$__internal_trig_reduction_slowpathd:
[--C-:B------:R-:W-:Y:S01]  /*14120*/  SHF.R.U32.HI R31, RZ, 0x14, R38.reuse ;  /* 0x00000014ff1f7819 */ /* 0x100fe20000011626 */
[----:B------:R-:W-:Y:S02]  /*14130*/  IMAD.MOV.U32 R28, RZ, RZ, R38 ;  /* 0x000000ffff1c7224 */ /* 0x000fe400078e0026 */
[----:B------:R-:W-:Y:S01]  /*14140*/  IMAD.MOV.U32 R27, RZ, RZ, RZ ;  /* 0x000000ffff1b7224 */ /* 0x000fe200078e00ff */
        /* <DEDUP_REMOVED lines=21> */
[----:B------:R-:W-:-:S07]  /*142a0*/  LOP3.LUT R28, R28, 0x80000000, RZ, 0xfc, !PT ;  /* 0x800000001c1c7812 */ /* 0x000fce00078efcff */
.L_x_5127:
        /* <DEDUP_REMOVED lines=14> */
[----:B------:R-:W-:Y:S01]  /*14390*/  IMAD.MOV.U32 R26, RZ, RZ, R50 ;  /* 0x000000ffff1a7224 */ /* 0x000fe200078e0032 */
[----:B------:R-:W-:Y:S01]  /*143a0*/  ISETP.NE.AND P0, PT, R36, -0xf, PT ;  /* 0xfffffff12400780c */ /* 0x000fe20003f05270 */
[C---:B------:R-:W-:Y:S02]  /*143b0*/  IMAD R25, R35.reuse, 0x8, R1 ;  /* 0x0000000823197824 */ /* 0x040fe400078e0201 */
[----:B------:R-:W-:-:S03]  /*143c0*/  VIADD R35, R35, 0x1 ;  /* 0x0000000123237836 */ /* 0x000fc60000000000 */
[----:B------:R0:W-:Y:S02]  /*143d0*/  STL.64 [R25], R26 ;  /* 0x0000001a19007387 */ /* 0x0001e40000100a00 */
[----:B0-----:R-:W-:-:S04]  /*143e0*/  IMAD.HI.U32 R25, R49, R30, RZ ;  /* 0x0000001e31197227 */ /* 0x001fc800078e00ff */
[-C--:B------:R-:W-:Y:S01]  /*143f0*/  IMAD R27, R49, R28.reuse, RZ ;  /* 0x0000001c311b7224 */ /* 0x080fe200078e02ff */
[----:B------:R-:W-:Y:S01]  /*14400*/  IADD3.X R25, P1, PT, R25, R33, RZ, P1, !PT ;  /* 0x0000002119197210 */ /* 0x000fe20000f3e4ff */
[----:B------:R-:W-:-:S03]  /*14410*/  IMAD.HI.U32 R26, R49, R28, RZ ;  /* 0x0000001c311a7227 */ /* 0x000fc600078e00ff */
[----:B------:R-:W-:Y:S01]  /*14420*/  IADD3.X R25, P2, PT, R27, R25, RZ, P2, !PT ;  /* 0x000000191b197210 */ /* 0x000fe2000175e4ff */
[----:B------:R-:W-:-:S04]  /*14430*/  IMAD.X R26, RZ, RZ, R26, P1 ;  /* 0x000000ffff1a7224 */ /* 0x000fc800008e061a */
[----:B------:R-:W-:Y:S02]  /*14440*/  IMAD.X R26, RZ, RZ, R26, P2 ;  /* 0x000000ffff1a7224 */ /* 0x000fe400010e061a */
[----:B------:R-:W-:-:S03]  /*14450*/  IMAD.MOV.U32 R50, RZ, RZ, R25 ;  /* 0x000000ffff327224 */ /* 0x000fc600078e0019 */
[----:B------:R-:W-:Y:S01]  /*14460*/  MOV R51, R26 ;  /* 0x0000001a00337202 */ /* 0x000fe20000000f00 */
[----:B------:R-:W-:Y:S06]  /*14470*/  @P0 BRA `(.L_x_5127) ;  /* 0xfffffffc008c0947 */ /* 0x000fec000383ffff */
[----:B------:R-:W-:Y:S05]  /*14480*/  BSYNC.RECONVERGENT B2 ;  /* 0x0000000000027941 */ /* 0x000fea0003800200 */
.L_x_5126:
[----:B------:R-:W-:-:S07]  /*14490*/  IMAD.MOV.U32 R25, RZ, RZ, R29 ;  /* 0x000000ffff197224 */ /* 0x000fce00078e001d */
.L_x_5125:
[----:B------:R-:W-:Y:S05]  /*144a0*/  BSYNC.RECONVERGENT B1 ;  /* 0x0000000000017941 */ /* 0x000fea0003800200 */
.L_x_5124:
[----:B------:R-:W-:Y:S01]  /*144b0*/  LOP3.LUT P0, R31, R31, 0x3f, RZ, 0xc0, !PT ;  /* 0x0000003f1f1f7812 */ /* 0x000fe2000780c0ff */
[----:B------:R-:W-:-:S04]  /*144c0*/  IMAD.IADD R24, R24, 0x1, R25 ;  /* 0x0000000118187824 */ /* 0x000fc800078e0219 */
[----:B------:R-:W-:-:S05]  /*144d0*/  IMAD.U32 R24, R24, 0x8, R1 ;  /* 0x0000000818187824 */ /* 0x000fca00078e0001 */
[----:B------:R0:W-:Y:S04]  /*144e0*/  STL.64 [R24+-0x78], R50 ;  /* 0xffff883218007387 */ /* 0x0001e80000100a00 */
[----:B------:R-:W2:Y:S04]  /*144f0*/  @P0 LDL.64 R28, [R1+0x8] ;  /* 0x00000800011c0983 */ /* 0x000ea80000100a00 */
[----:B------:R-:W3:Y:S04]  /*14500*/  LDL.64 R26, [R1+0x18] ;  /* 0x00001800011a7983 */ /* 0x000ee80000100a00 */
[----:B0-----:R-:W4:Y:S01]  /*14510*/  LDL.64 R24, [R1+0x10] ;  /* 0x0000100001187983 */ /* 0x001f220000100a00 */
[----:B------:R-:W-:Y:S01]  /*14520*/  @P0 LOP3.LUT R39, R31, 0x3f, RZ, 0x3c, !PT ;  /* 0x0000003f1f270812 */ /* 0x000fe200078e3cff */
[----:B------:R-:W-:Y:S01]  /*14530*/  BSSY.RECONVERGENT B1, `(.L_x_5128) ;  /* 0x0000034000017945 */ /* 0x000fe20003800200 */
[----:B--2---:R-:W-:-:S02]  /*14540*/  @P0 SHF.R.U64 R36, R28, 0x1, R29 ;  /* 0x000000011c240819 */ /* 0x004fc4000000121d */
[----:B------:R-:W-:-:S04]  /*14550*/  @P0 SHF.R.U32.HI R35, RZ, 0x1, R29 ;  /* 0x00000001ff230819 */ /* 0x000fc8000001161d */
[----:B------:R-:W-:Y:S02]  /*14560*/  @P0 SHF.R.U64 R36, R36, R39, R35 ;  /* 0x0000002724240219 */ /* 0x000fe40000001223 */
[--C-:B----4-:R-:W-:Y:S02]  /*14570*/  @P0 SHF.R.U32.HI R28, RZ, 0x1, R25.reuse ;  /* 0x00000001ff1c0819 */ /* 0x110fe40000011619 */
[C-C-:B------:R-:W-:Y:S02]  /*14580*/  @P0 SHF.R.U64 R29, R24.reuse, 0x1, R25.reuse ;  /* 0x00000001181d0819 */ /* 0x140fe40000001219 */
[CC--:B------:R-:W-:Y:S02]  /*14590*/  @P0 SHF.L.U32 R34, R24.reuse, R31.reuse, RZ ;  /* 0x0000001f18220219 */ /* 0x0c0fe400000006ff */
[----:B------:R-:W-:Y:S02]  /*145a0*/  @P0 SHF.L.U64.HI R33, R24, R31, R25 ;  /* 0x0000001f18210219 */ /* 0x000fe40000010219 */
[----:B------:R-:W-:-:S02]  /*145b0*/  @P0 SHF.R.U32.HI R35, RZ, R39, R35 ;  /* 0x00000027ff230219 */ /* 0x000fc40000011623 */
[----:B---3--:R-:W-:Y:S02]  /*145c0*/  @P0 SHF.L.U32 R30, R26, R31, RZ ;  /* 0x0000001f1a1e0219 */ /* 0x008fe400000006ff */
[--C-:B------:R-:W-:Y:S02]  /*145d0*/  @P0 SHF.R.U64 R29, R29, R39, R28.reuse ;  /* 0x000000271d1d0219 */ /* 0x100fe4000000121c */
[----:B------:R-:W-:Y:S02]  /*145e0*/  @P0 LOP3.LUT R24, R34, R36, RZ, 0xfc, !PT ;  /* 0x0000002422180212 */ /* 0x000fe400078efcff */
[----:B------:R-:W-:Y:S02]  /*145f0*/  @P0 LOP3.LUT R25, R33, R35, RZ, 0xfc, !PT ;  /* 0x0000002321190212 */ /* 0x000fe400078efcff */
[----:B------:R-:W-:Y:S02]  /*14600*/  @P0 SHF.L.U64.HI R31, R26, R31, R27 ;  /* 0x0000001f1a1f0219 */ /* 0x000fe4000001021b */
[----:B------:R-:W-:Y:S01]  /*14610*/  @P0 LOP3.LUT R26, R30, R29, RZ, 0xfc, !PT ;  /* 0x0000001d1e1a0212 */ /* 0x000fe200078efcff */
[----:B------:R-:W-:Y:S01]  /*14620*/  IMAD.SHL.U32 R29, R24, 0x4, RZ ;  /* 0x00000004181d7824 */ /* 0x000fe200078e00ff */
[----:B------:R-:W-:-:S02]  /*14630*/  @P0 SHF.R.U32.HI R28, RZ, R39, R28 ;  /* 0x00000027ff1c0219 */ /* 0x000fc4000001161c */
[----:B------:R-:W-:Y:S02]  /*14640*/  SHF.L.U64.HI R24, R24, 0x2, R25 ;  /* 0x0000000218187819 */ /* 0x000fe40000010219 */
[----:B------:R-:W-:Y:S02]  /*14650*/  @P0 LOP3.LUT R27, R31, R28, RZ, 0xfc, !PT ;  /* 0x0000001c1f1b0212 */ /* 0x000fe400078efcff */
[----:B------:R-:W-:Y:S02]  /*14660*/  SHF.L.W.U32.HI R25, R25, 0x2, R26 ;  /* 0x0000000219197819 */ /* 0x000fe40000010e1a */
[----:B------:R-:W-:Y:S02]  /*14670*/  IADD3 RZ, P1, PT, RZ, -R29, RZ ;  /* 0x8000001dffff7210 */ /* 0x000fe40007f3e0ff */
[----:B------:R-:W-:Y:S02]  /*14680*/  LOP3.LUT R28, RZ, R24, RZ, 0x33, !PT ;  /* 0x00000018ff1c7212 */ /* 0x000fe400078e33ff */
[----:B------:R-:W-:-:S02]  /*14690*/  SHF.L.W.U32.HI R30, R26, 0x2, R27 ;  /* 0x000000021a1e7819 */ /* 0x000fc40000010e1b */
        /* <DEDUP_REMOVED lines=20> */
[----:B------:R-:W-:Y:S02]  /*147e0*/  SHF.R.U64 R29, R29, 0x1, R28 ;  /* 0x000000011d1d7819 */ /* 0x000fe4000000121c */
        /* <DEDUP_REMOVED lines=8> */
.L_x_5129:
[----:B------:R-:W-:Y:S05]  /*14870*/  BSYNC.RECONVERGENT B1 ;  /* 0x0000000000017941 */ /* 0x000fea0003800200 */
.L_x_5128:
        /* <DEDUP_REMOVED lines=8> */
[C---:B------:R-:W-:Y:S02]  /*14900*/  IMAD R28, R26.reuse, -0x36f0255e, RZ ;  /* 0xc90fdaa21a1c7824 */ /* 0x040fe400078e02ff */
[----:B------:R-:W-:-:S04]  /*14910*/  IMAD.WIDE.U32 R34, P2, R26, 0x2168c235, R34 ;  /* 0x2168c2351a227825 */ /* 0x000fc80007840022 */
[----:B------:R-:W-:Y:S01]  /*14920*/  IMAD.X R24, RZ, RZ, R24, P2 ;  /* 0x000000ffff187224 */ /* 0x000fe200010e0618 */
[----:B------:R-:W-:Y:S02]  /*14930*/  IADD3 R28, P2, PT, R28, R35, RZ ;  /* 0x000000231c1c7210 */ /* 0x000fe40007f5e0ff */
[----:B------:R-:W-:-:S03]  /*14940*/  IADD3.X RZ, P1, PT, R34, R34, RZ, P1, !PT ;  /* 0x0000002222ff7210 */ /* 0x000fc60000f3e4ff */
[----:B------:R-:W-:Y:S01]  /*14950*/  IMAD.X R26, RZ, RZ, R24, P2 ;  /* 0x000000ffff1a7224 */ /* 0x000fe200010e0618 */
[C---:B------:R-:W-:Y:S02]  /*14960*/  ISETP.GT.U32.AND P2, PT, R28.reuse, RZ, PT ;  /* 0x000000ff1c00720c */ /* 0x040fe40003f44070 */
[----:B------:R-:W-:Y:S02]  /*14970*/  IADD3.X R25, P1, PT, R28, R28, RZ, P1, !PT ;  /* 0x0000001c1c197210 */ /* 0x000fe40000f3e4ff */
[----:B------:R-:W-:-:S03]  /*14980*/  ISETP.GT.AND.EX P2, PT, R26, RZ, PT, P2 ;  /* 0x000000ff1a00720c */ /* 0x000fc60003f44320 */
[----:B------:R-:W-:Y:S01]  /*14990*/  IMAD.X R24, R26, 0x1, R26, P1 ;  /* 0x000000011a187824 */ /* 0x000fe200008e061a */
[----:B------:R-:W-:-:S04]  /*149a0*/  SEL R25, R25, R28, P2 ;  /* 0x0000001c19197207 */ /* 0x000fc80001000000 */
[----:B------:R-:W-:Y:S02]  /*149b0*/  SEL R24, R24, R26, P2 ;  /* 0x0000001a18187207 */ /* 0x000fe40001000000 */
[----:B------:R-:W-:-:S05]  /*149c0*/  IADD3 R26, P1, PT, R25, 0x1, RZ ;  /* 0x00000001191a7810 */ /* 0x000fca0007f3e0ff */
[----:B------:R-:W-:Y:S01]  /*149d0*/  IMAD.X R25, RZ, RZ, R24, P1 ;  /* 0x000000ffff197224 */ /* 0x000fe200008e0618 */
[----:B------:R-:W-:-:S04]  /*149e0*/  SEL R24, RZ, 0xffffffff, !P2 ;  /* 0xffffffffff187807 */ /* 0x000fc80005000000 */
[----:B------:R-:W-:Y:S01]  /*149f0*/  SHF.R.U64 R26, R26, 0xa, R25 ;  /* 0x0000000a1a1a7819 */ /* 0x000fe20000001219 */
[----:B------:R-:W-:-:S03]  /*14a00*/  IMAD.IADD R24, R24, 0x1, -R31 ;  /* 0x0000000118187824 */ /* 0x000fc600078e0a1f */
[----:B------:R-:W-:Y:S01]  /*14a10*/  IADD3 R26, P1, PT, R26, 0x1, RZ ;  /* 0x000000011a1a7810 */ /* 0x000fe20007f3e0ff */
[----:B------:R-:W-:-:S03]  /*14a20*/  IMAD.SHL.U32 R24, R24, 0x100000, RZ ;  /* 0x0010000018187824 */ /* 0x000fc600078e00ff */
[----:B------:R-:W-:Y:S02]  /*14a30*/  LEA.HI.X R25, R25, RZ, RZ, 0x16, P1 ;  /* 0x000000ff19197211 */ /* 0x000fe400008fb4ff */
[----:B------:R-:W-:Y:S02]  /*14a40*/  LOP3.LUT P1, R28, R38, 0x80000000, RZ, 0xc0, !PT ;  /* 0x80000000261c7812 */ /* 0x000fe4000782c0ff */
[--C-:B------:R-:W-:Y:S02]  /*14a50*/  SHF.R.U64 R26, R26, 0x1, R25.reuse ;  /* 0x000000011a1a7819 */ /* 0x100fe40000001219 */
[----:B------:R-:W-:Y:S02]  /*14a60*/  SHF.R.U32.HI R25, RZ, 0x1, R25 ;  /* 0x00000001ff197819 */ /* 0x000fe40000011619 */
[----:B------:R-:W-:Y:S02]  /*14a70*/  IADD3 R26, P2, P3, RZ, RZ, R26 ;  /* 0x000000ffff1a7210 */ /* 0x000fe40007b5e01a */
[----:B------:R-:W-:-:S02]  /*14a80*/  @!P0 LOP3.LUT R28, R28, 0x80000000, RZ, 0x3c, !PT ;  /* 0x800000001c1c8812 */ /* 0x000fc400078e3cff */
[----:B------:R-:W-:-:S03]  /*14a90*/  IADD3.X R24, PT, PT, R24, 0x3fe00000, R25, P2, P3 ;  /* 0x3fe0000018187810 */ /* 0x000fc600017e6419 */
[----:B------:R-:W-:Y:S01]  /*14aa0*/  @P1 IMAD.MOV R27, RZ, RZ, -R27 ;  /* 0x000000ffff1b1224 */ /* 0x000fe200078e0a1b */
[----:B------:R-:W-:-:S07]  /*14ab0*/  LOP3.LUT R28, R24, R28, RZ, 0xfc, !PT ;  /* 0x0000001c181c7212 */ /* 0x000fce00078efcff */
.L_x_5123:
[----:B------:R-:W-:Y:S02]  /*14ac0*/  IMAD.MOV.U32 R24, RZ, RZ, R37 ;  /* 0x000000ffff187224 */ /* 0x000fe400078e0025 */
[----:B------:R-:W-:Y:S02]  /*14ad0*/  IMAD.MOV.U32 R25, RZ, RZ, 0x0 ;  /* 0x00000000ff197424 */ /* 0x000fe400078e00ff */
[----:B------:R-:W-:Y:S02]  /*14ae0*/  IMAD.MOV.U32 R29, RZ, RZ, R28 ;  /* 0x000000ffff1d7224 */ /* 0x000fe400078e001c */
[----:B------:R-:W-:Y:S01]  /*14af0*/  IMAD.MOV.U32 R28, RZ, RZ, R26 ;  /* 0x000000ffff1c7224 */ /* 0x000fe200078e001a */
[----:B------:R-:W-:Y:S06]  /*14b00*/  RET.REL.NODEC R24 `(_ZN2at6native27unrolled_elementwise_kernelIZZZNS0_16tanh_kernel_cudaERNS_18TensorIteratorBaseEENKUlvE_clEvENKUlvE_clEvEUlN3c107complexIdEEE_St5arrayIPcLm2EELi4E23TrivialOffsetCalculatorILi1EjESE_NS0_6memory15LoadWithoutCastENSF_16StoreWithoutCastEEEviT_T0_T2_T3_T4_T5_) ;  /* 0xfffffeb4183c7950 */ /* 0x000fec0003c3ffff */
.L_x_5130:
        /* <DEDUP_REMOVED lines=15> */
.L_x_6213:


//--------------------- .text._ZN2at6native29vectorized_elementwise_kernelILi2EZZZNS0_16tanh_kernel_cudaERNS_18TensorIteratorBaseEENKUlvE_clEvENKUlvE_clEvEUlN3c107complexIdEEE_St5arrayIPcLm2EEEEviT0_T1_ --------------------------
	.section	.text._ZN2at6native29vectorized_elementwise_kernelILi2EZZZNS0_16tanh_kernel_cudaERNS_18TensorIteratorBaseEENKUlvE_clEvENKUlvE_clEvEUlN3c107complexIdEEE_St5arrayIPcLm2EEEEviT0_T1_,"ax",@progbits
	.align	128
        .global         _ZN2at6native29vectorized_elementwise_kernelILi2EZZZNS0_16tanh_kernel_cudaERNS_18TensorIteratorBaseEENKUlvE_clEvENKUlvE_clEvEUlN3c107complexIdEEE_St5arrayIPcLm2EEEEviT0_T1_
        .type           _ZN2at6native29vectorized_elementwise_kernelILi2EZZZNS0_16tanh_kernel_cudaERNS_18TensorIteratorBaseEENKUlvE_clEvENKUlvE_clEvEUlN3c107complexIdEEE_St5arrayIPcLm2EEEEviT0_T1_,@function
        .size           _ZN2at6native29vectorized_elementwise_kernelILi2EZZZNS0_16tanh_kernel_cudaERNS_18TensorIteratorBaseEENKUlvE_clEvENKUlvE_clEvEUlN3c107complexIdEEE_St5arrayIPcLm2EEEEviT0_T1_,(.L_x_6216 - _ZN2at6native29vectorized_elementwise_kernelILi2EZZZNS0_16tanh_kernel_cudaERNS_18TensorIteratorBaseEENKUlvE_clEvENKUlvE_clEvEUlN3c107complexIdEEE_St5arrayIPcLm2EEEEviT0_T1_)
        .other          _ZN2at6native29vectorized_elementwise_kernelILi2EZZZNS0_16tanh_kernel_cudaERNS_18TensorIteratorBaseEENKUlvE_clEvENKUlvE_clEvEUlN3c107complexIdEEE_St5arrayIPcLm2EEEEviT0_T1_,@"STO_CUDA_ENTRY STV_DEFAULT"
_ZN2at6native29vectorized_elementwise_kernelILi2EZZZNS0_16tanh_kernel_cudaERNS_18TensorIteratorBaseEENKUlvE_clEvENKUlvE_clEvEUlN3c107complexIdEEE_St5arrayIPcLm2EEEEviT0_T1_:
.text._ZN2at6native29vectorized_elementwise_kernelILi2EZZZNS0_16tanh_kernel_cudaERNS_18TensorIteratorBaseEENKUlvE_clEvENKUlvE_clEvEUlN3c107complexIdEEE_St5arrayIPcLm2EEEEviT0_T1_:
[----:B------:R-:W0:Y:S01]  /*0000*/  LDC R1, c[0x0][0x37c] ;  /* 0x0000df00ff017b82 */ /* 0x000e220000000800 */
[----:B------:R-:W1:Y:S01]  /*0010*/  S2R R0, SR_CTAID.X ;  /* 0x0000000000007919 */ /* 0x000e620000002500 */
[----:B------:R-:W2:Y:S01]  /*0020*/  LDCU UR6, c[0x0][0x380] ;  /* 0x00007000ff0677ac */ /* 0x000ea20008000800 */
[----:B0-----:R-:W-:Y:S01]  /*0030*/  VIADD R1, R1, 0xffffffd8 ;  /* 0xffffffd801017836 */ /* 0x001fe20000000000 */
[----:B------:R-:W0:Y:S01]  /*0040*/  LDCU.64 UR4, c[0x0][0x358] ;  /* 0x00006b00ff0477ac */ /* 0x000e220008000a00 */
[----:B-1----:R-:W-:-:S05]  /*0050*/  IMAD.SHL.U32 R0, R0, 0x400, RZ ;  /* 0x0000040000007824 */ /* 0x002fca00078e00ff */
[----:B--2---:R-:W-:-:S04]  /*0060*/  IADD3 R7, PT, PT, -R0, UR6, RZ ;  /* 0x0000000600077c10 */ /* 0x004fc8000fffe1ff */
[----:B------:R-:W-:-:S13]  /*0070*/  ISETP.GT.U32.AND P0, PT, R7, 0x3ff, PT ;  /* 0x000003ff0700780c */ /* 0x000fda0003f04070 */
[----:B0-----:R-:W-:Y:S05]  /*0080*/  @P0 BRA `(.L_x_5131) ;  /* 0x0000026800780947 */ /* 0x001fea0003800000 */
[----:B------:R-:W0:Y:S01]  /*0090*/  S2R R6, SR_TID.X ;  /* 0x0000000000067919 */ /* 0x000e220000002100 */
[----:B------:R-:W-:Y:S02]  /*00a0*/  CS2R R38, SRZ ;  /* 0x0000000000267805 */ /* 0x000fe4000001ff00 */
[----:B------:R-:W-:Y:S02]  /*00b0*/  CS2R R36, SRZ ;  /* 0x0000000000247805 */ /* 0x000fe4000001ff00 */
[----:B0-----:R-:W-:Y:S01]  /*00c0*/  ISETP.GE.U32.AND P0, PT, R6, R7, PT ;  /* 0x000000070600720c */ /* 0x001fe20003f06070 */
[----:B------:R-:W-:-:S12]  /*00d0*/  IMAD.MOV.U32 R16, RZ, RZ, R6 ;  /* 0x000000ffff107224 */ /* 0x000fd800078e0006 */
[----:B------:R-:W-:Y:S01]  /*00e0*/  @!P0 VIADD R16, R6, 0x80 ;  /* 0x0000008006108836 */ /* 0x000fe20000000000 */
[----:B------:R-:W0:Y:S04]  /*00f0*/  @!P0 LDC.64 R40, c[0x0][0x390] ;  /* 0x0000e400ff288b82 */ /* 0x000e280000000a00 */
[----:B------:R-:W-:-:S13]  /*0100*/  ISETP.GE.U32.AND P6, PT, R16, R7, PT ;  /* 0x000000071000720c */ /* 0x000fda0003fc6070 */
[----:B------:R-:W-:Y:S01]  /*0110*/  @!P6 IMAD.IADD R5, R0, 0x1, R16 ;  /* 0x000000010005e824 */ /* 0x000fe200078e0210 */
[----:B------:R-:W1:Y:S01]  /*0120*/  @!P6 LDC.64 R2, c[0x0][0x390] ;  /* 0x0000e400ff02eb82 */ /* 0x000e620000000a00 */
[----:B------:R-:W-:-:S05]  /*0130*/  @!P6 VIADD R16, R16, 0x80 ;  /* 0x000000801010e836 */ /* 0x000fca0000000000 */
[----:B------:R-:W-:-:S13]  /*0140*/  ISETP.GE.U32.AND P5, PT, R16, R7, PT ;  /* 0x000000071000720c */ /* 0x000fda0003fa6070 */
[----:B------:R-:W-:Y:S02]  /*0150*/  @!P5 IMAD.IADD R29, R0, 0x1, R16 ;  /* 0x00000001001dd824 */ /* 0x000fe400078e0210 */
[----:B------:R-:W-:Y:S02]  /*0160*/  @!P5 VIADD R16, R16, 0x80 ;  /* 0x000000801010d836 */ /* 0x000fe40000000000 */
[----:B-1----:R-:W-:-:S03]  /*0170*/  @!P6 IMAD.WIDE.U32 R2, R5, 0x10, R2 ;  /* 0x000000100502e825 */ /* 0x002fc600078e0002 */
[----:B------:R-:W-:Y:S01]  /*0180*/  ISETP.GE.U32.AND P4, PT, R16, R7, PT ;  /* 0x000000071000720c */ /* 0x000fe20003f86070 */
[----:B------:R-:W1:Y:S01]  /*0190*/  @!P5 LDC.64 R4, c[0x0][0x390] ;  /* 0x0000e400ff04db82 */ /* 0x000e620000000a00 */
[----:B------:R2:W5:Y:S11]  /*01a0*/  @!P6 LDG.E.128 R36, desc[UR4][R2.64] ;  /* 0x000000040224e981 */ /* 0x000576000c1e1d00 */
[----:B------:R-:W-:Y:S01]  /*01b0*/  @!P4 IMAD.IADD R31, R0, 0x1, R16 ;  /* 0x00000001001fc824 */ /* 0x000fe200078e0210 */
[----:B------:R-:W-:Y:S01]  /*01c0*/  CS2R R22, SRZ ;  /* 0x0000000000167805 */ /* 0x000fe2000001ff00 */
[----:B------:R-:W-:Y:S01]  /*01d0*/  @!P4 VIADD R16, R16, 0x80 ;  /* 0x000000801010c836 */ /* 0x000fe20000000000 */
[----:B------:R-:W-:-:S02]  /*01e0*/  CS2R R20, SRZ ;  /* 0x0000000000147805 */ /* 0x000fc4000001ff00 */
[----:B------:R-:W-:Y:S02]  /*01f0*/  CS2R R26, SRZ ;  /* 0x00000000001a7805 */ /* 0x000fe4000001ff00 */
[----:B------:R-:W-:Y:S02]  /*0200*/  CS2R R24, SRZ ;  /* 0x0000000000187805 */ /* 0x000fe4000001ff00 */
[----:B------:R-:W-:Y:S02]  /*0210*/  CS2R R34, SRZ ;  /* 0x0000000000227805 */ /* 0x000fe4000001ff00 */
[----:B------:R-:W-:Y:S02]  /*0220*/  ISETP.GE.U32.AND P3, PT, R16, R7, PT ;  /* 0x000000071000720c */ /* 0x000fe40003f66070 */
[----:B------:R-:W-:Y:S01]  /*0230*/  CS2R R32, SRZ ;  /* 0x0000000000207805 */ /* 0x000fe2000001ff00 */
[----:B------:R-:W3:Y:S10]  /*0240*/  @!P4 LDC.64 R8, c[0x0][0x390] ;  /* 0x0000e400ff08cb82 */ /* 0x000ef40000000a00 */
[----:B------:R-:W-:Y:S01]  /*0250*/  @!P3 IMAD.IADD R17, R0, 0x1, R16 ;  /* 0x000000010011b824 */ /* 0x000fe200078e0210 */
[----:B------:R-:W2:Y:S01]  /*0260*/  @!P3 LDC.64 R10, c[0x0][0x390] ;  /* 0x0000e400ff0abb82 */ /* 0x000ea20000000a00 */
[----:B------:R-:W-:-:S05]  /*0270*/  @!P3 VIADD R16, R16, 0x80 ;  /* 0x000000801010b836 */ /* 0x000fca0000000000 */
[----:B------:R-:W-:-:S13]  /*0280*/  ISETP.GE.U32.AND P2, PT, R16, R7, PT ;  /* 0x000000071000720c */ /* 0x000fda0003f46070 */
[----:B------:R-:W-:Y:S01]  /*0290*/  @!P2 IMAD.IADD R19, R0, 0x1, R16 ;  /* 0x000000010013a824 */ /* 0x000fe200078e0210 */
[----:B------:R-:W4:Y:S01]  /*02a0*/  @!P2 LDC.64 R12, c[0x0][0x390] ;  /* 0x0000e400ff0cab82 */ /* 0x000f220000000a00 */
[----:B------:R-:W-:-:S05]  /*02b0*/  @!P2 VIADD R16, R16, 0x80 ;  /* 0x000000801010a836 */ /* 0x000fca0000000000 */
[----:B------:R-:W-:-:S13]  /*02c0*/  ISETP.GE.U32.AND P1, PT, R16, R7, PT ;  /* 0x000000071000720c */ /* 0x000fda0003f26070 */
[----:B------:R-:W-:Y:S01]  /*02d0*/  @!P1 IMAD.IADD R49, R0, 0x1, R16 ;  /* 0x0000000100319824 */ /* 0x000fe200078e0210 */
[----:B------:R-:W-:Y:S01]  /*02e0*/  @!P1 IADD3 R16, PT, PT, R16, 0x80, RZ ;  /* 0x0000008010109810 */ /* 0x000fe20007ffe0ff */
[----:B------:R-:W0:Y:S03]  /*02f0*/  @!P1 LDC.64 R14, c[0x0][0x390] ;  /* 0x0000e400ff0e9b82 */ /* 0x000e260000000a00 */
[----:B------:R-:W-:-:S13]  /*0300*/  ISETP.GE.U32.AND P6, PT, R16, R7, PT ;  /* 0x000000071000720c */ /* 0x000fda0003fc6070 */
[----:B------:R-:W3:Y:S01]  /*0310*/  @!P6 LDC.64 R42, c[0x0][0x390] ;  /* 0x0000e400ff2aeb82 */ /* 0x000ee20000000a00 */
[----:B-1----:R-:W-:-:S04]  /*0320*/  @!P5 IMAD.WIDE.U32 R28, R29, 0x10, R4 ;  /* 0x000000101d1cd825 */ /* 0x002fc800078e0004 */
[----:B--2---:R-:W-:-:S04]  /*0330*/  @!P3 IMAD.WIDE.U32 R2, R17, 0x10, R10 ;  /* 0x000000101102b825 */ /* 0x004fc800078e000a */
[----:B----4-:R-:W-:-:S04]  /*0340*/  @!P2 IMAD.WIDE.U32 R4, R19, 0x10, R12 ;  /* 0x000000101304a825 */ /* 0x010fc800078e000c */
[C---:B------:R-:W-:Y:S02]  /*0350*/  @!P6 IMAD.IADD R17, R0.reuse, 0x1, R16 ;  /* 0x000000010011e824 */ /* 0x040fe400078e0210 */
[----:B------:R-:W-:Y:S01]  /*0360*/  @!P0 IMAD.IADD R13, R0, 0x1, R6 ;  /* 0x00000001000d8824 */ /* 0x000fe200078e0206 */
[----:B------:R-:W-:Y:S01]  /*0370*/  CS2R R18, SRZ ;  /* 0x0000000000127805 */ /* 0x000fe2000001ff00 */
[----:B0-----:R-:W-:Y:S01]  /*0380*/  @!P1 IMAD.WIDE.U32 R48, R49, 0x10, R14 ;  /* 0x0000001031309825 */ /* 0x001fe200078e000e */
[----:B------:R-:W-:-:S03]  /*0390*/  CS2R R14, SRZ ;  /* 0x00000000000e7805 */ /* 0x000fc6000001ff00 */
[----:B------:R-:W-:Y:S01]  /*03a0*/  @!P0 IMAD.WIDE.U32 R40, R13, 0x10, R40 ;  /* 0x000000100d288825 */ /* 0x000fe200078e0028 */
[----:B------:R-:W-:Y:S01]  /*03b0*/  CS2R R12, SRZ ;  /* 0x00000000000c7805 */ /* 0x000fe2000001ff00 */
[----:B------:R-:W5:Y:S02]  /*03c0*/  @!P1 LDG.E.128 R20, desc[UR4][R48.64] ;  /* 0x0000000430149981 */ /* 0x000f64000c1e1d00 */
[----:B---3--:R-:W-:Y:S01]  /*03d0*/  @!P6 IMAD.WIDE.U32 R42, R17, 0x10, R42 ;  /* 0x00000010112ae825 */ /* 0x008fe200078e002a */
[----:B------:R-:W-:Y:S01]  /*03e0*/  CS2R R16, SRZ ;  /* 0x0000000000107805 */ /* 0x000fe2000001ff00 */
[----:B------:R-:W5:Y:S04]  /*03f0*/  @!P0 LDG.E.128 R32, desc[UR4][R40.64] ;  /* 0x0000000428208981 */ /* 0x000f68000c1e1d00 */
[----:B------:R-:W5:Y:S04]  /*0400*/  @!P3 LDG.E.128 R12, desc[UR4][R2.64] ;  /* 0x00000004020cb981 */ /* 0x000f68000c1e1d00 */
[----:B------:R-:W5:Y:S04]  /*0410*/  @!P2 LDG.E.128 R16, desc[UR4][R4.64] ;  /* 0x000000040410a981 */ /* 0x000f68000c1e1d00 */
[----:B------:R-:W5:Y:S01]  /*0420*/  @!P6 LDG.E.128 R24, desc[UR4][R42.64] ;  /* 0x000000042a18e981 */ /* 0x000f62000c1e1d00 */
[----:B------:R-:W-:Y:S01]  /*0430*/  @!P4 IMAD.WIDE.U32 R30, R31, 0x10, R8 ;  /* 0x000000101f1ec825 */ /* 0x000fe200078e0008 */
[----:B------:R-:W-:-:S02]  /*0440*/  CS2R R46, SRZ ;  /* 0x00000000002e7805 */ /* 0x000fc4000001ff00 */
[----:B------:R-:W-:Y:S02]  /*0450*/  CS2R R44, SRZ ;  /* 0x00000000002c7805 */ /* 0x000fe4000001ff00 */
[----:B------:R-:W-:Y:S02]  /*0460*/  CS2R R10, SRZ ;  /* 0x00000000000a7805 */ /* 0x000fe4000001ff00 */
[----:B------:R-:W-:Y:S01]  /*0470*/  CS2R R8, SRZ ;  /* 0x0000000000087805 */ /* 0x000fe2000001ff00 */
[----:B------:R-:W-:Y:S01]  /*0480*/  BSSY.RECONVERGENT B2, `(.L_x_5132) ;  /* 0x00004c6000027945 */ /* 0x000fe20003800200 */
[----:B------:R0:W5:Y:S04]  /*0490*/  @!P5 LDG.E.128 R44, desc[UR4][R28.64] ;  /* 0x000000041c2cd981 */ /* 0x000168000c1e1d00 */
[----:B------:R1:W5:Y:S01]  /*04a0*/  @!P4 LDG.E.128 R8, desc[UR4][R30.64] ;  /* 0x000000041e08c981 */ /* 0x000362000c1e1d00 */
[----:B0-----:R-:W-:-:S02]  /*04b0*/  CS2R R28, SRZ ;  /* 0x00000000001c7805 */ /* 0x001fc4000001ff00 */
[----:B-1----:R-:W-:Y:S01]  /*04c0*/  CS2R R30, SRZ ;  /* 0x00000000001e7805 */ /* 0x002fe2000001ff00 */
[----:B------:R-:W-:Y:S06]  /*04d0*/  @P0 BRA `(.L_x_5133) ;  /* 0x0000004c00000947 */ /* 0x000fec0003800000 */
[----:B-----5:R-:W-:-:S04]  /*04e0*/  LOP3.LUT R2, R33, 0x7fffffff, RZ, 0xc0, !PT ;  /* 0x7fffffff21027812 */ /* 0x020fc800078ec0ff */
        /* <DEDUP_REMOVED lines=64> */
[----:B------:R-:W-:Y:S05]  /*08f0*/  CALL.REL.NOINC `($_ZN2at6native29vectorized_elementwise_kernelILi2EZZZNS0_16tanh_kernel_cudaERNS_18TensorIteratorBaseEENKUlvE_clEvENKUlvE_clEvEUlN3c107complexIdEEE_St5arrayIPcLm2EEEEviT0_T1_$__internal_trig_reduction_slowpathd) ;  /* 0x000004cc00dc7944 */ /* 0x000fea0003c00000 */
[----:B------:R-:W-:Y:S02]  /*0900*/  IMAD.MOV.U32 R54, RZ, RZ, R5 ;  /* 0x000000ffff367224 */ /* 0x000fe400078e0005 */
[----:B------:R-:W-:Y:S02]  /*0910*/  IMAD.MOV.U32 R2, RZ, RZ, R40 ;  /* 0x000000ffff027224 */ /* 0x000fe400078e0028 */
[----:B------:R-:W-:-:S07]  /*0920*/  IMAD.MOV.U32 R3, RZ, RZ, R41 ;  /* 0x000000ffff037224 */ /* 0x000fce00078e0029 */
.L_x_5138:
[----:B------:R-:W-:Y:S05]  /*0930*/  BSYNC.RECONVERGENT B4 ;  /* 0x0000000000047941 */ /* 0x000fea0003800200 */
.L_x_5137:
        /* <DEDUP_REMOVED lines=72> */
.L_x_5140:
[----:B------:R-:W-:Y:S05]  /*0dc0*/  BSYNC.RECONVERGENT B4 ;  /* 0x0000000000047941 */ /* 0x000fea0003800200 */
.L_x_5139:
        /* <DEDUP_REMOVED lines=68> */
.L_x_5136:
[----:B------:R-:W-:Y:S05]  /*1210*/  BSYNC.RECONVERGENT B3 ;  /* 0x0000000000037941 */ /* 0x000fea0003800200 */
.L_x_5135:
[----:B------:R-:W-:Y:S01]  /*1220*/  VIADD R29, R33, 0xc0000000 ;  /* 0xc0000000211d7836 */ /* 0x000fe20000000000 */
[----:B-1----:R-:W-:Y:S01]  /*1230*/  LOP3.LUT R31, RZ, 0x80000000, R35, 0xb8, !PT ;  /* 0x80000000ff1f7812 */ /* 0x002fe200078eb823 */
[----:B------:R-:W-:Y:S02]  /*1240*/  IMAD.MOV.U32 R28, RZ, RZ, R32 ;  /* 0x000000ffff1c7224 */ /* 0x000fe400078e0020 */
[----:B------:R-:W-:Y:S01]  /*1250*/  IMAD.MOV.U32 R30, RZ, RZ, RZ ;  /* 0x000000ffff1e7224 */ /* 0x000fe200078e00ff */
[----:B------:R-:W-:Y:S06]  /*1260*/  BRA `(.L_x_5133) ;  /* 0x0000003c009c7947 */ /* 0x000fec0003800000 */
.L_x_5134:
        /* <DEDUP_REMOVED lines=11> */
[----:B------:R-:W-:Y:S01]  /*1320*/  MOV R2, 0x652b82fe ;  /* 0x652b82fe00027802 */ /* 0x000fe20000000f00 */
[----:B------:R-:W-:Y:S01]  /*1330*/  IMAD.MOV.U32 R3, RZ, RZ, 0x3ff71547 ;  /* 0x3ff71547ff037424 */ /* 0x000fe200078e00ff */
        /* <DEDUP_REMOVED lines=122> */
.L_x_5143:
[----:B------:R-:W-:Y:S05]  /*1ae0*/  BSYNC.RECONVERGENT B0 ;  /* 0x0000000000007941 */ /* 0x000fea0003800200 */
.L_x_5142:
        /* <DEDUP_REMOVED lines=47> */
[----:B-1----:R-:W-:Y:S05]  /*1de0*/  CALL.REL.NOINC `($_ZN2at6native29vectorized_elementwise_kernelILi2EZZZNS0_16tanh_kernel_cudaERNS_18TensorIteratorBaseEENKUlvE_clEvENKUlvE_clEvEUlN3c107complexIdEEE_St5arrayIPcLm2EEEEviT0_T1_$__internal_trig_reduction_slowpathd) ;  /* 0x000004b800a07944 */ /* 0x002fea0003c00000 */
[----:B------:R-:W-:Y:S01]  /*1df0*/  IMAD.MOV.U32 R54, RZ, RZ, R5 ;  /* 0x000000ffff367224 */ /* 0x000fe200078e0005 */
[----:B------:R-:W-:Y:S01]  /*1e00*/  MOV R52, R40 ;  /* 0x0000002800347202 */ /* 0x000fe20000000f00 */
[----:B------:R-:W-:-:S07]  /*1e10*/  IMAD.MOV.U32 R53, RZ, RZ, R41 ;  /* 0x000000ffff357224 */ /* 0x000fce00078e0029 */
.L_x_5145:
[----:B------:R-:W-:Y:S05]  /*1e20*/  BSYNC.RECONVERGENT B3 ;  /* 0x0000000000037941 */ /* 0x000fea0003800200 */
.L_x_5144:
        /* <DEDUP_REMOVED lines=68> */
[----:B-1----:R-:W-:Y:S05]  /*2270*/  CALL.REL.NOINC `($_ZN2at6native29vectorized_elementwise_kernelILi2EZZZNS0_16tanh_kernel_cudaERNS_18TensorIteratorBaseEENKUlvE_clEvENKUlvE_clEvEUlN3c107complexIdEEE_St5arrayIPcLm2EEEEviT0_T1_$__internal_trig_reduction_slowpathd) ;  /* 0x000004b4007c7944 */ /* 0x002fea0003c00000 */
[----:B------:R-:W-:Y:S02]  /*2280*/  IMAD.MOV.U32 R55, RZ, RZ, R5 ;  /* 0x000000ffff377224 */ /* 0x000fe400078e0005 */
[----:B------:R-:W-:Y:S02]  /*2290*/  IMAD.MOV.U32 R58, RZ, RZ, R40 ;  /* 0x000000ffff3a7224 */ /* 0x000fe400078e0028 */
[----:B------:R-:W-:-:S07]  /*22a0*/  IMAD.MOV.U32 R59, RZ, RZ, R41 ;  /* 0x000000ffff3b7224 */ /* 0x000fce00078e0029 */
.L_x_5147:
[----:B------:R-:W-:Y:S05]  /*22b0*/  BSYNC.RECONVERGENT B3 ;  /* 0x0000000000037941 */ /* 0x000fea0003800200 */
.L_x_5146:
        /* <DEDUP_REMOVED lines=24> */
[----:B--2---:R0:W2:Y:S02]  /*2440*/  DFMA R4, R2, R4, R28 ;  /* 0x000000040204722b */ /* 0x0040a4000000001c */
[----:B0-----:R-:W-:Y:S01]  /*2450*/  MOV R29, 0x3ff00000 ;  /* 0x3ff00000001d7802 */ /* 0x001fe20000000f00 */
[----:B------:R-:W-:-:S03]  /*2460*/  IMAD.MOV.U32 R28, RZ, RZ, RZ ;  /* 0x000000ffff1c7224 */ /* 0x000fc600078e00ff */
[----:B------:R-:W-:-:S15]  /*2470*/  LOP3.LUT R29, R29, 0x80000000, R33, 0xb8, !PT ;  /* 0x800000001d1d7812 */ /* 0x000fde00078eb821 */
[----:B------:R-:W-:-:S15]  /*2480*/  NOP ;  /* 0x0000000000007918 */ /* 0x000fde0000000000 */
[----:B------:R-:W-:-:S15]  /*2490*/  NOP ;  /* 0x0000000000007918 */ /* 0x000fde0000000000 */
[----:B------:R-:W-:-:S13]  /*24a0*/  NOP ;  /* 0x0000000000007918 */ /* 0x000fda0000000000 */
[----:B--2---:R-:W3:-:S15]  /*24b0*/  DFMA R4, R2, R4, R30 ;  /* 0x000000040204722b */ /* 0x004ede000000001e */
        /* <DEDUP_REMOVED lines=54> */
.L_x_5141:
        /* <DEDUP_REMOVED lines=44> */
[----:B------:R-:W-:Y:S05]  /*2ae0*/  CALL.REL.NOINC `($_ZN2at6native29vectorized_elementwise_kernelILi2EZZZNS0_16tanh_kernel_cudaERNS_18TensorIteratorBaseEENKUlvE_clEvENKUlvE_clEvEUlN3c107complexIdEEE_St5arrayIPcLm2EEEEviT0_T1_$__internal_trig_reduction_slowpathd) ;  /* 0x000004ac00607944 */ /* 0x000fea0003c00000 */
.L_x_5149:
[----:B------:R-:W-:Y:S05]  /*2af0*/  BSYNC.RECONVERGENT B3 ;  /* 0x0000000000037941 */ /* 0x000fea0003800200 */
.L_x_5148:
[----:B------:R-:W-:Y:S01]  /*2b00*/  IMAD.MOV.U32 R28, RZ, RZ, 0x5b27ebb1 ;  /* 0x5b27ebb1ff1c7424 */ /* 0x000fe200078e00ff */
[----:B------:R-:W-:Y:S01]  /*2b10*/  UMOV UR6, 0x2799bcb9 ;  /* 0x2799bcb900067882 */ /* 0x000fe20000000000 */
[----:B------:R-:W-:Y:S01]  /*2b20*/  IMAD.MOV.U32 R29, RZ, RZ, 0x3ef9757c ;  /* 0x3ef9757cff1d7424 */ /* 0x000fe200078e00ff */
[----:B------:R-:W-:Y:S01]  /*2b30*/  UMOV UR7, 0x3ee48dac ;  /* 0x3ee48dac00077882 */ /* 0x000fe20000000000 */
[----:B------:R-:W0:Y:S01]  /*2b40*/  DMUL R2, R40, R40 ;  /* 0x0000002828027228 */ /* 0x000e220000000000 */
[----:B------:R-:W-:-:S15]  /*2b50*/  BSSY.RECONVERGENT B0, `(.L_x_5150) ;  /* 0x0000095000007945 */ /* 0x000fde0003800200 */
[----:B------:R-:W-:-:S15]  /*2b60*/  NOP ;  /* 0x0000000000007918 */ /* 0x000fde0000000000 */
[----:B------:R-:W-:-:S15]  /*2b70*/  NOP ;  /* 0x0000000000007918 */ /* 0x000fde0000000000 */
[----:B------:R-:W-:-:S15]  /*2b80*/  NOP ;  /* 0x0000000000007918 */ /* 0x000fde0000000000 */
[----:B------:R-:W-:-:S03]  /*2b90*/  NOP ;  /* 0x0000000000007918 */ /* 0x000fc60000000000 */
        /* <DEDUP_REMOVED lines=96> */
[----:B0-----:R0:W1:Y:S02]  /*31a0*/  DMUL R28, R2, R28 ;  /* 0x0000001c021c7228 */ /* 0x0010640000000000 */
[----:B0-----:R-:W-:Y:S02]  /*31b0*/  LOP3.LUT R2, R5, 0x1, RZ, 0xc0, !PT ;  /* 0x0000000105027812 */ /* 0x001fe400078ec0ff */
[----:B------:R-:W-:Y:S02]  /*31c0*/  LOP3.LUT R5, R33, 0x7fffffff, RZ, 0xc0, !PT ;  /* 0x7fffffff21057812 */ /* 0x000fe400078ec0ff */
[----:B------:R-:W-:Y:S02]  /*31d0*/  ISETP.NE.U32.AND P0, PT, R2, 0x1, PT ;  /* 0x000000010200780c */ /* 0x000fe40003f05070 */
[----:B------:R-:W-:-:S15]  /*31e0*/  ISETP.GT.U32.AND P1, PT, R5, 0x3fefffff, PT ;  /* 0x3fefffff0500780c */ /* 0x000fde0003f24070 */
[----:B------:R-:W-:-:S15]  /*31f0*/  NOP ;  /* 0x0000000000007918 */ /* 0x000fde0000000000 */
[----:B------:R-:W-:-:S15]  /*3200*/  NOP ;  /* 0x0000000000007918 */ /* 0x000fde0000000000 */
[----:B------:R-:W-:-:S11]  /*3210*/  NOP ;  /* 0x0000000000007918 */ /* 0x000fd60000000000 */
[----:B-1----:R0:W1:Y:S02]  /*3220*/  DFMA R30, R28, R40, R40 ;  /* 0x000000281c1e722b */ /* 0x0020640000000028 */
        /* <DEDUP_REMOVED lines=39> */
.L_x_5151:
[----:B------:R-:W-:Y:S05]  /*34a0*/  BSYNC.RECONVERGENT B0 ;  /* 0x0000000000007941 */ /* 0x000fea0003800200 */
.L_x_5150:
[----:B------:R-:W-:Y:S01]  /*34b0*/  BSSY.RECONVERGENT B1, `(.L_x_5152) ;  /* 0x0000106000017945 */ /* 0x000fe20003800200 */
[----:B-1----:R1:W2:Y:S01]  /*34c0*/  DFMA R28, R30, R30, 1 ;  /* 0x3ff000001e1c742b */ /* 0x0022a2000000001e */
[----:B------:R-:W-:Y:S02]  /*34d0*/  IMAD.MOV.U32 R56, RZ, RZ, R32 ;  /* 0x000000ffff387224 */ /* 0x000fe400078e0020 */
[----:B------:R-:W-:Y:S01]  /*34e0*/  IMAD.MOV.U32 R57, RZ, RZ, R5 ;  /* 0x000000ffff397224 */ /* 0x000fe200078e0005 */
[----:B-12---:R-:W-:Y:S06]  /*34f0*/  @P1 BRA `(.L_x_5153) ;  /* 0x0000000000e01947 */ /* 0x006fec0003800000 */
        /* <DEDUP_REMOVED lines=56> */
.L_x_5153:
        /* <DEDUP_REMOVED lines=186> */
[----:B------:R-:W-:Y:S05]  /*4420*/  CALL.REL.NOINC `($__internal_8_$__cuda_sm20_div_rn_f64_full) ;  /* 0x0000048400907944 */ /* 0x000fea0003c00000 */
[----:B------:R-:W-:-:S04]  /*4430*/  LOP3.LUT R3, R3, R2, RZ, 0x3c, !PT ;  /* 0x0000000203037212 */ /* 0x000fc800078e3cff */
[----:B------:R-:W-:-:S04]  /*4440*/  LOP3.LUT R2, R3, R2, RZ, 0x3c, !PT ;  /* 0x0000000203027212 */ /* 0x000fc800078e3cff */
[----:B------:R-:W-:-:S07]  /*4450*/  LOP3.LUT R3, R3, R2, RZ, 0x3c, !PT ;  /* 0x0000000203037212 */ /* 0x000fce00078e3cff */
.L_x_5156:
[----:B------:R-:W-:Y:S05]  /*4460*/  BSYNC.RECONVERGENT B3 ;  /* 0x0000000000037941 */ /* 0x000fea0003800200 */
.L_x_5155:
        /* <DEDUP_REMOVED lines=10> */
.L_x_5154:
[----:B------:R-:W-:Y:S05]  /*4510*/  BSYNC.RECONVERGENT B1 ;  /* 0x0000000000017941 */ /* 0x000fea0003800200 */
.L_x_5152:
        /* <DEDUP_REMOVED lines=51> */
[----:B------:R-:W-:Y:S02]  /*4850*/  IMAD.MOV.U32 R49, RZ, RZ, R42 ;  /* 0x000000ffff317224 */ /* 0x000fe400078e002a */
[----:B------:R-:W-:Y:S01]  /*4860*/  IMAD.MOV.U32 R43, RZ, RZ, R2 ;  /* 0x000000ffff2b7224 */ /* 0x000fe200078e0002 */
[----:B------:R-:W-:Y:S01]  /*4870*/  MOV R2, 0x48d0 ;  /* 0x000048d000027802 */ /* 0x000fe20000000f00 */
[----:B------:R-:W-:Y:S02]  /*4880*/  IMAD.MOV.U32 R42, RZ, RZ, R50 ;  /* 0x000000ffff2a7224 */ /* 0x000fe400078e0032 */
[----:B------:R-:W-:Y:S02]  /*4890*/  IMAD.MOV.U32 R41, RZ, RZ, R51 ;  /* 0x000000ffff297224 */ /* 0x000fe400078e0033 */
[----:B------:R-:W-:-:S02]  /*48a0*/  IMAD.MOV.U32 R4, RZ, RZ, R32 ;  /* 0x000000ffff047224 */ /* 0x000fc400078e0020 */
[----:B------:R-:W-:-:S07]  /*48b0*/  IMAD.MOV.U32 R3, RZ, RZ, R33 ;  /* 0x000000ffff037224 */ /* 0x000fce00078e0021 */
[----:B------:R-:W-:Y:S05]  /*48c0*/  CALL.REL.NOINC `($__internal_9_$__cuda_sm20_dsqrt_rn_f64_mediumpath_v1) ;  /* 0x0000048800947944 */ /* 0x000fea0003c00000 */
[----:B------:R-:W-:Y:S02]  /*48d0*/  IMAD.MOV.U32 R40, RZ, RZ, R4 ;  /* 0x000000ffff287224 */ /* 0x000fe400078e0004 */
[----:B------:R-:W-:-:S07]  /*48e0*/  IMAD.MOV.U32 R41, RZ, RZ, R3 ;  /* 0x000000ffff297224 */ /* 0x000fce00078e0003 */
.L_x_5158:
[----:B------:R-:W-:Y:S05]  /*48f0*/  BSYNC.RECONVERGENT B1 ;  /* 0x0000000000017941 */ /* 0x000fea0003800200 */
.L_x_5157:
        /* <DEDUP_REMOVED lines=13> */
[----:B------:R-:W-:-:S15]  /*49d0*/  DMUL R4, R28, R40 ;  /* 0x000000281c047228 */ /* 0x000fde0000000000 */
        /* <DEDUP_REMOVED lines=24> */
[----:B------:R-:W0:Y:S02]  /*4b60*/  DMUL R4, R34, R4 ;  /* 0x0000000422047228 */ /* 0x000e240000000000 */
        /* <DEDUP_REMOVED lines=29> */
[----:B------:R-:W-:Y:S02]  /*4d40*/  IMAD.MOV.U32 R28, RZ, RZ, R3 ;  /* 0x000000ffff1c7224 */ /* 0x000fe400078e0003 */
[----:B------:R-:W-:-:S07]  /*4d50*/  IMAD.MOV.U32 R29, RZ, RZ, R2 ;  /* 0x000000ffff1d7224 */ /* 0x000fce00078e0002 */
.L_x_5160:
[----:B------:R-:W-:Y:S05]  /*4d60*/  BSYNC.RECONVERGENT B1 ;  /* 0x0000000000017941 */ /* 0x000fea0003800200 */
.L_x_5159:
        /* <DEDUP_REMOVED lines=48> */
[----:B------:R-:W-:Y:S05]  /*5070*/  CALL.REL.NOINC `($__internal_8_$__cuda_sm20_div_rn_f64_full) ;  /* 0x00000478007c7944 */ /* 0x000fea0003c00000 */
[----:B------:R-:W-:-:S04]  /*5080*/  LOP3.LUT R3, R3, R2, RZ, 0x3c, !PT ;  /* 0x0000000203037212 */ /* 0x000fc800078e3cff */
[----:B------:R-:W-:-:S04]  /*5090*/  LOP3.LUT R2, R3, R2, RZ, 0x3c, !PT ;  /* 0x0000000203027212 */ /* 0x000fc800078e3cff */
[----:B------:R-:W-:-:S07]  /*50a0*/  LOP3.LUT R3, R3, R2, RZ, 0x3c, !PT ;  /* 0x0000000203037212 */ /* 0x000fce00078e3cff */
.L_x_5162:
[----:B------:R-:W-:Y:S05]  /*50b0*/  BSYNC.RECONVERGENT B1 ;  /* 0x0000000000017941 */ /* 0x000fea0003800200 */
.L_x_5161:
[----:B------:R-:W-:Y:S02]  /*50c0*/  IMAD.MOV.U32 R30, RZ, RZ, R2 ;  /* 0x000000ffff1e7224 */ /* 0x000fe400078e0002 */
[----:B------:R-:W-:-:S07]  /*50d0*/  IMAD.MOV.U32 R31, RZ, RZ, R3 ;  /* 0x000000ffff1f7224 */ /* 0x000fce00078e0003 */
.L_x_5133:
[----:B------:R-:W-:Y:S05]  /*50e0*/  BSYNC.RECONVERGENT B2 ;  /* 0x0000000000027941 */ /* 0x000fea0003800200 */
.L_x_5132:
[----:B------:R-:W-:Y:S01]  /*50f0*/  VIADD R2, R6, 0x80 ;  /* 0x0000008006027836 */ /* 0x000fe20000000000 */
[----:B------:R-:W-:Y:S01]  /*5100*/  BSSY.RECONVERGENT B2, `(.L_x_5163) ;  /* 0x00004c3000027945 */ /* 0x000fe20003800200 */
[----:B-----5:R-:W-:Y:S02]  /*5110*/  CS2R R34, SRZ ;  /* 0x0000000000227805 */ /* 0x020fe4000001ff00 */
[----:B------:R-:W-:Y:S02]  /*5120*/  CS2R R32, SRZ ;  /* 0x0000000000207805 */ /* 0x000fe4000001ff00 */
[----:B------:R-:W-:-:S13]  /*5130*/  ISETP.GE.U32.AND P0, PT, R2, R7, PT ;  /* 0x000000070200720c */ /* 0x000fda0003f06070 */
        /* <DEDUP_REMOVED lines=50> */
[----:B------:R-:W-:Y:S01]  /*5460*/  MOV R52, 0x5490 ;  /* 0x0000549000347802 */ /* 0x000fe20000000f00 */
[----:B------:R-:W-:-:S07]  /*5470*/  IMAD.MOV.U32 R53, RZ, RZ, R39 ;  /* 0x000000ffff357224 */ /* 0x000fce00078e0027 */
[----:B0-----:R-:W-:Y:S05]  /*5480*/  CALL.REL.NOINC `($_ZN2at6native29vectorized_elementwise_kernelILi2EZZZNS0_16tanh_kernel_cudaERNS_18TensorIteratorBaseEENKUlvE_clEvENKUlvE_clEvEUlN3c107complexIdEEE_St5arrayIPcLm2EEEEviT0_T1_$__internal_trig_reduction_slowpathd) ;  /* 0x0000048000f87944 */ /* 0x001fea0003c00000 */
.L_x_5169:
[----:B------:R-:W-:Y:S05]  /*5490*/  BSYNC.RECONVERGENT B3 ;  /* 0x0000000000037941 */ /* 0x000fea0003800200 */
.L_x_5168:
[----:B------:R-:W-:Y:S01]  /*54a0*/  IMAD.MOV.U32 R32, RZ, RZ, 0x5b27ebb1 ;  /* 0x5b27ebb1ff207424 */ /* 0x000fe200078e00ff */
[----:B------:R-:W-:Y:S01]  /*54b0*/  UMOV UR6, 0x2799bcb9 ;  /* 0x2799bcb900067882 */ /* 0x000fe20000000000 */
[----:B------:R-:W-:Y:S01]  /*54c0*/  IMAD.MOV.U32 R33, RZ, RZ, 0x3ef9757c ;  /* 0x3ef9757cff217424 */ /* 0x000fe200078e00ff */
[----:B------:R-:W-:Y:S01]  /*54d0*/  UMOV UR7, 0x3ee48dac ;  /* 0x3ee48dac00077882 */ /* 0x000fe20000000000 */
[----:B------:R-:W1:Y:S01]  /*54e0*/  DMUL R2, R40, R40 ;  /* 0x0000002828027228 */ /* 0x000e620000000000 */
[----:B------:R-:W-:-:S15]  /*54f0*/  BSSY.RECONVERGENT B0, `(.L_x_5170) ;  /* 0x0000095000007945 */ /* 0x000fde0003800200 */
[----:B------:R-:W-:-:S15]  /*5500*/  NOP ;  /* 0x0000000000007918 */ /* 0x000fde0000000000 */
[----:B------:R-:W-:-:S15]  /*5510*/  NOP ;  /* 0x0000000000007918 */ /* 0x000fde0000000000 */
[----:B------:R-:W-:-:S15]  /*5520*/  NOP ;  /* 0x0000000000007918 */ /* 0x000fde0000000000 */
[----:B------:R-:W-:-:S03]  /*5530*/  NOP ;  /* 0x0000000000007918 */ /* 0x000fc60000000000 */
        /* <DEDUP_REMOVED lines=96> */
[----:B-1----:R1:W2:Y:S02]  /*5b40*/  DMUL R32, R2, R32 ;  /* 0x0000002002207228 */ /* 0x0022a40000000000 */
[----:B-1----:R-:W-:Y:S02]  /*5b50*/  LOP3.LUT R2, R5, 0x1, RZ, 0xc0, !PT ;  /* 0x0000000105027812 */ /* 0x002fe400078ec0ff */
[----:B------:R-:W-:Y:S02]  /*5b60*/  LOP3.LUT R5, R37, 0x7fffffff, RZ, 0xc0, !PT ;  /* 0x7fffffff25057812 */ /* 0x000fe400078ec0ff */
[----:B------:R-:W-:Y:S02]  /*5b70*/  ISETP.NE.U32.AND P0, PT, R2, 0x1, PT ;  /* 0x000000010200780c */ /* 0x000fe40003f05070 */
[----:B------:R-:W-:-:S15]  /*5b80*/  ISETP.GE.U32.AND P1, PT, R5, 0x3ff00000, PT ;  /* 0x3ff000000500780c */ /* 0x000fde0003f26070 */
[----:B------:R-:W-:-:S15]  /*5b90*/  NOP ;  /* 0x0000000000007918 */ /* 0x000fde0000000000 */
[----:B------:R-:W-:-:S15]  /*5ba0*/  NOP ;  /* 0x0000000000007918 */ /* 0x000fde0000000000 */
[----:B------:R-:W-:-:S11]  /*5bb0*/  NOP ;  /* 0x0000000000007918 */ /* 0x000fd60000000000 */
[----:B--2---:R1:W2:Y:S02]  /*5bc0*/  DFMA R34, R32, R40, R40 ;  /* 0x000000282022722b */ /* 0x0042a40000000028 */
        /* <DEDUP_REMOVED lines=39> */
.L_x_5171:
[----:B------:R-:W-:Y:S05]  /*5e40*/  BSYNC.RECONVERGENT B0 ;  /* 0x0000000000007941 */ /* 0x000fea0003800200 */
.L_x_5170:
[----:B------:R-:W-:Y:S01]  /*5e50*/  BSSY.RECONVERGENT B1, `(.L_x_5172) ;  /* 0x0000106000017945 */ /* 0x000fe20003800200 */
[----:B--2---:R2:W3:Y:S01]  /*5e60*/  DFMA R32, R34, R34, 1 ;  /* 0x3ff000002220742b */ /* 0x0044e20000000022 */
[----:B------:R-:W-:Y:S02]  /*5e70*/  IMAD.MOV.U32 R56, RZ, RZ, R36 ;  /* 0x000000ffff387224 */ /* 0x000fe400078e0024 */
[----:B------:R-:W-:Y:S01]  /*5e80*/  IMAD.MOV.U32 R57, RZ, RZ, R5 ;  /* 0x000000ffff397224 */ /* 0x000fe200078e0005 */
[----:B--23--:R-:W-:Y:S06]  /*5e90*/  @!P1 BRA `(.L_x_5173) ;  /* 0x0000000c00289947 */ /* 0x00cfec0003800000 */
[----:B-1----:R-:W-:Y:S01]  /*5ea0*/  IMAD.MOV.U32 R38, RZ, RZ, 0x652b82fe ;  /* 0x652b82feff267424 */ /* 0x002fe200078e00ff */
[----:B------:R-:W-:Y:S01]  /*5eb0*/  UMOV UR6, 0xfefa39ef ;  /* 0xfefa39ef00067882 */ /* 0x000fe20000000000 */
[----:B------:R-:W-:Y:S01]  /*5ec0*/  IMAD.MOV.U32 R39, RZ, RZ, 0x3ff71547 ;  /* 0x3ff71547ff277424 */ /* 0x000fe200078e00ff */
[----:B------:R-:W-:Y:S01]  /*5ed0*/  UMOV UR7, 0x3fe62e42 ;  /* 0x3fe62e4200077882 */ /* 0x000fe20000000000 */
[----:B------:R-:W-:Y:S01]  /*5ee0*/  IMAD.SHL.U32 R4, R5, 0x2, RZ ;  /* 0x0000000205047824 */ /* 0x000fe200078e00ff */
[----:B------:R-:W-:Y:S01]  /*5ef0*/  MOV R42, 0x8ebd13cd ;  /* 0x8ebd13cd002a7802 */ /* 0x000fe20000000f00 */
[----:B------:R-:W-:Y:S01]  /*5f00*/  IMAD.MOV.U32 R43, RZ, RZ, 0x3e5af86d ;  /* 0x3e5af86dff2b7424 */ /* 0x000fe200078e00ff */
[----:B------:R-:W-:Y:S01]  /*5f10*/  BSSY.RECONVERGENT B3, `(.L_x_5174) ;  /* 0x00000b7000037945 */ /* 0x000fe20003800200 */
[----:B------:R-:W1:Y:S01]  /*5f20*/  DFMA R38, R56, R38, 6.75539944105574400000e+15 ;  /* 0x433800003826742b */ /* 0x000e620000000026 */
[C---:B------:R-:W-:Y:S02]  /*5f30*/  ISETP.GE.U32.AND P0, PT, R4.reuse, 0x7fb3e647, PT ;  /* 0x7fb3e6470400780c */ /* 0x040fe40003f06070 */
[----:B------:R-:W-:-:S15]  /*5f40*/  ISETP.NE.AND P1, PT, R4, RZ, PT ;  /* 0x000000ff0400720c */ /* 0x000fde0003f25270 */
[----:B------:R-:W-:-:S15]  /*5f50*/  NOP ;  /* 0x0000000000007918 */ /* 0x000fde0000000000 */
[----:B------:R-:W-:-:S15]  /*5f60*/  NOP ;  /* 0x0000000000007918 */ /* 0x000fde0000000000 */
[----:B------:R-:W-:-:S15]  /*5f70*/  NOP ;  /* 0x0000000000007918 */ /* 0x000fde0000000000 */
[----:B------:R-:W-:-:S01]  /*5f80*/  NOP ;  /* 0x0000000000007918 */ /* 0x000fc20000000000 */
        /* <DEDUP_REMOVED lines=113> */
[----:B-1----:R-:W-:Y:S01]  /*66a0*/  FSEL R39, R2, R40, !P0 ;  /* 0x0000002802277208 */ /* 0x002fe20004000000 */
        /* <DEDUP_REMOVED lines=55> */
[----:B------:R-:W-:Y:S02]  /*6a20*/  IMAD.MOV.U32 R3, RZ, RZ, R41 ;  /* 0x000000ffff037224 */ /* 0x000fe400078e0029 */
[----:B------:R-:W-:-:S07]  /*6a30*/  IMAD.MOV.U32 R40, RZ, RZ, R38 ;  /* 0x000000ffff287224 */ /* 0x000fce00078e0026 */
[----:B0-----:R-:W-:Y:S05]  /*6a40*/  CALL.REL.NOINC `($__internal_8_$__cuda_sm20_div_rn_f64_full) ;  /* 0x0000046000087944 */ /* 0x001fea0003c00000 */
[----:B------:R-:W-:-:S04]  /*6a50*/  LOP3.LUT R3, R3, R2, RZ, 0x3c, !PT ;  /* 0x0000000203037212 */ /* 0x000fc800078e3cff */
[----:B------:R-:W-:-:S04]  /*6a60*/  LOP3.LUT R2, R3, R2, RZ, 0x3c, !PT ;  /* 0x0000000203027212 */ /* 0x000fc800078e3cff */
[----:B------:R-:W-:-:S07]  /*6a70*/  LOP3.LUT R3, R3, R2, RZ, 0x3c, !PT ;  /* 0x0000000203037212 */ /* 0x000fce00078e3cff */
.L_x_5175:
[----:B------:R-:W-:Y:S05]  /*6a80*/  BSYNC.RECONVERGENT B3 ;  /* 0x0000000000037941 */ /* 0x000fea0003800200 */
.L_x_5174:
        /* <DEDUP_REMOVED lines=11> */
.L_x_5173:
[----:B------:R-:W-:Y:S01]  /*6b40*/  IMAD.MOV.U32 R4, RZ, RZ, 0x61d87def ;  /* 0x61d87defff047424 */ /* 0x000fe200078e00ff */
[----:B------:R-:W-:Y:S01]  /*6b50*/  UMOV UR6, 0xab274c53 ;  /* 0xab274c5300067882 */ /* 0x000fe20000000000 */
[----:B------:R-:W-:Y:S01]  /*6b60*/  IMAD.MOV.U32 R5, RZ, RZ, 0x3de611a5 ;  /* 0x3de611a5ff057424 */ /* 0x000fe200078e00ff */
        /* <DEDUP_REMOVED lines=52> */
.L_x_5176:
[----:B------:R-:W-:Y:S05]  /*6eb0*/  BSYNC.RECONVERGENT B1 ;  /* 0x0000000000017941 */ /* 0x000fea0003800200 */
.L_x_5172:
[----:B--2---:R-:W-:Y:S01]  /*6ec0*/  LOP3.LUT R39, R39, 0x80000000, R37, 0xb8, !PT ;  /* 0x8000000027277812 */ /* 0x004fe200078eb825 */
[----:B------:R-:W-:Y:S01]  /*6ed0*/  IMAD.MOV.U32 R36, RZ, RZ, 0x0 ;  /* 0x00000000ff247424 */ /* 0x000fe200078e00ff */
[----:B------:R-:W-:Y:S01]  /*6ee0*/  BSSY.RECONVERGENT B1, `(.L_x_5177) ;  /* 0x000003c000017945 */ /* 0x000fe20003800200 */
[----:B------:R-:W-:-:S03]  /*6ef0*/  IMAD.MOV.U32 R37, RZ, RZ, 0x3fd80000 ;  /* 0x3fd80000ff257424 */ /* 0x000fc600078e00ff */
[----:B------:R-:W2:Y:S02]  /*6f00*/  DFMA R42, R38, R38, 1 ;  /* 0x3ff00000262a742b */ /* 0x000ea40000000026 */
[----:B--2---:R-:W1:Y:S01]  /*6f10*/  MUFU.RSQ64H R3, R43 ;  /* 0x0000002b00037308 */ /* 0x004e620000001c00 */
        /* <DEDUP_REMOVED lines=26> */
[----:B-1----:R-:W-:Y:S01]  /*70c0*/  IADD3 R5, PT, PT, R49, -0x100000, RZ ;  /* 0xfff0000031057810 */ /* 0x002fe20007ffe0ff */
[----:B------:R-:W-:-:S15]  /*70d0*/  IMAD.MOV.U32 R4, RZ, RZ, R48 ;  /* 0x000000ffff047224 */ /* 0x000fde00078e0030 */
[----:B------:R-:W-:-:S15]  /*70e0*/  NOP ;  /* 0x0000000000007918 */ /* 0x000fde0000000000 */
[----:B------:R-:W-:-:S15]  /*70f0*/  NOP ;  /* 0x0000000000007918 */ /* 0x000fde0000000000 */
[----:B------:R-:W-:-:S15]  /*7100*/  NOP ;  /* 0x0000000000007918 */ /* 0x000fde0000000000 */
[----:B------:R-:W-:-:S01]  /*7110*/  NOP ;  /* 0x0000000000007918 */ /* 0x000fc20000000000 */
        /* <DEDUP_REMOVED lines=12> */
[----:B------:R-:W-:Y:S02]  /*71e0*/  IMAD.MOV.U32 R40, RZ, RZ, R48 ;  /* 0x000000ffff287224 */ /* 0x000fe400078e0030 */
[----:B------:R-:W-:Y:S02]  /*71f0*/  IMAD.MOV.U32 R48, RZ, RZ, R43 ;  /* 0x000000ffff307224 */ /* 0x000fe400078e002b */
[----:B------:R-:W-:Y:S02]  /*7200*/  IMAD.MOV.U32 R49, RZ, RZ, R42 ;  /* 0x000000ffff317224 */ /* 0x000fe400078e002a */
[----:B------:R-:W-:Y:S01]  /*7210*/  IMAD.MOV.U32 R43, RZ, RZ, R2 ;  /* 0x000000ffff2b7224 */ /* 0x000fe200078e0002 */
[----:B------:R-:W-:Y:S01]  /*7220*/  MOV R2, 0x7280 ;  /* 0x0000728000027802 */ /* 0x000fe20000000f00 */
[----:B------:R-:W-:Y:S02]  /*7230*/  IMAD.MOV.U32 R42, RZ, RZ, R50 ;  /* 0x000000ffff2a7224 */ /* 0x000fe400078e0032 */
[----:B------:R-:W-:-:S02]  /*7240*/  IMAD.MOV.U32 R41, RZ, RZ, R51 ;  /* 0x000000ffff297224 */ /* 0x000fc400078e0033 */
[----:B------:R-:W-:Y:S02]  /*7250*/  IMAD.MOV.U32 R4, RZ, RZ, R36 ;  /* 0x000000ffff047224 */ /* 0x000fe400078e0024 */
[----:B------:R-:W-:-:S07]  /*7260*/  IMAD.MOV.U32 R3, RZ, RZ, R37 ;  /* 0x000000ffff037224 */ /* 0x000fce00078e0025 */
[----:B0-----:R-:W-:Y:S05]  /*7270*/  CALL.REL.NOINC `($__internal_9_$__cuda_sm20_dsqrt_rn_f64_mediumpath_v1) ;  /* 0x0000046000287944 */ /* 0x001fea0003c00000 */
[----:B------:R-:W-:Y:S02]  /*7280*/  IMAD.MOV.U32 R40, RZ, RZ, R4 ;  /* 0x000000ffff287224 */ /* 0x000fe400078e0004 */
[----:B------:R-:W-:-:S07]  /*7290*/  IMAD.MOV.U32 R41, RZ, RZ, R3 ;  /* 0x000000ffff297224 */ /* 0x000fce00078e0003 */
.L_x_5178:
[----:B------:R-:W-:Y:S05]  /*72a0*/  BSYNC.RECONVERGENT B1 ;  /* 0x0000000000017941 */ /* 0x000fea0003800200 */
.L_x_5177:
[----:B------:R-:W1:Y:S01]  /*72b0*/  DMUL R36, R32, R38 ;  /* 0x0000002620247228 */ /* 0x000e620000000000 */
[----:B------:R-:W-:Y:S01]  /*72c0*/  IMAD.MOV.U32 R2, RZ, RZ, 0x1 ;  /* 0x00000001ff027424 */ /* 0x000fe200078e00ff */
[----:B------:R-:W-:-:S15]  /*72d0*/  BSSY.RECONVERGENT B1, `(.L_x_5179) ;  /* 0x0000044000017945 */ /* 0x000fde0003800200 */
[----:B------:R-:W-:-:S15]  /*72e0*/  NOP ;  /* 0x0000000000007918 */ /* 0x000fde0000000000 */
[----:B------:R-:W-:-:S15]  /*72f0*/  NOP ;  /* 0x0000000000007918 */ /* 0x000fde0000000000 */
[----:B------:R-:W-:-:S15]  /*7300*/  NOP ;  /* 0x0000000000007918 */ /* 0x000fde0000000000 */
[----:B------:R-:W-:-:S02]  /*7310*/  NOP ;  /* 0x0000000000007918 */ /* 0x000fc40000000000 */
[----:B-1----:R-:W1:Y:S02]  /*7320*/  DFMA R36, R38, R36, 1 ;  /* 0x3ff000002624742b */ /* 0x002e640000000024 */
[----:B-1----:R-:W1:-:S15]  /*7330*/  MUFU.RCP64H R3, R37 ;  /* 0x0000002500037308 */ /* 0x002e5e0000001800 */
        /* <DEDUP_REMOVED lines=24> */
[----:B-1----:R-:W-:-:S15]  /*74c0*/  DFMA R2, -R36, R32, 1 ;  /* 0x3ff000002402742b */ /* 0x002fde0000000120 */
[----:B------:R-:W-:-:S15]  /*74d0*/  NOP ;  /* 0x0000000000007918 */ /* 0x000fde0000000000 */
[----:B------:R-:W-:-:S15]  /*74e0*/  NOP ;  /* 0x0000000000007918 */ /* 0x000fde0000000000 */
[----:B------:R-:W-:-:S15]  /*74f0*/  NOP ;  /* 0x0000000000007918 */ /* 0x000fde0000000000 */
[----:B------:R-:W-:-:S04]  /*7500*/  NOP ;  /* 0x0000000000007918 */ /* 0x000fc80000000000 */
[----:B------:R-:W1:Y:S02]  /*7510*/  DMUL R4, R38, R4 ;  /* 0x0000000426047228 */ /* 0x000e640000000000 */
[----:B-1----:R-:W-:-:S15]  /*7520*/  FSETP.GEU.AND P1, PT, |R5|, 6.5827683646048100446e-37, PT ;  /* 0x036000000500780b */ /* 0x002fde0003f2e200 */
[----:B------:R-:W-:-:S15]  /*7530*/  NOP ;  /* 0x0000000000007918 */ /* 0x000fde0000000000 */
[----:B------:R-:W-:-:S15]  /*7540*/  NOP ;  /* 0x0000000000007918 */ /* 0x000fde0000000000 */
[----:B------:R-:W-:-:S15]  /*7550*/  NOP ;  /* 0x0000000000007918 */ /* 0x000fde0000000000 */
[----:B------:R-:W-:-:S02]  /*7560*/  NOP ;  /* 0x0000000000007918 */ /* 0x000fc40000000000 */
[----:B------:R-:W1:-:S15]  /*7570*/  DFMA R2, R32, R2, R32 ;  /* 0x000000022002722b */ /* 0x000e5e0000000020 */
        /* <DEDUP_REMOVED lines=23> */
[----:B------:R-:W-:Y:S01]  /*76f0*/  MOV R32, R3 ;  /* 0x0000000300207202 */ /* 0x000fe20000000f00 */
[----:B------:R-:W-:-:S07]  /*7700*/  IMAD.MOV.U32 R33, RZ, RZ, R2 ;  /* 0x000000ffff217224 */ /* 0x000fce00078e0002 */
.L_x_5180:
[----:B------:R-:W-:Y:S05]  /*7710*/  BSYNC.RECONVERGENT B1 ;  /* 0x0000000000017941 */ /* 0x000fea0003800200 */
.L_x_5179:
        /* <DEDUP_REMOVED lines=46> */
[----:B------:R-:W-:Y:S02]  /*7a00*/  IMAD.MOV.U32 R2, RZ, RZ, R36 ;  /* 0x000000ffff027224 */ /* 0x000fe400078e0024 */
[----:B------:R-:W-:-:S07]  /*7a10*/  IMAD.MOV.U32 R3, RZ, RZ, R37 ;  /* 0x000000ffff037224 */ /* 0x000fce00078e0025 */
[----:B0-----:R-:W-:Y:S05]  /*7a20*/  CALL.REL.NOINC `($__internal_8_$__cuda_sm20_div_rn_f64_full) ;  /* 0x0000045000107944 */ /* 0x001fea0003c00000 */
[----:B------:R-:W-:-:S04]  /*7a30*/  LOP3.LUT R3, R3, R2, RZ, 0x3c, !PT ;  /* 0x0000000203037212 */ /* 0x000fc800078e3cff */
[----:B------:R-:W-:-:S04]  /*7a40*/  LOP3.LUT R2, R3, R2, RZ, 0x3c, !PT ;  /* 0x0000000203027212 */ /* 0x000fc800078e3cff */
[----:B------:R-:W-:-:S07]  /*7a50*/  LOP3.LUT R3, R3, R2, RZ, 0x3c, !PT ;  /* 0x0000000203037212 */ /* 0x000fce00078e3cff */
.L_x_5182:
[----:B------:R-:W-:Y:S05]  /*7a60*/  BSYNC.RECONVERGENT B1 ;  /* 0x0000000000017941 */ /* 0x000fea0003800200 */
.L_x_5181:
[----:B------:R-:W-:Y:S02]  /*7a70*/  IMAD.MOV.U32 R34, RZ, RZ, R2 ;  /* 0x000000ffff227224 */ /* 0x000fe400078e0002 */
[----:B------:R-:W-:Y:S01]  /*7a80*/  IMAD.MOV.U32 R35, RZ, RZ, R3 ;  /* 0x000000ffff237224 */ /* 0x000fe200078e0003 */
[----:B------:R-:W-:Y:S06]  /*7a90*/  BRA `(.L_x_5164) ;  /* 0x0000002000a47947 */ /* 0x000fec0003800000 */
.L_x_5167:
        /* <DEDUP_REMOVED lines=30> */
[----:B-1----:R-:W-:Y:S01]  /*7c80*/  IMAD.MOV.U32 R34, RZ, RZ, -0x35dec16 ;  /* 0xfca213eaff227424 */ /* 0x002fe200078e00ff */
[----:B------:R-:W-:Y:S01]  /*7c90*/  UMOV UR7, 0x3e5ade15 ;  /* 0x3e5ade1500077882 */ /* 0x000fe20000000000 */
[----:B------:R-:W-:-:S15]  /*7ca0*/  IMAD.MOV.U32 R35, RZ, RZ, 0x3e928af3 ;  /* 0x3e928af3ff237424 */ /* 0x000fde00078e00ff */
        /* <DEDUP_REMOVED lines=70> */
[----:B-1----:R-:W-:Y:S02]  /*8110*/  IMAD R57, R2, 0x100000, R35 ;  /* 0x0010000002397824 */ /* 0x002fe400078e0223 */
[----:B------:R-:W-:Y:S01]  /*8120*/  IMAD.MOV.U32 R56, RZ, RZ, R34 ;  /* 0x000000ffff387224 */ /* 0x000fe200078e0022 */
[----:B------:R-:W-:Y:S06]  /*8130*/  @!P0 BRA `(.L_x_5184) ;  /* 0x0000000000488947 */ /* 0x000fec0003800000 */
[----:B------:R-:W-:Y:S01]  /*8140*/  FSETP.GEU.FTZ.AND P1, PT, |R5|, 4.2275390625, PT ;  /* 0x408748000500780b */ /* 0x000fe20003f3e200 */
[----:B------:R-:W-:-:S12]  /*8150*/  DSETP.NE.AND P0, PT, R36, RZ, PT ;  /* 0x000000ff2400722a */ /* 0x000fd80003f05000 */
[----:B------:R-:W-:Y:S01]  /*8160*/  @!P1 LEA.HI R3, R2, R2, RZ, 0x1 ;  /* 0x0000000202039211 */ /* 0x000fe200078f08ff */
[----:B------:R-:W-:-:S03]  /*8170*/  @!P1 IMAD.MOV.U32 R4, RZ, RZ, RZ ;  /* 0x000000ffff049224 */ /* 0x000fc600078e00ff */
[----:B------:R-:W-:-:S05]  /*8180*/  @!P1 SHF.R.S32.HI R3, RZ, 0x1, R3 ;  /* 0x00000001ff039819 */ /* 0x000fca0000011403 */
[----:B------:R-:W-:Y:S01]  /*8190*/  @!P1 IMAD.IADD R2, R2, 0x1, -R3 ;  /* 0x0000000102029824 */ /* 0x000fe200078e0a03 */
[----:B------:R-:W-:-:S04]  /*81a0*/  @!P1 LEA R3, R3, R35, 0x14 ;  /* 0x0000002303039211 */ /* 0x000fc800078ea0ff */
[----:B------:R-:W-:Y:S01]  /*81b0*/  @!P1 LEA R5, R2, 0x3ff00000, 0x14 ;  /* 0x3ff0000002059811 */ /* 0x000fe200078ea0ff */
[----:B------:R-:W-:-:S15]  /*81c0*/  @!P1 IMAD.MOV.U32 R2, RZ, RZ, R34 ;  /* 0x000000ffff029224 */ /* 0x000fde00078e0022 */
[----:B------:R-:W-:-:S15]  /*81d0*/  NOP ;  /* 0x0000000000007918 */ /* 0x000fde0000000000 */
[----:B------:R-:W-:-:S07]  /*81e0*/  NOP ;  /* 0x0000000000007918 */ /* 0x000fce0000000000 */
[----:B------:R-:W1:Y:S02]  /*81f0*/  DADD R32, -|R36|, +INF ;  /* 0x7ff0000024207429 */ /* 0x000e640000000300 */
[----:B-1----:R-:W-:Y:S02]  /*8200*/  FSEL R56, R32, RZ, !P0 ;  /* 0x000000ff20387208 */ /* 0x002fe40004000000 */
[----:B------:R-:W-:-:S15]  /*8210*/  FSEL R57, R33, RZ, !P0 ;  /* 0x000000ff21397208 */ /* 0x000fde0004000000 */
[----:B------:R-:W-:-:S15]  /*8220*/  NOP ;  /* 0x0000000000007918 */ /* 0x000fde0000000000 */
[----:B------:R-:W-:-:S15]  /*8230*/  NOP ;  /* 0x0000000000007918 */ /* 0x000fde0000000000 */
[----:B------:R-:W-:-:S15]  /*8240*/  NOP ;  /* 0x0000000000007918 */ /* 0x000fde0000000000 */
[----:B------:R1:W2:Y:S02]  /*8250*/  @!P1 DMUL R56, R2, R4 ;  /* 0x0000000402389228 */ /* 0x0002a40000000000 */
.L_x_5184:
[----:B------:R-:W-:Y:S05]  /*8260*/  BSYNC.RECONVERGENT B0 ;  /* 0x0000000000007941 */ /* 0x000fea0003800200 */
.L_x_5183:
        /* <DEDUP_REMOVED lines=8> */
[----:B-1----:R-:W1:Y:S01]  /*82f0*/  DMUL R2, R38, UR6 ;  /* 0x0000000626027c28 */ /* 0x002e620008000000 */
        /* <DEDUP_REMOVED lines=38> */
[----:B--2---:R-:W-:Y:S05]  /*8560*/  CALL.REL.NOINC `($_ZN2at6native29vectorized_elementwise_kernelILi2EZZZNS0_16tanh_kernel_cudaERNS_18TensorIteratorBaseEENKUlvE_clEvENKUlvE_clEvEUlN3c107complexIdEEE_St5arrayIPcLm2EEEEviT0_T1_$__internal_trig_reduction_slowpathd) ;  /* 0x0000045000c07944 */ /* 0x004fea0003c00000 */
[----:B------:R-:W-:Y:S02]  /*8570*/  IMAD.MOV.U32 R54, RZ, RZ, R5 ;  /* 0x000000ffff367224 */ /* 0x000fe400078e0005 */
[----:B------:R-:W-:Y:S02]  /*8580*/  IMAD.MOV.U32 R52, RZ, RZ, R40 ;  /* 0x000000ffff347224 */ /* 0x000fe400078e0028 */
[----:B------:R-:W-:-:S07]  /*8590*/  IMAD.MOV.U32 R53, RZ, RZ, R41 ;  /* 0x000000ffff357224 */ /* 0x000fce00078e0029 */
.L_x_5186:
[----:B------:R-:W-:Y:S05]  /*85a0*/  BSYNC.RECONVERGENT B3 ;  /* 0x0000000000037941 */ /* 0x000fea0003800200 */
.L_x_5185:
        /* <DEDUP_REMOVED lines=68> */
[----:B--2---:R-:W-:Y:S05]  /*89f0*/  CALL.REL.NOINC `($_ZN2at6native29vectorized_elementwise_kernelILi2EZZZNS0_16tanh_kernel_cudaERNS_18TensorIteratorBaseEENKUlvE_clEvENKUlvE_clEvEUlN3c107complexIdEEE_St5arrayIPcLm2EEEEviT0_T1_$__internal_trig_reduction_slowpathd) ;  /* 0x0000044c009c7944 */ /* 0x004fea0003c00000 */
[----:B------:R-:W-:Y:S02]  /*8a00*/  IMAD.MOV.U32 R55, RZ, RZ, R5 ;  /* 0x000000ffff377224 */ /* 0x000fe400078e0005 */
[----:B------:R-:W-:Y:S02]  /*8a10*/  IMAD.MOV.U32 R58, RZ, RZ, R40 ;  /* 0x000000ffff3a7224 */ /* 0x000fe400078e0028 */
[----:B------:R-:W-:-:S07]  /*8a20*/  IMAD.MOV.U32 R59, RZ, RZ, R41 ;  /* 0x000000ffff3b7224 */ /* 0x000fce00078e0029 */
.L_x_5188:
[----:B------:R-:W-:Y:S05]  /*8a30*/  BSYNC.RECONVERGENT B3 ;  /* 0x0000000000037941 */ /* 0x000fea0003800200 */
.L_x_5187:
        /* <DEDUP_REMOVED lines=24> */
[----:B---3--:R0:W1:Y:S02]  /*8bc0*/  DFMA R4, R2, R4, R32 ;  /* 0x000000040204722b */ /* 0x0080640000000020 */
[----:B0-----:R-:W-:Y:S02]  /*8bd0*/  IMAD.MOV.U32 R33, RZ, RZ, 0x3ff00000 ;  /* 0x3ff00000ff217424 */ /* 0x001fe400078e00ff */
[----:B------:R-:W-:-:S03]  /*8be0*/  IMAD.MOV.U32 R32, RZ, RZ, RZ ;  /* 0x000000ffff207224 */ /* 0x000fc600078e00ff */
[----:B------:R-:W-:-:S15]  /*8bf0*/  LOP3.LUT R33, R33, 0x80000000, R37, 0xb8, !PT ;  /* 0x8000000021217812 */ /* 0x000fde00078eb825 */
[----:B------:R-:W-:-:S15]  /*8c00*/  NOP ;  /* 0x0000000000007918 */ /* 0x000fde0000000000 */
[----:B------:R-:W-:-:S15]  /*8c10*/  NOP ;  /* 0x0000000000007918 */ /* 0x000fde0000000000 */
[----:B------:R-:W-:-:S12]  /*8c20*/  NOP ;  /* 0x0000000000007918 */ /* 0x000fd80000000000 */
[----:B-1----:R-:W4:-:S15]  /*8c30*/  DFMA R4, R2, R4, R34 ;  /* 0x000000040204722b */ /* 0x002f1e0000000022 */
        /* <DEDUP_REMOVED lines=42> */
[----:B------:R-:W2:-:S15]  /*8ee0*/  DMUL R66, R66, R2 ;  /* 0x0000000242427228 */ /* 0x000e9e0000000000 */
[----:B------:R-:W-:-:S15]  /*8ef0*/  NOP ;  /* 0x0000000000007918 */ /* 0x000fde0000000000 */
[----:B------:R-:W-:-:S15]  /*8f00*/  NOP ;  /* 0x0000000000007918 */ /* 0x000fde0000000000 */
[----:B------:R-:W-:-:S15]  /*8f10*/  NOP ;  /* 0x0000000000007918 */ /* 0x000fde0000000000 */
[----:B------:R-:W-:-:S04]  /*8f20*/  NOP ;  /* 0x0000000000007918 */ /* 0x000fc80000000000 */
[----:B--2---:R-:W0:-:S15]  /*8f30*/  DMUL R66, R66, R56 ;  /* 0x0000003842427228 */ /* 0x004e1e0000000000 */
[----:B------:R-:W-:-:S15]  /*8f40*/  NOP ;  /* 0x0000000000007918 */ /* 0x000fde0000000000 */
[----:B------:R-:W-:-:S15]  /*8f50*/  NOP ;  /* 0x0000000000007918 */ /* 0x000fde0000000000 */
[----:B------:R-:W-:-:S15]  /*8f60*/  NOP ;  /* 0x0000000000007918 */ /* 0x000fde0000000000 */
[----:B------:R-:W-:-:S04]  /*8f70*/  NOP ;  /* 0x0000000000007918 */ /* 0x000fc80000000000 */
[----:B0-----:R2:W3:Y:S02]  /*8f80*/  DMUL R34, R66, R56 ;  /* 0x0000003842227228 */ /* 0x0014e40000000000 */
[----:B--23--:R-:W-:Y:S05]  /*8f90*/  BRA `(.L_x_5164) ;  /* 0x0000000c00647947 */ /* 0x00cfea0003800000 */
.L_x_5166:
[----:B------:R-:W1:Y:S02]  /*8fa0*/  DADD R34, R38, -R38 ;  /* 0x0000000026227229 */ /* 0x000e640000000826 */
[----:B-1----:R-:W-:Y:S02]  /*8fb0*/  IMAD.MOV.U32 R32, RZ, RZ, R34 ;  /* 0x000000ffff207224 */ /* 0x002fe400078e0022 */
[----:B------:R-:W-:Y:S01]  /*8fc0*/  IMAD.MOV.U32 R33, RZ, RZ, R35 ;  /* 0x000000ffff217224 */ /* 0x000fe200078e0023 */
[----:B------:R-:W-:Y:S06]  /*8fd0*/  BRA `(.L_x_5164) ;  /* 0x0000000c00547947 */ /* 0x000fec0003800000 */
.L_x_5165:
        /* <DEDUP_REMOVED lines=8> */
[----:B------:R-:W1:Y:S02]  /*9060*/  @P0 DMUL R2, R38, R36 ;  /* 0x0000002426020228 */ /* 0x000e640000000000 */
[----:B-1----:R-:W-:Y:S02]  /*9070*/  @P0 FSEL R34, R38, R2, !P1 ;  /* 0x0000000226220208 */ /* 0x002fe40004800000 */
[----:B------:R-:W-:Y:S01]  /*9080*/  @P0 FSEL R35, R39, R3, !P1 ;  /* 0x0000000327230208 */ /* 0x000fe20004800000 */
        /* <DEDUP_REMOVED lines=45> */
[----:B-1----:R-:W-:Y:S01]  /*9360*/  MOV R2, R56 ;  /* 0x0000003800027202 */ /* 0x002fe20000000f00 */
[----:B------:R-:W-:Y:S01]  /*9370*/  IMAD.MOV.U32 R3, RZ, RZ, R57 ;  /* 0x000000ffff037224 */ /* 0x000fe200078e0039 */
[----:B------:R-:W-:Y:S06]  /*9380*/  @!P3 BRA `(.L_x_5192) ;  /* 0x00000000001cb947 */ /* 0x000fec0003800000 */
[----:B------:R-:W-:Y:S01]  /*9390*/  IMAD.MOV.U32 R4, RZ, RZ, R38 ;  /* 0x000000ffff047224 */ /* 0x000fe200078e0026 */
[----:B------:R-:W-:Y:S01]  /*93a0*/  MOV R52, 0x93d0 ;  /* 0x000093d000347802 */ /* 0x000fe20000000f00 */
[----:B------:R-:W-:-:S07]  /*93b0*/  IMAD.MOV.U32 R53, RZ, RZ, R39 ;  /* 0x000000ffff357224 */ /* 0x000fce00078e0027 */
[----:B0-----:R-:W-:Y:S05]  /*93c0*/  CALL.REL.NOINC `($_ZN2at6native29vectorized_elementwise_kernelILi2EZZZNS0_16tanh_kernel_cudaERNS_18TensorIteratorBaseEENKUlvE_clEvENKUlvE_clEvEUlN3c107complexIdEEE_St5arrayIPcLm2EEEEviT0_T1_$__internal_trig_reduction_slowpathd) ;  /* 0x0000044400287944 */ /* 0x001fea0003c00000 */
[----:B------:R-:W-:Y:S02]  /*93d0*/  IMAD.MOV.U32 R54, RZ, RZ, R5 ;  /* 0x000000ffff367224 */ /* 0x000fe400078e0005 */
[----:B------:R-:W-:Y:S02]  /*93e0*/  IMAD.MOV.U32 R2, RZ, RZ, R40 ;  /* 0x000000ffff027224 */ /* 0x000fe400078e0028 */
[----:B------:R-:W-:-:S07]  /*93f0*/  IMAD.MOV.U32 R3, RZ, RZ, R41 ;  /* 0x000000ffff037224 */ /* 0x000fce00078e0029 */
.L_x_5192:
[----:B------:R-:W-:Y:S05]  /*9400*/  BSYNC.RECONVERGENT B4 ;  /* 0x0000000000047941 */ /* 0x000fea0003800200 */
.L_x_5191:
        /* <DEDUP_REMOVED lines=72> */
.L_x_5194:
[----:B------:R-:W-:Y:S05]  /*9890*/  BSYNC.RECONVERGENT B4 ;  /* 0x0000000000047941 */ /* 0x000fea0003800200 */
.L_x_5193:
        /* <DEDUP_REMOVED lines=68> */
.L_x_5190:
[----:B------:R-:W-:Y:S05]  /*9ce0*/  BSYNC.RECONVERGENT B3 ;  /* 0x0000000000037941 */ /* 0x000fea0003800200 */
.L_x_5189:
[----:B--2---:R-:W-:Y:S01]  /*9cf0*/  LOP3.LUT R35, RZ, 0x80000000, R39, 0xb8, !PT ;  /* 0x80000000ff237812 */ /* 0x004fe200078eb827 */
[----:B------:R-:W-:Y:S02]  /*9d00*/  VIADD R33, R37, 0xc0000000 ;  /* 0xc000000025217836 */ /* 0x000fe40000000000 */
[----:B------:R-:W-:Y:S02]  /*9d10*/  IMAD.MOV.U32 R32, RZ, RZ, R36 ;  /* 0x000000ffff207224 */ /* 0x000fe400078e0024 */
[----:B------:R-:W-:-:S07]  /*9d20*/  IMAD.MOV.U32 R34, RZ, RZ, RZ ;  /* 0x000000ffff227224 */ /* 0x000fce00078e00ff */
.L_x_5164:
[----:B------:R-:W-:Y:S05]  /*9d30*/  BSYNC.RECONVERGENT B2 ;  /* 0x0000000000027941 */ /* 0x000fea0003800200 */
.L_x_5163:
[----:B------:R-:W-:Y:S01]  /*9d40*/  VIADD R2, R6, 0x100 ;  /* 0x0000010006027836 */ /* 0x000fe20000000000 */
[----:B------:R-:W-:Y:S01]  /*9d50*/  BSSY.RECONVERGENT B2, `(.L_x_5195) ;  /* 0x00004c2000027945 */ /* 0x000fe20003800200 */
[----:B------:R-:W-:Y:S02]  /*9d60*/  CS2R R38, SRZ ;  /* 0x0000000000267805 */ /* 0x000fe4000001ff00 */
[----:B------:R-:W-:Y:S02]  /*9d70*/  CS2R R36, SRZ ;  /* 0x0000000000247805 */ /* 0x000fe4000001ff00 */
[----:B------:R-:W-:-:S13]  /*9d80*/  ISETP.GE.U32.AND P0, PT, R2, R7, PT ;  /* 0x000000070200720c */ /* 0x000fda0003f06070 */
        /* <DEDUP_REMOVED lines=23> */
[----:B------:R-:W-:-:S15]  /*9f00*/  UMOV UR7, 0x3ff921fb ;  /* 0x3ff921fb00077882 */ /* 0x000fde0000000000 */
[----:B------:R-:W-:-:S15]  /*9f10*/  NOP ;  /* 0x0000000000007918 */ /* 0x000fde0000000000 */
[----:B------:R-:W-:-:S15]  /*9f20*/  NOP ;  /* 0x0000000000007918 */ /* 0x000fde0000000000 */
[----:B------:R-:W-:-:S15]  /*9f30*/  NOP ;  /* 0x0000000000007918 */ /* 0x000fde0000000000 */
[----:B------:R-:W-:-:S03]  /*9f40*/  NOP ;  /* 0x0000000000007918 */ /* 0x000fc60000000000 */
[----:B--2---:R-:W2:-:S15]  /*9f50*/  I2F.F64 R40, R5 ;  /* 0x0000000500287312 */ /* 0x004e9e0000201c00 */
        /* <DEDUP_REMOVED lines=18> */
[----:B--2---:R2:W3:Y:S02]  /*a080*/  DFMA R40, R40, -UR6, R36 ;  /* 0x8000000628287c2b */ /* 0x0044e40008000024 */
[----:B--23--:R-:W-:Y:S05]  /*a090*/  @!P0 BRA `(.L_x_5201) ;  /* 0x0000000000108947 */ /* 0x00cfea0003800000 */
[----:B------:R-:W-:Y:S01]  /*a0a0*/  IMAD.MOV.U32 R4, RZ, RZ, R46 ;  /* 0x000000ffff047224 */ /* 0x000fe200078e002e */
[----:B------:R-:W-:Y:S01]  /*a0b0*/  MOV R52, 0xa0e0 ;  /* 0x0000a0e000347802 */ /* 0x000fe20000000f00 */
[----:B------:R-:W-:-:S07]  /*a0c0*/  IMAD.MOV.U32 R53, RZ, RZ, R47 ;  /* 0x000000ffff357224 */ /* 0x000fce00078e002f */
[----:B01----:R-:W-:Y:S05]  /*a0d0*/  CALL.REL.NOINC `($_ZN2at6native29vectorized_elementwise_kernelILi2EZZZNS0_16tanh_kernel_cudaERNS_18TensorIteratorBaseEENKUlvE_clEvENKUlvE_clEvEUlN3c107complexIdEEE_St5arrayIPcLm2EEEEviT0_T1_$__internal_trig_reduction_slowpathd) ;  /* 0x0000043400e47944 */ /* 0x003fea0003c00000 */
.L_x_5201:
[----:B------:R-:W-:Y:S05]  /*a0e0*/  BSYNC.RECONVERGENT B3 ;  /* 0x0000000000037941 */ /* 0x000fea0003800200 */
.L_x_5200:
[----:B------:R-:W-:Y:S01]  /*a0f0*/  IMAD.MOV.U32 R36, RZ, RZ, 0x5b27ebb1 ;  /* 0x5b27ebb1ff247424 */ /* 0x000fe200078e00ff */
[----:B------:R-:W-:Y:S01]  /*a100*/  UMOV UR6, 0x2799bcb9 ;  /* 0x2799bcb900067882 */ /* 0x000fe20000000000 */
[----:B------:R-:W-:Y:S01]  /*a110*/  IMAD.MOV.U32 R37, RZ, RZ, 0x3ef9757c ;  /* 0x3ef9757cff257424 */ /* 0x000fe200078e00ff */
[----:B------:R-:W-:Y:S01]  /*a120*/  UMOV UR7, 0x3ee48dac ;  /* 0x3ee48dac00077882 */ /* 0x000fe20000000000 */
[----:B------:R-:W2:Y:S01]  /*a130*/  DMUL R2, R40, R40 ;  /* 0x0000002828027228 */ /* 0x000ea20000000000 */
[----:B------:R-:W-:-:S15]  /*a140*/  BSSY.RECONVERGENT B0, `(.L_x_5202) ;  /* 0x0000095000007945 */ /* 0x000fde0003800200 */
[----:B------:R-:W-:-:S15]  /*a150*/  NOP ;  /* 0x0000000000007918 */ /* 0x000fde0000000000 */
[----:B------:R-:W-:-:S15]  /*a160*/  NOP ;  /* 0x0000000000007918 */ /* 0x000fde0000000000 */
[----:B------:R-:W-:-:S15]  /*a170*/  NOP ;  /* 0x0000000000007918 */ /* 0x000fde0000000000 */
[----:B------:R-:W-:-:S03]  /*a180*/  NOP ;  /* 0x0000000000007918 */ /* 0x000fc60000000000 */
[----:B--2---:R-:W2:Y:S01]  /*a190*/  DFMA R36, R2, UR6, -R36 ;  /* 0x0000000602247c2b */ /* 0x004ea20008000824 */
        /* <DEDUP_REMOVED lines=13> */
[----:B--2---:R-:W2:Y:S01]  /*a270*/  DFMA R36, R2, R36, -UR6 ;  /* 0x8000000602247e2b */ /* 0x004ea20008000024 */
        /* <DEDUP_REMOVED lines=81> */
[----:B--2---:R2:W3:Y:S02]  /*a790*/  DMUL R36, R2, R36 ;  /* 0x0000002402247228 */ /* 0x0044e40000000000 */
[----:B--2---:R-:W-:Y:S02]  /*a7a0*/  LOP3.LUT R2, R5, 0x1, RZ, 0xc0, !PT ;  /* 0x0000000105027812 */ /* 0x004fe400078ec0ff */
[----:B------:R-:W-:Y:S02]  /*a7b0*/  LOP3.LUT R5, R45, 0x7fffffff, RZ, 0xc0, !PT ;  /* 0x7fffffff2d057812 */ /* 0x000fe400078ec0ff */
[----:B------:R-:W-:Y:S02]  /*a7c0*/  ISETP.NE.U32.AND P0, PT, R2, 0x1, PT ;  /* 0x000000010200780c */ /* 0x000fe40003f05070 */
[----:B------:R-:W-:-:S15]  /*a7d0*/  ISETP.GE.U32.AND P1, PT, R5, 0x3ff00000, PT ;  /* 0x3ff000000500780c */ /* 0x000fde0003f26070 */
[----:B------:R-:W-:-:S15]  /*a7e0*/  NOP ;  /* 0x0000000000007918 */ /* 0x000fde0000000000 */
[----:B------:R-:W-:-:S15]  /*a7f0*/  NOP ;  /* 0x0000000000007918 */ /* 0x000fde0000000000 */
[----:B------:R-:W-:-:S11]  /*a800*/  NOP ;  /* 0x0000000000007918 */ /* 0x000fd60000000000 */
[----:B---3--:R2:W3:Y:S02]  /*a810*/  DFMA R38, R36, R40, R40 ;  /* 0x000000282426722b */ /* 0x0084e40000000028 */
[----:B--23--:R-:W-:Y:S05]  /*a820*/  @P0 BRA `(.L_x_5203) ;  /* 0x0000000000980947 */ /* 0x00cfea0003800000 */
[----:B------:R-:W2:-:S15]  /*a830*/  DADD R2, R38, -R40 ;  /* 0x0000000026027229 */ /* 0x000e9e0000000828 */
[----:B------:R-:W-:-:S15]  /*a840*/  NOP ;  /* 0x0000000000007918 */ /* 0x000fde0000000000 */
[----:B------:R-:W-:-:S15]  /*a850*/  NOP ;  /* 0x0000000000007918 */ /* 0x000fde0000000000 */
[----:B------:R-:W-:-:S15]  /*a860*/  NOP ;  /* 0x0000000000007918 */ /* 0x000fde0000000000 */
[----:B------:R-:W-:-:S04]  /*a870*/  NOP ;  /* 0x0000000000007918 */ /* 0x000fc80000000000 */
[----:B--2---:R2:W-:Y:S02]  /*a880*/  DFMA R2, R36, R40, -R2 ;  /* 0x000000282402722b */ /* 0x0045e40000000802 */
[----:B--2---:R-:W2:Y:S01]  /*a890*/  MUFU.RCP64H R37, R39 ;  /* 0x0000002700257308 */ /* 0x004ea20000001800 */
[----:B------:R-:W-:-:S15]  /*a8a0*/  IMAD.MOV.U32 R36, RZ, RZ, RZ ;  /* 0x000000ffff247224 */ /* 0x000fde00078e00ff */
[----:B------:R-:W-:-:S15]  /*a8b0*/  NOP ;  /* 0x0000000000007918 */ /* 0x000fde0000000000 */
[----:B------:R-:W-:-:S15]  /*a8c0*/  NOP ;  /* 0x0000000000007918 */ /* 0x000fde0000000000 */
[----:B------:R-:W-:-:S15]  /*a8d0*/  NOP ;  /* 0x0000000000007918 */ /* 0x000fde0000000000 */
[----:B------:R-:W-:-:S01]  /*a8e0*/  NOP ;  /* 0x0000000000007918 */ /* 0x000fc20000000000 */
[----:B--2---:R-:W2:-:S15]  /*a8f0*/  DFMA R40, -R38, R36, 1 ;  /* 0x3ff000002628742b */ /* 0x004e9e0000000124 */
[----:B------:R-:W-:-:S15]  /*a900*/  NOP ;  /* 0x0000000000007918 */ /* 0x000fde0000000000 */
[----:B------:R-:W-:-:S15]  /*a910*/  NOP ;  /* 0x0000000000007918 */ /* 0x000fde0000000000 */
[----:B------:R-:W-:-:S15]  /*a920*/  NOP ;  /* 0x0000000000007918 */ /* 0x000fde0000000000 */
[----:B------:R-:W-:-:S04]  /*a930*/  NOP ;  /* 0x0000000000007918 */ /* 0x000fc80000000000 */
[----:B--2---:R-:W2:-:S15]  /*a940*/  DFMA R40, R40, R40, R40 ;  /* 0x000000282828722b */ /* 0x004e9e0000000028 */
        /* <DEDUP_REMOVED lines=14> */
[----:B--2---:R-:W2:-:S15]  /*aa30*/  DFMA R2, R2, -R40, R36 ;  /* 0x800000280202722b */ /* 0x004e9e0000000024 */
[----:B------:R-:W-:-:S15]  /*aa40*/  NOP ;  /* 0x0000000000007918 */ /* 0x000fde0000000000 */
[----:B------:R-:W-:-:S15]  /*aa50*/  NOP ;  /* 0x0000000000007918 */ /* 0x000fde0000000000 */
[----:B------:R-:W-:-:S15]  /*aa60*/  NOP ;  /* 0x0000000000007918 */ /* 0x000fde0000000000 */
[----:B------:R-:W-:-:S04]  /*aa70*/  NOP ;  /* 0x0000000000007918 */ /* 0x000fc80000000000 */
[----:B--2---:R2:W3:Y:S02]  /*aa80*/  DFMA R38, -R40, R2, -R40 ;  /* 0x000000022826722b */ /* 0x0044e40000000928 */
.L_x_5203:
[----:B------:R-:W-:Y:S05]  /*aa90*/  BSYNC.RECONVERGENT B0 ;  /* 0x0000000000007941 */ /* 0x000fea0003800200 */
.L_x_5202:
[----:B------:R-:W-:Y:S01]  /*aaa0*/  BSSY.RECONVERGENT B1, `(.L_x_5204) ;  /* 0x0000106000017945 */ /* 0x000fe20003800200 */
[----:B---3--:R3:W4:Y:S01]  /*aab0*/  DFMA R36, R38, R38, 1 ;  /* 0x3ff000002624742b */ /* 0x0087220000000026 */
[----:B------:R-:W-:Y:S02]  /*aac0*/  IMAD.MOV.U32 R56, RZ, RZ, R44 ;  /* 0x000000ffff387224 */ /* 0x000fe400078e002c */
[----:B------:R-:W-:Y:S01]  /*aad0*/  IMAD.MOV.U32 R57, RZ, RZ, R5 ;  /* 0x000000ffff397224 */ /* 0x000fe200078e0005 */
[----:B---34-:R-:W-:Y:S06]  /*aae0*/  @!P1 BRA `(.L_x_5205) ;  /* 0x0000000c00289947 */ /* 0x018fec0003800000 */
[----:B--2---:R-:W-:Y:S01]  /*aaf0*/  MOV R40, 0x652b82fe ;  /* 0x652b82fe00287802 */ /* 0x004fe20000000f00 */
[----:B------:R-:W-:Y:S01]  /*ab00*/  IMAD.MOV.U32 R41, RZ, RZ, 0x3ff71547 ;  /* 0x3ff71547ff297424 */ /* 0x000fe200078e00ff */
[----:B------:R-:W-:Y:S01]  /*ab10*/  UMOV UR6, 0xfefa39ef ;  /* 0xfefa39ef00067882 */ /* 0x000fe20000000000 */
[----:B------:R-:W-:Y:S01]  /*ab20*/  IMAD.SHL.U32 R4, R5, 0x2, RZ ;  /* 0x0000000205047824 */ /* 0x000fe200078e00ff */
[----:B------:R-:W-:Y:S01]  /*ab30*/  UMOV UR7, 0x3fe62e42 ;  /* 0x3fe62e4200077882 */ /* 0x000fe20000000000 */
[----:B------:R-:W-:Y:S01]  /*ab40*/  IMAD.MOV.U32 R46, RZ, RZ, -0x7142ec33 ;  /* 0x8ebd13cdff2e7424 */ /* 0x000fe200078e00ff */
[----:B------:R-:W-:Y:S01]  /*ab50*/  BSSY.RECONVERGENT B3, `(.L_x_5206) ;  /* 0x00000b8000037945 */ /* 0x000fe20003800200 */
[----:B------:R-:W2:Y:S01]  /*ab60*/  DFMA R40, R56, R40, 6.75539944105574400000e+15 ;  /* 0x433800003828742b */ /* 0x000ea20000000028 */
[C---:B------:R-:W-:Y:S01]  /*ab70*/  ISETP.GE.U32.AND P0, PT, R4.reuse, 0x7fb3e647, PT ;  /* 0x7fb3e6470400780c */ /* 0x040fe20003f06070 */
[----:B------:R-:W-:Y:S01]  /*ab80*/  IMAD.MOV.U32 R47, RZ, RZ, 0x3e5af86d ;  /* 0x3e5af86dff2f7424 */ /* 0x000fe200078e00ff */
[----:B------:R-:W-:-:S15]  /*ab90*/  ISETP.NE.AND P1, PT, R4, RZ, PT ;  /* 0x000000ff0400720c */ /* 0x000fde0003f25270 */
[----:B------:R-:W-:-:S15]  /*aba0*/  NOP ;  /* 0x0000000000007918 */ /* 0x000fde0000000000 */
[----:B------:R-:W-:-:S15]  /*abb0*/  NOP ;  /* 0x0000000000007918 */ /* 0x000fde0000000000 */
[----:B------:R-:W-:-:S15]  /*abc0*/  NOP ;  /* 0x0000000000007918 */ /* 0x000fde0000000000 */
[----:B------:R-:W-:-:S01]  /*abd0*/  NOP ;  /* 0x0000000000007918 */ /* 0x000fc20000000000 */
[----:B--2---:R2:W3:Y:S02]  /*abe0*/  DADD R2, R40, -6.75539944105574400000e+15 ;  /* 0xc338000028027429 */ /* 0x0044e40000000000 */
[----:B--2---:R-:W-:-:S05]  /*abf0*/  VIADD R40, R40, 0xffffffff ;  /* 0xffffffff28287836 */ /* 0x004fca0000000000 */
[----:B------:R-:W-:-:S15]  /*ac00*/  SEL R40, R40, RZ, P0 ;  /* 0x000000ff28287207 */ /* 0x000fde0000000000 */
[----:B------:R-:W-:-:S15]  /*ac10*/  NOP ;  /* 0x0000000000007918 */ /* 0x000fde0000000000 */
[----:B------:R-:W-:-:S15]  /*ac20*/  NOP ;  /* 0x0000000000007918 */ /* 0x000fde0000000000 */
[----:B------:R-:W-:-:S12]  /*ac30*/  NOP ;  /* 0x0000000000007918 */ /* 0x000fd80000000000 */
[----:B---3--:R-:W2:Y:S01]  /*ac40*/  DFMA R42, R2, -UR6, R56 ;  /* 0x80000006022a7c2b */ /* 0x008ea20008000038 */
        /* <DEDUP_REMOVED lines=8> */
[----:B--2---:R-:W-:Y:S01]  /*acd0*/  FSEL R2, R44, R42, !P0 ;  /* 0x0000002a2c027208 */ /* 0x004fe20004000000 */
        /* <DEDUP_REMOVED lines=9> */
[----:B------:R-:W2:Y:S01]  /*ad70*/  DFMA R46, R2, UR6, R46 ;  /* 0x00000006022e7c2b */ /* 0x000ea2000800002e */
        /* <DEDUP_REMOVED lines=60> */
[----:B--2---:R-:W2:-:S15]  /*b140*/  DFMA R46, R2, R46, 0.5 ;  /* 0x3fe00000022e742b */ /* 0x004e9e000000002e */
        /* <DEDUP_REMOVED lines=19> */
[----:B--2---:R2:W3:Y:S02]  /*b280*/  DFMA R42, R46, R40, R42 ;  /* 0x000000282e2a722b */ /* 0x0044e4000000002a */
[----:B--2---:R-:W-:Y:S02]  /*b290*/  IMAD.MOV.U32 R40, RZ, RZ, 0x0 ;  /* 0x00000000ff287424 */ /* 0x004fe400078e00ff */
[----:B------:R-:W-:-:S15]  /*b2a0*/  IMAD.MOV.U32 R41, RZ, RZ, 0x3ff00000 ;  /* 0x3ff00000ff297424 */ /* 0x000fde00078e00ff */
[----:B------:R-:W-:-:S15]  /*b2b0*/  NOP ;  /* 0x0000000000007918 */ /* 0x000fde0000000000 */
[----:B------:R-:W-:-:S15]  /*b2c0*/  NOP ;  /* 0x0000000000007918 */ /* 0x000fde0000000000 */
[----:B------:R-:W-:-:S15]  /*b2d0*/  NOP ;  /* 0x0000000000007918 */ /* 0x000fde0000000000 */
[----:B---3--:R-:W2:Y:S02]  /*b2e0*/  DADD R2, R42, R42 ;  /* 0x000000002a027229 */ /* 0x008ea4000000002a */
[----:B--2---:R-:W-:Y:S01]  /*b2f0*/  FSEL R47, R2, R42, !P0 ;  /* 0x0000002a022f7208 */ /* 0x004fe20004000000 */
        /* <DEDUP_REMOVED lines=8> */
[----:B------:R-:W2:Y:S02]  /*b380*/  DFMA R40, R46, 2, R40 ;  /* 0x400000002e28782b */ /* 0x000ea40000000028 */
[----:B--2---:R-:W2:-:S15]  /*b390*/  MUFU.RCP64H R3, R41 ;  /* 0x0000002900037308 */ /* 0x004e9e0000001800 */
[----:B------:R-:W-:-:S15]  /*b3a0*/  NOP ;  /* 0x0000000000007918 */ /* 0x000fde0000000000 */
[----:B------:R-:W-:-:S15]  /*b3b0*/  NOP ;  /* 0x0000000000007918 */ /* 0x000fde0000000000 */
[----:B------:R-:W-:-:S15]  /*b3c0*/  NOP ;  /* 0x0000000000007918 */ /* 0x000fde0000000000 */
[----:B------:R-:W-:-:S02]  /*b3d0*/  NOP ;  /* 0x0000000000007918 */ /* 0x000fc40000000000 */
        /* <DEDUP_REMOVED lines=30> */
[----:B--2---:R-:W2:-:S15]  /*b5c0*/  DFMA R48, -R40, R42, R46 ;  /* 0x0000002a2830722b */ /* 0x004e9e000000012e */
[----:B------:R-:W-:-:S15]  /*b5d0*/  NOP ;  /* 0x0000000000007918 */ /* 0x000fde0000000000 */
[----:B------:R-:W-:-:S15]  /*b5e0*/  NOP ;  /* 0x0000000000007918 */ /* 0x000fde0000000000 */
[----:B------:R-:W-:-:S15]  /*b5f0*/  NOP ;  /* 0x0000000000007918 */ /* 0x000fde0000000000 */
[----:B------:R-:W-:-:S04]  /*b600*/  NOP ;  /* 0x0000000000007918 */ /* 0x000fc80000000000 */
[----:B--2---:R-:W2:Y:S02]  /*b610*/  DFMA R2, R2, R48, R42 ;  /* 0x000000300202722b */ /* 0x004ea4000000002a */
[----:B--2---:R-:W-:-:S05]  /*b620*/  FFMA R4, RZ, R41, R3 ;  /* 0x00000029ff047223 */ /* 0x004fca0000000003 */
[----:B------:R-:W-:-:S13]  /*b630*/  FSETP.GT.AND P0, PT, |R4|, 1.469367938527859385e-39, PT ;  /* 0x001000000400780b */ /* 0x000fda0003f04200 */
[----:B------:R-:W-:Y:S05]  /*b640*/  @P0 BRA P1, `(.L_x_5207) ;  /* 0x0000000000200947 */ /* 0x000fea0000800000 */
[----:B------:R-:W-:Y:S01]  /*b650*/  IMAD.MOV.U32 R2, RZ, RZ, R40 ;  /* 0x000000ffff027224 */ /* 0x000fe200078e0028 */
[----:B------:R-:W-:Y:S01]  /*b660*/  MOV R4, 0xb6a0 ;  /* 0x0000b6a000047802 */ /* 0x000fe20000000f00 */
[----:B------:R-:W-:Y:S02]  /*b670*/  IMAD.MOV.U32 R3, RZ, RZ, R41 ;  /* 0x000000ffff037224 */ /* 0x000fe400078e0029 */
[----:B------:R-:W-:-:S07]  /*b680*/  IMAD.MOV.U32 R40, RZ, RZ, R46 ;  /* 0x000000ffff287224 */ /* 0x000fce00078e002e */
[----:B01----:R-:W-:Y:S05]  /*b690*/  CALL.REL.NOINC `($__internal_8_$__cuda_sm20_div_rn_f64_full) ;  /* 0x0000041000f47944 */ /* 0x003fea0003c00000 */
[----:B------:R-:W-:-:S04]  /*b6a0*/  LOP3.LUT R3, R3, R2, RZ, 0x3c, !PT ;  /* 0x0000000203037212 */ /* 0x000fc800078e3cff */
[----:B------:R-:W-:-:S04]  /*b6b0*/  LOP3.LUT R2, R3, R2, RZ, 0x3c, !PT ;  /* 0x0000000203027212 */ /* 0x000fc800078e3cff */
[----:B------:R-:W-:-:S07]  /*b6c0*/  LOP3.LUT R3, R3, R2, RZ, 0x3c, !PT ;  /* 0x0000000203037212 */ /* 0x000fce00078e3cff */
.L_x_5207:
[----:B------:R-:W-:Y:S05]  /*b6d0*/  BSYNC.RECONVERGENT B3 ;  /* 0x0000000000037941 */ /* 0x000fea0003800200 */
.L_x_5206:
[----:B------:R-:W-:Y:S01]  /*b6e0*/  UMOV UR6, 0x8fb9f87e ;  /* 0x8fb9f87e00067882 */ /* 0x000fe20000000000 */
[----:B------:R-:W-:Y:S01]  /*b6f0*/  UMOV UR7, 0x408633ce ;  /* 0x408633ce00077882 */ /* 0x000fe20000000000 */
[----:B------:R-:W-:-:S15]  /*b700*/  DADD R2, R46, R2 ;  /* 0x000000002e027229 */ /* 0x000fde0000000002 */
[----:B------:R-:W-:-:S15]  /*b710*/  NOP ;  /* 0x0000000000007918 */ /* 0x000fde0000000000 */
[----:B------:R-:W-:-:S15]  /*b720*/  NOP ;  /* 0x0000000000007918 */ /* 0x000fde0000000000 */
[----:B------:R-:W-:-:S15]  /*b730*/  NOP ;  /* 0x0000000000007918 */ /* 0x000fde0000000000 */
[----:B------:R-:W-:-:S04]  /*b740*/  NOP ;  /* 0x0000000000007918 */ /* 0x000fc80000000000 */
[----:B------:R-:W2:Y:S02]  /*b750*/  DSETP.GE.AND P0, PT, R56, UR6, PT ;  /* 0x0000000638007e2a */ /* 0x000ea4000bf06000 */
[----:B--2---:R-:W-:Y:S02]  /*b760*/  FSEL R46, R2, RZ, !P0 ;  /* 0x000000ff022e7208 */ /* 0x004fe40004000000 */
[----:B------:R-:W-:Y:S01]  /*b770*/  FSEL R47, R3, +QNAN , !P0 ;  /* 0x7ff00000032f7808 */ /* 0x000fe20004000000 */
[----:B------:R-:W-:Y:S06]  /*b780*/  BRA `(.L_x_5208) ;  /* 0x0000000000dc7947 */ /* 0x000fec0003800000 */
.L_x_5205:
[----:B------:R-:W-:Y:S01]  /*b790*/  IMAD.MOV.U32 R4, RZ, RZ, 0x61d87def ;  /* 0x61d87defff047424 */ /* 0x000fe200078e00ff */
[----:B------:R-:W-:Y:S01]  /*b7a0*/  UMOV UR6, 0xab274c53 ;  /* 0xab274c5300067882 */ /* 0x000fe20000000000 */
[----:B------:R-:W-:Y:S01]  /*b7b0*/  IMAD.MOV.U32 R5, RZ, RZ, 0x3de611a5 ;  /* 0x3de611a5ff057424 */ /* 0x000fe200078e00ff */
[----:B------:R-:W-:Y:S01]  /*b7c0*/  UMOV UR7, 0x3d6b4c75 ;  /* 0x3d6b4c7500077882 */ /* 0x000fe20000000000 */
[----:B--2---:R-:W2:-:S15]  /*b7d0*/  DMUL R2, R56, R56 ;  /* 0x0000003838027228 */ /* 0x004e9e0000000000 */
        /* <DEDUP_REMOVED lines=49> */
[----:B--2---:R2:W3:Y:S02]  /*baf0*/  DFMA R46, R56, R4, R56 ;  /* 0x00000004382e722b */ /* 0x0044e40000000038 */
.L_x_5208:
[----:B------:R-:W-:Y:S05]  /*bb00*/  BSYNC.RECONVERGENT B1 ;  /* 0x0000000000017941 */ /* 0x000fea0003800200 */
.L_x_5204:
[----:B---3--:R-:W-:Y:S01]  /*bb10*/  LOP3.LUT R47, R47, 0x80000000, R45, 0xb8, !PT ;  /* 0x800000002f2f7812 */ /* 0x008fe200078eb82d */
[----:B------:R-:W-:Y:S01]  /*bb20*/  IMAD.MOV.U32 R40, RZ, RZ, 0x0 ;  /* 0x00000000ff287424 */ /* 0x000fe200078e00ff */
[----:B------:R-:W-:Y:S01]  /*bb30*/  BSSY.RECONVERGENT B1, `(.L_x_5209) ;  /* 0x000003b000017945 */ /* 0x000fe20003800200 */
[----:B------:R-:W-:-:S03]  /*bb40*/  IMAD.MOV.U32 R41, RZ, RZ, 0x3fd80000 ;  /* 0x3fd80000ff297424 */ /* 0x000fc600078e00ff */
[----:B------:R-:W3:Y:S02]  /*bb50*/  DFMA R42, R46, R46, 1 ;  /* 0x3ff000002e2a742b */ /* 0x000ee4000000002e */
[----:B---3--:R-:W2:Y:S01]  /*bb60*/  MUFU.RSQ64H R3, R43 ;  /* 0x0000002b00037308 */ /* 0x008ea20000001c00 */
        /* <DEDUP_REMOVED lines=20> */
[----:B------:R-:W2:-:S15]  /*bcb0*/  DMUL R4, R2, R4 ;  /* 0x0000000402047228 */ /* 0x000e9e0000000000 */
[----:B------:R-:W-:-:S15]  /*bcc0*/  NOP ;  /* 0x0000000000007918 */ /* 0x000fde0000000000 */
[----:B------:R-:W-:-:S15]  /*bcd0*/  NOP ;  /* 0x0000000000007918 */ /* 0x000fde0000000000 */
[----:B------:R-:W-:-:S15]  /*bce0*/  NOP ;  /* 0x0000000000007918 */ /* 0x000fde0000000000 */
[----:B------:R-:W-:-:S04]  /*bcf0*/  NOP ;  /* 0x0000000000007918 */ /* 0x000fc80000000000 */
[----:B--2---:R-:W2:Y:S02]  /*bd00*/  DFMA R48, R40, R4, R2 ;  /* 0x000000042830722b */ /* 0x004ea40000000002 */
[----:B--2---:R-:W-:Y:S02]  /*bd10*/  VIADD R5, R49, 0xfff00000 ;  /* 0xfff0000031057836 */ /* 0x004fe40000000000 */
[----:B------:R-:W-:-:S15]  /*bd20*/  IMAD.MOV.U32 R4, RZ, RZ, R48 ;  /* 0x000000ffff047224 */ /* 0x000fde00078e0030 */
        /* <DEDUP_REMOVED lines=13> */
[----:B--2---:R2:W3:Y:S02]  /*be00*/  DFMA R40, R50, R4, R44 ;  /* 0x000000043228722b */ /* 0x0044e4000000002c */
[----:B--23--:R-:W-:Y:S05]  /*be10*/  @!P0 BRA `(.L_x_5210) ;  /* 0x0000000000308947 */ /* 0x00cfea0003800000 */
        /* <DEDUP_REMOVED lines=9> */
[----:B01----:R-:W-:Y:S05]  /*beb0*/  CALL.REL.NOINC `($__internal_9_$__cuda_sm20_dsqrt_rn_f64_mediumpath_v1) ;  /* 0x0000041400187944 */ /* 0x003fea0003c00000 */
[----:B------:R-:W-:Y:S02]  /*bec0*/  IMAD.MOV.U32 R40, RZ, RZ, R4 ;  /* 0x000000ffff287224 */ /* 0x000fe400078e0004 */
[----:B------:R-:W-:-:S07]  /*bed0*/  IMAD.MOV.U32 R41, RZ, RZ, R3 ;  /* 0x000000ffff297224 */ /* 0x000fce00078e0003 */
.L_x_5210:
[----:B------:R-:W-:Y:S05]  /*bee0*/  BSYNC.RECONVERGENT B1 ;  /* 0x0000000000017941 */ /* 0x000fea0003800200 */
.L_x_5209:
[----:B------:R-:W2:Y:S01]  /*bef0*/  DMUL R44, R36, R46 ;  /* 0x0000002e242c7228 */ /* 0x000ea20000000000 */
[----:B------:R-:W-:Y:S01]  /*bf00*/  IMAD.MOV.U32 R2, RZ, RZ, 0x1 ;  /* 0x00000001ff027424 */ /* 0x000fe200078e00ff */
[----:B------:R-:W-:-:S15]  /*bf10*/  BSSY.RECONVERGENT B1, `(.L_x_5211) ;  /* 0x0000044000017945 */ /* 0x000fde0003800200 */
[----:B------:R-:W-:-:S15]  /*bf20*/  NOP ;  /* 0x0000000000007918 */ /* 0x000fde0000000000 */
[----:B------:R-:W-:-:S15]  /*bf30*/  NOP ;  /* 0x0000000000007918 */ /* 0x000fde0000000000 */
[----:B------:R-:W-:-:S15]  /*bf40*/  NOP ;  /* 0x0000000000007918 */ /* 0x000fde0000000000 */
[----:B------:R-:W-:-:S02]  /*bf50*/  NOP ;  /* 0x0000000000007918 */ /* 0x000fc40000000000 */
[----:B--2---:R-:W2:Y:S02]  /*bf60*/  DFMA R44, R46, R44, 1 ;  /* 0x3ff000002e2c742b */ /* 0x004ea4000000002c */
[----:B--2---:R-:W2:-:S15]  /*bf70*/  MUFU.RCP64H R3, R45 ;  /* 0x0000002d00037308 */ /* 0x004e9e0000001800 */
        /* <DEDUP_REMOVED lines=24> */
[----:B--2---:R-:W-:-:S15]  /*c100*/  DFMA R2, -R44, R36, 1 ;  /* 0x3ff000002c02742b */ /* 0x004fde0000000124 */
[----:B------:R-:W-:-:S15]  /*c110*/  NOP ;  /* 0x0000000000007918 */ /* 0x000fde0000000000 */
[----:B------:R-:W-:-:S15]  /*c120*/  NOP ;  /* 0x0000000000007918 */ /* 0x000fde0000000000 */
[----:B------:R-:W-:-:S15]  /*c130*/  NOP ;  /* 0x0000000000007918 */ /* 0x000fde0000000000 */
[----:B------:R-:W-:-:S04]  /*c140*/  NOP ;  /* 0x0000000000007918 */ /* 0x000fc80000000000 */
[----:B------:R-:W2:Y:S02]  /*c150*/  DMUL R4, R46, R4 ;  /* 0x000000042e047228 */ /* 0x000ea40000000000 */
[----:B--2---:R-:W-:-:S15]  /*c160*/  FSETP.GEU.AND P1, PT, |R5|, 6.5827683646048100446e-37, PT ;  /* 0x036000000500780b */ /* 0x004fde0003f2e200 */
[----:B------:R-:W-:-:S15]  /*c170*/  NOP ;  /* 0x0000000000007918 */ /* 0x000fde0000000000 */
[----:B------:R-:W-:-:S15]  /*c180*/  NOP ;  /* 0x0000000000007918 */ /* 0x000fde0000000000 */
[----:B------:R-:W-:-:S15]  /*c190*/  NOP ;  /* 0x0000000000007918 */ /* 0x000fde0000000000 */
[----:B------:R-:W-:-:S02]  /*c1a0*/  NOP ;  /* 0x0000000000007918 */ /* 0x000fc40000000000 */
[----:B------:R-:W2:-:S15]  /*c1b0*/  DFMA R2, R36, R2, R36 ;  /* 0x000000022402722b */ /* 0x000e9e0000000024 */
        /* <DEDUP_REMOVED lines=18> */
[----:B------:R-:W-:Y:S01]  /*c2e0*/  MOV R40, R4 ;  /* 0x0000000400287202 */ /* 0x000fe20000000f00 */
[----:B------:R-:W-:Y:S01]  /*c2f0*/  IMAD.MOV.U32 R2, RZ, RZ, R44 ;  /* 0x000000ffff027224 */ /* 0x000fe200078e002c */
[----:B------:R-:W-:Y:S01]  /*c300*/  MOV R4, 0xc330 ;  /* 0x0000c33000047802 */ /* 0x000fe20000000f00 */
[----:B------:R-:W-:-:S07]  /*c310*/  IMAD.MOV.U32 R3, RZ, RZ, R45 ;  /* 0x000000ffff037224 */ /* 0x000fce00078e002d */
[----:B01----:R-:W-:Y:S05]  /*c320*/  CALL.REL.NOINC `($__internal_8_$__cuda_sm20_div_rn_f64_full) ;  /* 0x0000040400d07944 */ /* 0x003fea0003c00000 */
[----:B------:R-:W-:Y:S02]  /*c330*/  IMAD.MOV.U32 R36, RZ, RZ, R3 ;  /* 0x000000ffff247224 */ /* 0x000fe400078e0003 */
[----:B------:R-:W-:-:S07]  /*c340*/  IMAD.MOV.U32 R37, RZ, RZ, R2 ;  /* 0x000000ffff257224 */ /* 0x000fce00078e0002 */
.L_x_5212:
[----:B------:R-:W-:Y:S05]  /*c350*/  BSYNC.RECONVERGENT B1 ;  /* 0x0000000000017941 */ /* 0x000fea0003800200 */
.L_x_5211:
[----:B------:R-:W2:Y:S01]  /*c360*/  MUFU.RCP64H R3, R45 ;  /* 0x0000002d00037308 */ /* 0x000ea20000001800 */
[----:B------:R-:W-:Y:S01]  /*c370*/  IMAD.MOV.U32 R2, RZ, RZ, 0x1 ;  /* 0x00000001ff027424 */ /* 0x000fe200078e00ff */
[----:B------:R-:W-:Y:S01]  /*c380*/  FSETP.GEU.AND P1, PT, |R39|, 6.5827683646048100446e-37, PT ;  /* 0x036000002700780b */ /* 0x000fe20003f2e200 */
[----:B------:R-:W-:Y:S04]  /*c390*/  BSSY.RECONVERGENT B1, `(.L_x_5213) ;  /* 0x0000031000017945 */ /* 0x000fe80003800200 */
        /* <DEDUP_REMOVED lines=42> */
[----:B------:R-:W-:Y:S02]  /*c640*/  IMAD.MOV.U32 R2, RZ, RZ, R44 ;  /* 0x000000ffff027224 */ /* 0x000fe400078e002c */
[----:B------:R-:W-:-:S07]  /*c650*/  IMAD.MOV.U32 R3, RZ, RZ, R45 ;  /* 0x000000ffff037224 */ /* 0x000fce00078e002d */
[----:B01----:R-:W-:Y:S05]  /*c660*/  CALL.REL.NOINC `($__internal_8_$__cuda_sm20_div_rn_f64_full) ;  /* 0x0000040400007944 */ /* 0x003fea0003c00000 */
[----:B------:R-:W-:-:S04]  /*c670*/  LOP3.LUT R3, R3, R2, RZ, 0x3c, !PT ;  /* 0x0000000203037212 */ /* 0x000fc800078e3cff */
[----:B------:R-:W-:-:S04]  /*c680*/  LOP3.LUT R2, R3, R2, RZ, 0x3c, !PT ;  /* 0x0000000203027212 */ /* 0x000fc800078e3cff */
[----:B------:R-:W-:-:S07]  /*c690*/  LOP3.LUT R3, R3, R2, RZ, 0x3c, !PT ;  /* 0x0000000203037212 */ /* 0x000fce00078e3cff */
.L_x_5214:
[----:B------:R-:W-:Y:S05]  /*c6a0*/  BSYNC.RECONVERGENT B1 ;  /* 0x0000000000017941 */ /* 0x000fea0003800200 */
.L_x_5213:
[----:B------:R-:W-:Y:S02]  /*c6b0*/  IMAD.MOV.U32 R38, RZ, RZ, R2 ;  /* 0x000000ffff267224 */ /* 0x000fe400078e0002 */
[----:B------:R-:W-:Y:S01]  /*c6c0*/  IMAD.MOV.U32 R39, RZ, RZ, R3 ;  /* 0x000000ffff277224 */ /* 0x000fe200078e0003 */
[----:B------:R-:W-:Y:S06]  /*c6d0*/  BRA `(.L_x_5196) ;  /* 0x0000002000a47947 */ /* 0x000fec0003800000 */
.L_x_5199:
        /* <DEDUP_REMOVED lines=11> */
[----:B------:R-:W2:-:S15]  /*c790*/  DFMA R2, |R44|, -R2, 6.75539944105574400000e+15 ;  /* 0x433800002c02742b */ /* 0x000e9e0000000a02 */
[----:B------:R-:W-:-:S15]  /*c7a0*/  NOP ;  /* 0x0000000000007918 */ /* 0x000fde0000000000 */
[----:B------:R-:W-:-:S15]  /*c7b0*/  NOP ;  /* 0x0000000000007918 */ /* 0x000fde0000000000 */
[----:B------:R-:W-:-:S15]  /*c7c0*/  NOP ;  /* 0x0000000000007918 */ /* 0x000fde0000000000 */
[----:B------:R-:W-:-:S04]  /*c7d0*/  NOP ;  /* 0x0000000000007918 */ /* 0x000fc80000000000 */
[----:B--2---:R-:W2:-:S15]  /*c7e0*/  DADD R36, R2, -6.75539944105574400000e+15 ;  /* 0xc338000002247429 */ /* 0x004e9e0000000000 */
[----:B------:R-:W-:-:S15]  /*c7f0*/  NOP ;  /* 0x0000000000007918 */ /* 0x000fde0000000000 */
[----:B------:R-:W-:-:S15]  /*c800*/  NOP ;  /* 0x0000000000007918 */ /* 0x000fde0000000000 */
[----:B------:R-:W-:-:S15]  /*c810*/  NOP ;  /* 0x0000000000007918 */ /* 0x000fde0000000000 */
[----:B------:R-:W-:-:S04]  /*c820*/  NOP ;  /* 0x0000000000007918 */ /* 0x000fc80000000000 */
[----:B--2---:R-:W2:Y:S01]  /*c830*/  DFMA R38, R36, -UR6, -|R44| ;  /* 0x8000000624267c2b */ /* 0x004ea20008000c2c */
[----:B------:R-:W-:Y:S01]  /*c840*/  UMOV UR6, 0x3b39803f ;  /* 0x3b39803f00067882 */ /* 0x000fe20000000000 */
[----:B------:R-:W-:-:S15]  /*c850*/  UMOV UR7, 0x3c7abc9e ;  /* 0x3c7abc9e00077882 */ /* 0x000fde0000000000 */
[----:B------:R-:W-:-:S15]  /*c860*/  NOP ;  /* 0x0000000000007918 */ /* 0x000fde0000000000 */
[----:B------:R-:W-:-:S15]  /*c870*/  NOP ;  /* 0x0000000000007918 */ /* 0x000fde0000000000 */
[----:B------:R-:W-:-:S15]  /*c880*/  NOP ;  /* 0x0000000000007918 */ /* 0x000fde0000000000 */
[----:B------:R-:W-:-:S02]  /*c890*/  NOP ;  /* 0x0000000000007918 */ /* 0x000fc40000000000 */
[----:B--2---:R2:W3:Y:S01]  /*c8a0*/  DFMA R36, R36, -UR6, R38 ;  /* 0x8000000624247c2b */ /* 0x0044e20008000026 */
[----:B------:R-:W-:Y:S01]  /*c8b0*/  UMOV UR6, 0x69ce2bdf ;  /* 0x69ce2bdf00067882 */ /* 0x000fe20000000000 */
[----:B--2---:R-:W-:Y:S01]  /*c8c0*/  IMAD.MOV.U32 R38, RZ, RZ, -0x35dec16 ;  /* 0xfca213eaff267424 */ /* 0x004fe200078e00ff */
[----:B------:R-:W-:Y:S01]  /*c8d0*/  UMOV UR7, 0x3e5ade15 ;  /* 0x3e5ade1500077882 */ /* 0x000fe20000000000 */
[----:B------:R-:W-:-:S15]  /*c8e0*/  IMAD.MOV.U32 R39, RZ, RZ, 0x3e928af3 ;  /* 0x3e928af3ff277424 */ /* 0x000fde00078e00ff */
[----:B------:R-:W-:-:S15]  /*c8f0*/  NOP ;  /* 0x0000000000007918 */ /* 0x000fde0000000000 */
[----:B------:R-:W-:-:S15]  /*c900*/  NOP ;  /* 0x0000000000007918 */ /* 0x000fde0000000000 */
[----:B------:R-:W-:-:S15]  /*c910*/  NOP ;  /* 0x0000000000007918 */ /* 0x000fde0000000000 */
[----:B---3--:R-:W2:Y:S01]  /*c920*/  DFMA R38, R36, UR6, R38 ;  /* 0x0000000624267c2b */ /* 0x008ea20008000026 */
        /* <DEDUP_REMOVED lines=60> */
[----:B--2---:R-:W2:-:S15]  /*ccf0*/  DFMA R38, R36, R38, 1 ;  /* 0x3ff000002426742b */ /* 0x004e9e0000000026 */
[----:B------:R-:W-:-:S15]  /*cd00*/  NOP ;  /* 0x0000000000007918 */ /* 0x000fde0000000000 */
[----:B------:R-:W-:-:S15]  /*cd10*/  NOP ;  /* 0x0000000000007918 */ /* 0x000fde0000000000 */
[----:B------:R-:W-:-:S15]  /*cd20*/  NOP ;  /* 0x0000000000007918 */ /* 0x000fde0000000000 */
[----:B------:R-:W-:-:S04]  /*cd30*/  NOP ;  /* 0x0000000000007918 */ /* 0x000fc80000000000 */
[----:B--2---:R-:W2:Y:S02]  /*cd40*/  DFMA R38, R36, R38, 1 ;  /* 0x3ff000002426742b */ /* 0x004ea40000000026 */
[----:B--2---:R-:W-:Y:S01]  /*cd50*/  LEA R57, R2, R39, 0x14 ;  /* 0x0000002702397211 */ /* 0x004fe200078ea0ff */
        /* <DEDUP_REMOVED lines=13> */
[----:B------:R-:W2:Y:S02]  /*ce30*/  DADD R36, -|R44|, +INF ;  /* 0x7ff000002c247429 */ /* 0x000ea40000000300 */
[----:B--2---:R-:W-:Y:S02]  /*ce40*/  FSEL R56, R36, RZ, !P0 ;  /* 0x000000ff24387208 */ /* 0x004fe40004000000 */
[----:B------:R-:W-:-:S15]  /*ce50*/  FSEL R57, R37, RZ, !P0 ;  /* 0x000000ff25397208 */ /* 0x000fde0004000000 */
[----:B------:R-:W-:-:S15]  /*ce60*/  NOP ;  /* 0x0000000000007918 */ /* 0x000fde0000000000 */
[----:B------:R-:W-:-:S15]  /*ce70*/  NOP ;  /* 0x0000000000007918 */ /* 0x000fde0000000000 */
[----:B------:R-:W-:-:S15]  /*ce80*/  NOP ;  /* 0x0000000000007918 */ /* 0x000fde0000000000 */
[----:B------:R2:W3:Y:S02]  /*ce90*/  @!P1 DMUL R56, R2, R4 ;  /* 0x0000000402389228 */ /* 0x0004e40000000000 */
.L_x_5216:
[----:B------:R-:W-:Y:S05]  /*cea0*/  BSYNC.RECONVERGENT B0 ;  /* 0x0000000000007941 */ /* 0x000fea0003800200 */
.L_x_5215:
        /* <DEDUP_REMOVED lines=8> */
[----:B--2---:R-:W2:Y:S01]  /*cf30*/  DMUL R2, R46, UR6 ;  /* 0x000000062e027c28 */ /* 0x004ea20008000000 */
        /* <DEDUP_REMOVED lines=12> */
[----:B01----:R-:W0:-:S15]  /*d000*/  I2F.F64 R58, R54 ;  /* 0x00000036003a7312 */ /* 0x003e1e0000201c00 */
        /* <DEDUP_REMOVED lines=25> */
[----:B---3--:R-:W-:Y:S05]  /*d1a0*/  CALL.REL.NOINC `($_ZN2at6native29vectorized_elementwise_kernelILi2EZZZNS0_16tanh_kernel_cudaERNS_18TensorIteratorBaseEENKUlvE_clEvENKUlvE_clEvEUlN3c107complexIdEEE_St5arrayIPcLm2EEEEviT0_T1_$__internal_trig_reduction_slowpathd) ;  /* 0x0000040400b07944 */ /* 0x008fea0003c00000 */
[----:B------:R-:W-:Y:S02]  /*d1b0*/  IMAD.MOV.U32 R54, RZ, RZ, R5 ;  /* 0x000000ffff367224 */ /* 0x000fe400078e0005 */
[----:B------:R-:W-:Y:S02]  /*d1c0*/  IMAD.MOV.U32 R52, RZ, RZ, R40 ;  /* 0x000000ffff347224 */ /* 0x000fe400078e0028 */
[----:B------:R-:W-:-:S07]  /*d1d0*/  IMAD.MOV.U32 R53, RZ, RZ, R41 ;  /* 0x000000ffff357224 */ /* 0x000fce00078e0029 */
.L_x_5218:
[----:B------:R-:W-:Y:S05]  /*d1e0*/  BSYNC.RECONVERGENT B3 ;  /* 0x0000000000037941 */ /* 0x000fea0003800200 */
.L_x_5217:
[----:B------:R-:W0:Y:S01]  /*d1f0*/  LDCU.64 UR6, c[0x4][0x170] ;  /* 0x01002e00ff0677ac */ /* 0x000e220008000a00 */
[----:B------:R-:W-:-:S05]  /*d200*/  IMAD.SHL.U32 R2, R54, 0x40, RZ ;  /* 0x0000004036027824 */ /* 0x000fca00078e00ff */
[----:B------:R-:W-:-:S04]  /*d210*/  LOP3.LUT R2, R2, 0x40, RZ, 0xc0, !PT ;  /* 0x0000004002027812 */ /* 0x000fc800078ec0ff */
[----:B0-----:R-:W-:-:S05]  /*d220*/  IADD3 R60, P0, PT, R2, UR6, RZ ;  /* 0x00000006023c7c10 */ /* 0x001fca000ff1e0ff */
[----:B------:R-:W-:-:S05]  /*d230*/  IMAD.X R61, RZ, RZ, UR7, P0 ;  /* 0x00000007ff3d7e24 */ /* 0x000fca00080e06ff */
[----:B------:R-:W2:Y:S04]  /*d240*/  LDG.E.128.CONSTANT R36, desc[UR4][R60.64] ;  /* 0x000000043c247981 */ /* 0x000ea8000c1e9d00 */
[----:B------:R-:W4:Y:S04]  /*d250*/  LDG.E.128.CONSTANT R40, desc[UR4][R60.64+0x10] ;  /* 0x000010043c287981 */ /* 0x000f28000c1e9d00 */
[----:B------:R-:W5:Y:S01]  /*d260*/  LDG.E.128.CONSTANT R48, desc[UR4][R60.64+0x20] ;  /* 0x000020043c307981 */ /* 0x000f62000c1e9d00 */
        /* <DEDUP_REMOVED lines=64> */
.L_x_5220:
[----:B------:R-:W-:Y:S05]  /*d670*/  BSYNC.RECONVERGENT B3 ;  /* 0x0000000000037941 */ /* 0x000fea0003800200 */
.L_x_5219:
[----:B------:R-:W0:Y:S01]  /*d680*/  LDCU.64 UR6, c[0x4][0x170] ;  /* 0x01002e00ff0677ac */ /* 0x000e220008000a00 */
[----:B------:R-:W-:-:S04]  /*d690*/  VIADD R44, R55, 0x1 ;  /* 0x00000001372c7836 */ /* 0x000fc80000000000 */
        /* <DEDUP_REMOVED lines=22> */
[----:B--2---:R0:W1:Y:S02]  /*d800*/  DFMA R4, R2, R4, R36 ;  /* 0x000000040204722b */ /* 0x0040640000000024 */
        /* <DEDUP_REMOVED lines=49> */
[----:B------:R-:W3:-:S15]  /*db20*/  DMUL R66, R66, R2 ;  /* 0x0000000242427228 */ /* 0x000ede0000000000 */
[----:B------:R-:W-:-:S15]  /*db30*/  NOP ;  /* 0x0000000000007918 */ /* 0x000fde0000000000 */
[----:B------:R-:W-:-:S15]  /*db40*/  NOP ;  /* 0x0000000000007918 */ /* 0x000fde0000000000 */
[----:B------:R-:W-:-:S15]  /*db50*/  NOP ;  /* 0x0000000000007918 */ /* 0x000fde0000000000 */
[----:B------:R-:W-:-:S04]  /*db60*/  NOP ;  /* 0x0000000000007918 */ /* 0x000fc80000000000 */
[----:B---3--:R-:W0:-:S15]  /*db70*/  DMUL R66, R66, R56 ;  /* 0x0000003842427228 */ /* 0x008e1e0000000000 */
[----:B------:R-:W-:-:S15]  /*db80*/  NOP ;  /* 0x0000000000007918 */ /* 0x000fde0000000000 */
[----:B------:R-:W-:-:S15]  /*db90*/  NOP ;  /* 0x0000000000007918 */ /* 0x000fde0000000000 */
[----:B------:R-:W-:-:S15]  /*dba0*/  NOP ;  /* 0x0000000000007918 */ /* 0x000fde0000000000 */
[----:B------:R-:W-:-:S04]  /*dbb0*/  NOP ;  /* 0x0000000000007918 */ /* 0x000fc80000000000 */
[----:B0-----:R2:W3:Y:S02]  /*dbc0*/  DMUL R38, R66, R56 ;  /* 0x0000003842267228 */ /* 0x0014e40000000000 */
[----:B--23--:R-:W-:Y:S05]  /*dbd0*/  BRA `(.L_x_5196) ;  /* 0x0000000c00647947 */ /* 0x00cfea0003800000 */
.L_x_5198:
[----:B------:R-:W2:Y:S02]  /*dbe0*/  DADD R38, R46, -R46 ;  /* 0x000000002e267229 */ /* 0x000ea4000000082e */
[----:B--2---:R-:W-:Y:S02]  /*dbf0*/  IMAD.MOV.U32 R36, RZ, RZ, R38 ;  /* 0x000000ffff247224 */ /* 0x004fe400078e0026 */
[----:B------:R-:W-:Y:S01]  /*dc00*/  IMAD.MOV.U32 R37, RZ, RZ, R39 ;  /* 0x000000ffff257224 */ /* 0x000fe200078e0027 */
[----:B------:R-:W-:Y:S06]  /*dc10*/  BRA `(.L_x_5196) ;  /* 0x0000000c00547947 */ /* 0x000fec0003800000 */
.L_x_5197:
[----:B------:R-:W-:-:S13]  /*dc20*/  LOP3.LUT P0, RZ, R44, 0xfffff, R45, 0xf8, !PT ;  /* 0x000fffff2cff7812 */ /* 0x000fda000780f82d */
[----:B------:R-:W-:Y:S01]  /*dc30*/  @P0 DSETP.NEU.AND P1, PT, R46, RZ, PT ;  /* 0x000000ff2e00022a */ /* 0x000fe20003f2d000 */
[----:B------:R-:W-:Y:S01]  /*dc40*/  @P0 MOV R36, R44 ;  /* 0x0000002c00240202 */ /* 0x000fe20000000f00 */
[----:B------:R-:W-:-:S15]  /*dc50*/  @P0 IMAD.MOV.U32 R37, RZ, RZ, R45 ;  /* 0x000000ffff250224 */ /* 0x000fde00078e002d */
[----:B------:R-:W-:-:S15]  /*dc60*/  NOP ;  /* 0x0000000000007918 */ /* 0x000fde0000000000 */
[----:B------:R-:W-:-:S15]  /*dc70*/  NOP ;  /* 0x0000000000007918 */ /* 0x000fde0000000000 */
[----:B------:R-:W-:-:S15]  /*dc80*/  NOP ;  /* 0x0000000000007918 */ /* 0x000fde0000000000 */
[----:B------:R-:W-:-:S02]  /*dc90*/  NOP ;  /* 0x0000000000007918 */ /* 0x000fc40000000000 */
[----:B------:R-:W2:Y:S02]  /*dca0*/  @P0 DMUL R2, R46, R44 ;  /* 0x0000002c2e020228 */ /* 0x000ea40000000000 */
[----:B--2---:R-:W-:Y:S02]  /*dcb0*/  @P0 FSEL R38, R46, R2, !P1 ;  /* 0x000000022e260208 */ /* 0x004fe40004800000 */
[----:B------:R-:W-:Y:S01]  /*dcc0*/  @P0 FSEL R39, R47, R3, !P1 ;  /* 0x000000032f270208 */ /* 0x000fe20004800000 */
        /* <DEDUP_REMOVED lines=48> */
[----:B------:R-:W-:Y:S01]  /*dfd0*/  IMAD.MOV.U32 R4, RZ, RZ, R46 ;  /* 0x000000ffff047224 */ /* 0x000fe200078e002e */
[----:B------:R-:W-:Y:S01]  /*dfe0*/  MOV R52, 0xe010 ;  /* 0x0000e01000347802 */ /* 0x000fe20000000f00 */
[----:B------:R-:W-:-:S07]  /*dff0*/  IMAD.MOV.U32 R53, RZ, RZ, R47 ;  /* 0x000000ffff357224 */ /* 0x000fce00078e002f */
[----:B01----:R-:W-:Y:S05]  /*e000*/  CALL.REL.NOINC `($_ZN2at6native29vectorized_elementwise_kernelILi2EZZZNS0_16tanh_kernel_cudaERNS_18TensorIteratorBaseEENKUlvE_clEvENKUlvE_clEvEUlN3c107complexIdEEE_St5arrayIPcLm2EEEEviT0_T1_$__internal_trig_reduction_slowpathd) ;  /* 0x000003f800187944 */ /* 0x003fea0003c00000 */
[----:B------:R-:W-:Y:S02]  /*e010*/  IMAD.MOV.U32 R54, RZ, RZ, R5 ;  /* 0x000000ffff367224 */ /* 0x000fe400078e0005 */
[----:B------:R-:W-:Y:S02]  /*e020*/  IMAD.MOV.U32 R2, RZ, RZ, R40 ;  /* 0x000000ffff027224 */ /* 0x000fe400078e0028 */
[----:B------:R-:W-:-:S07]  /*e030*/  IMAD.MOV.U32 R3, RZ, RZ, R41 ;  /* 0x000000ffff037224 */ /* 0x000fce00078e0029 */
.L_x_5224:
[----:B------:R-:W-:Y:S05]  /*e040*/  BSYNC.RECONVERGENT B4 ;  /* 0x0000000000047941 */ /* 0x000fea0003800200 */
.L_x_5223:
[----:B------:R-:W0:Y:S01]  /*e050*/  LDCU.64 UR6, c[0x4][0x170] ;  /* 0x01002e00ff0677ac */ /* 0x000e220008000a00 */
[----:B------:R-:W-:-:S05]  /*e060*/  IMAD.SHL.U32 R4, R54, 0x40, RZ ;  /* 0x0000004036047824 */ /* 0x000fca00078e00ff */
        /* <DEDUP_REMOVED lines=67> */
[----:B------:R-:W-:Y:S01]  /*e4a0*/  MOV R55, R5 ;  /* 0x0000000500377202 */ /* 0x000fe20000000f00 */
[----:B------:R-:W-:Y:S02]  /*e4b0*/  IMAD.MOV.U32 R56, RZ, RZ, R40 ;  /* 0x000000ffff387224 */ /* 0x000fe400078e0028 */
[----:B------:R-:W-:-:S07]  /*e4c0*/  IMAD.MOV.U32 R57, RZ, RZ, R41 ;  /* 0x000000ffff397224 */ /* 0x000fce00078e0029 */
.L_x_5226:
[----:B------:R-:W-:Y:S05]  /*e4d0*/  BSYNC.RECONVERGENT B4 ;  /* 0x0000000000047941 */ /* 0x000fea0003800200 */
.L_x_5225:
        /* <DEDUP_REMOVED lines=68> */
.L_x_5222:
[----:B------:R-:W-:Y:S05]  /*e920*/  BSYNC.RECONVERGENT B3 ;  /* 0x0000000000037941 */ /* 0x000fea0003800200 */
.L_x_5221:
[----:B---3--:R-:W-:Y:S01]  /*e930*/  LOP3.LUT R39, RZ, 0x80000000, R47, 0xb8, !PT ;  /* 0x80000000ff277812 */ /* 0x008fe200078eb82f */
[----:B------:R-:W-:Y:S02]  /*e940*/  VIADD R37, R45, 0xc0000000 ;  /* 0xc00000002d257836 */ /* 0x000fe40000000000 */
[----:B------:R-:W-:Y:S02]  /*e950*/  IMAD.MOV.U32 R36, RZ, RZ, R44 ;  /* 0x000000ffff247224 */ /* 0x000fe400078e002c */
[----:B------:R-:W-:-:S07]  /*e960*/  IMAD.MOV.U32 R38, RZ, RZ, RZ ;  /* 0x000000ffff267224 */ /* 0x000fce00078e00ff */
.L_x_5196:
[----:B------:R-:W-:Y:S05]  /*e970*/  BSYNC.RECONVERGENT B2 ;  /* 0x0000000000027941 */ /* 0x000fea0003800200 */
.L_x_5195:
        /* <DEDUP_REMOVED lines=9> */
[----:B------:R-:W3:Y:S02]  /*ea10*/  DSETP.NE.AND P0, PT, |R10|, +INF , PT ;  /* 0x7ff000000a00742a */ /* 0x000ee40003f05200 */
[----:B---3--:R-:W-:Y:S05]  /*ea20*/  @!P0 BRA `(.L_x_5230) ;  /* 0x0000003c00708947 */ /* 0x008fea0003800000 */
        /* <DEDUP_REMOVED lines=17> */
[----:B------:R-:W-:-:S15]  /*eb40*/  UMOV UR7, 0x3ff921fb ;  /* 0x3ff921fb00077882 */ /* 0x000fde0000000000 */
[----:B------:R-:W-:-:S15]  /*eb50*/  NOP ;  /* 0x0000000000007918 */ /* 0x000fde0000000000 */
[----:B------:R-:W-:-:S15]  /*eb60*/  NOP ;  /* 0x0000000000007918 */ /* 0x000fde0000000000 */
[----:B------:R-:W-:-:S15]  /*eb70*/  NOP ;  /* 0x0000000000007918 */ /* 0x000fde0000000000 */
[----:B------:R-:W-:-:S03]  /*eb80*/  NOP ;  /* 0x0000000000007918 */ /* 0x000fc60000000000 */
[----:B---3--:R-:W3:-:S15]  /*eb90*/  I2F.F64 R40, R5 ;  /* 0x0000000500287312 */ /* 0x008ede0000201c00 */
[----:B------:R-:W-:-:S15]  /*eba0*/  NOP ;  /* 0x0000000000007918 */ /* 0x000fde0000000000 */
[----:B------:R-:W-:-:S15]  /*ebb0*/  NOP ;  /* 0x0000000000007918 */ /* 0x000fde0000000000 */
[----:B------:R-:W-:-:S15]  /*ebc0*/  NOP ;  /* 0x0000000000007918 */ /* 0x000fde0000000000 */
[----:B------:R-:W-:-:S04]  /*ebd0*/  NOP ;  /* 0x0000000000007918 */ /* 0x000fc80000000000 */
[----:B---3--:R-:W3:Y:S01]  /*ebe0*/  DFMA R42, R40, -UR6, R10 ;  /* 0x80000006282a7c2b */ /* 0x008ee2000800000a */
[----:B------:R-:W-:Y:S01]  /*ebf0*/  UMOV UR6, 0x33145c00 ;  /* 0x33145c0000067882 */ /* 0x000fe20000000000 */
[----:B------:R-:W-:-:S15]  /*ec00*/  UMOV UR7, 0x3c91a626 ;  /* 0x3c91a62600077882 */ /* 0x000fde0000000000 */
[----:B------:R-:W-:-:S15]  /*ec10*/  NOP ;  /* 0x0000000000007918 */ /* 0x000fde0000000000 */
[----:B------:R-:W-:-:S15]  /*ec20*/  NOP ;  /* 0x0000000000007918 */ /* 0x000fde0000000000 */
[----:B------:R-:W-:-:S15]  /*ec30*/  NOP ;  /* 0x0000000000007918 */ /* 0x000fde0000000000 */
[----:B------:R-:W-:-:S02]  /*ec40*/  NOP ;  /* 0x0000000000007918 */ /* 0x000fc40000000000 */
[----:B---3--:R-:W3:Y:S01]  /*ec50*/  DFMA R42, R40, -UR6, R42 ;  /* 0x80000006282a7c2b */ /* 0x008ee2000800002a */
[----:B------:R-:W-:Y:S01]  /*ec60*/  UMOV UR6, 0x252049c0 ;  /* 0x252049c000067882 */ /* 0x000fe20000000000 */
[----:B------:R-:W-:-:S15]  /*ec70*/  UMOV UR7, 0x397b839a ;  /* 0x397b839a00077882 */ /* 0x000fde0000000000 */
[----:B------:R-:W-:-:S15]  /*ec80*/  NOP ;  /* 0x0000000000007918 */ /* 0x000fde0000000000 */
[----:B------:R-:W-:-:S15]  /*ec90*/  NOP ;  /* 0x0000000000007918 */ /* 0x000fde0000000000 */
[----:B------:R-:W-:-:S15]  /*eca0*/  NOP ;  /* 0x0000000000007918 */ /* 0x000fde0000000000 */
[----:B------:R-:W-:-:S02]  /*ecb0*/  NOP ;  /* 0x0000000000007918 */ /* 0x000fc40000000000 */
[----:B---3--:R3:W4:Y:S02]  /*ecc0*/  DFMA R40, R40, -UR6, R42 ;  /* 0x8000000628287c2b */ /* 0x008724000800002a */
[----:B---34-:R-:W-:Y:S05]  /*ecd0*/  @!P0 BRA `(.L_x_5233) ;  /* 0x0000000000108947 */ /* 0x018fea0003800000 */
[----:B------:R-:W-:Y:S01]  /*ece0*/  IMAD.MOV.U32 R4, RZ, RZ, R10 ;  /* 0x000000ffff047224 */ /* 0x000fe200078e000a */
[----:B------:R-:W-:Y:S01]  /*ecf0*/  MOV R52, 0xed20 ;  /* 0x0000ed2000347802 */ /* 0x000fe20000000f00 */
[----:B------:R-:W-:-:S07]  /*ed00*/  IMAD.MOV.U32 R53, RZ, RZ, R11 ;  /* 0x000000ffff357224 */ /* 0x000fce00078e000b */
[----:B012---:R-:W-:Y:S05]  /*ed10*/  CALL.REL.NOINC `($_ZN2at6native29vectorized_elementwise_kernelILi2EZZZNS0_16tanh_kernel_cudaERNS_18TensorIteratorBaseEENKUlvE_clEvENKUlvE_clEvEUlN3c107complexIdEEE_St5arrayIPcLm2EEEEviT0_T1_$__internal_trig_reduction_slowpathd) ;  /* 0x000003e800d47944 */ /* 0x007fea0003c00000 */
.L_x_5233:
[----:B------:R-:W-:Y:S05]  /*ed20*/  BSYNC.RECONVERGENT B3 ;  /* 0x0000000000037941 */ /* 0x000fea0003800200 */
.L_x_5232:
[----:B------:R-:W-:Y:S01]  /*ed30*/  IMAD.MOV.U32 R10, RZ, RZ, 0x5b27ebb1 ;  /* 0x5b27ebb1ff0a7424 */ /* 0x000fe200078e00ff */
[----:B------:R-:W-:Y:S01]  /*ed40*/  UMOV UR6, 0x2799bcb9 ;  /* 0x2799bcb900067882 */ /* 0x000fe20000000000 */
[----:B------:R-:W-:Y:S01]  /*ed50*/  IMAD.MOV.U32 R11, RZ, RZ, 0x3ef9757c ;  /* 0x3ef9757cff0b7424 */ /* 0x000fe200078e00ff */
[----:B------:R-:W-:Y:S01]  /*ed60*/  UMOV UR7, 0x3ee48dac ;  /* 0x3ee48dac00077882 */ /* 0x000fe20000000000 */
[----:B------:R-:W3:Y:S01]  /*ed70*/  DMUL R2, R40, R40 ;  /* 0x0000002828027228 */ /* 0x000ee20000000000 */
[----:B------:R-:W-:-:S15]  /*ed80*/  BSSY.RECONVERGENT B0, `(.L_x_5234) ;  /* 0x0000095000007945 */ /* 0x000fde0003800200 */
[----:B------:R-:W-:-:S15]  /*ed90*/  NOP ;  /* 0x0000000000007918 */ /* 0x000fde0000000000 */
[----:B------:R-:W-:-:S15]  /*eda0*/  NOP ;  /* 0x0000000000007918 */ /* 0x000fde0000000000 */
[----:B------:R-:W-:-:S15]  /*edb0*/  NOP ;  /* 0x0000000000007918 */ /* 0x000fde0000000000 */
[----:B------:R-:W-:-:S03]  /*edc0*/  NOP ;  /* 0x0000000000007918 */ /* 0x000fc60000000000 */
[----:B---3--:R-:W3:Y:S01]  /*edd0*/  DFMA R10, R2, UR6, -R10 ;  /* 0x00000006020a7c2b */ /* 0x008ee2000800080a */
        /* <DEDUP_REMOVED lines=13> */
[----:B---3--:R-:W3:Y:S01]  /*eeb0*/  DFMA R10, R2, R10, -UR6 ;  /* 0x80000006020a7e2b */ /* 0x008ee2000800000a */
        /* <DEDUP_REMOVED lines=81> */
[----:B---3--:R3:W4:Y:S02]  /*f3d0*/  DMUL R42, R2, R10 ;  /* 0x0000000a022a7228 */ /* 0x0087240000000000 */
[----:B---3--:R-:W-:Y:S02]  /*f3e0*/  LOP3.LUT R2, R5, 0x1, RZ, 0xc0, !PT ;  /* 0x0000000105027812 */ /* 0x008fe400078ec0ff */
[----:B------:R-:W-:Y:S02]  /*f3f0*/  LOP3.LUT R5, R9, 0x7fffffff, RZ, 0xc0, !PT ;  /* 0x7fffffff09057812 */ /* 0x000fe400078ec0ff */
[----:B------:R-:W-:Y:S02]  /*f400*/  ISETP.NE.U32.AND P0, PT, R2, 0x1, PT ;  /* 0x000000010200780c */ /* 0x000fe40003f05070 */
[----:B------:R-:W-:-:S15]  /*f410*/  ISETP.GE.U32.AND P1, PT, R5, 0x3ff00000, PT ;  /* 0x3ff000000500780c */ /* 0x000fde0003f26070 */
[----:B------:R-:W-:-:S15]  /*f420*/  NOP ;  /* 0x0000000000007918 */ /* 0x000fde0000000000 */
[----:B------:R-:W-:-:S15]  /*f430*/  NOP ;  /* 0x0000000000007918 */ /* 0x000fde0000000000 */
[----:B------:R-:W-:-:S11]  /*f440*/  NOP ;  /* 0x0000000000007918 */ /* 0x000fd60000000000 */
[----:B----4-:R3:W4:Y:S02]  /*f450*/  DFMA R10, R42, R40, R40 ;  /* 0x000000282a0a722b */ /* 0x0107240000000028 */
[----:B---34-:R-:W-:Y:S05]  /*f460*/  @P0 BRA `(.L_x_5235) ;  /* 0x0000000000980947 */ /* 0x018fea0003800000 */
[----:B------:R-:W3:-:S15]  /*f470*/  DADD R2, R10, -R40 ;  /* 0x000000000a027229 */ /* 0x000ede0000000828 */
[----:B------:R-:W-:-:S15]  /*f480*/  NOP ;  /* 0x0000000000007918 */ /* 0x000fde0000000000 */
[----:B------:R-:W-:-:S15]  /*f490*/  NOP ;  /* 0x0000000000007918 */ /* 0x000fde0000000000 */
[----:B------:R-:W-:-:S15]  /*f4a0*/  NOP ;  /* 0x0000000000007918 */ /* 0x000fde0000000000 */
[----:B------:R-:W-:-:S04]  /*f4b0*/  NOP ;  /* 0x0000000000007918 */ /* 0x000fc80000000000 */
[----:B---3--:R3:W-:Y:S02]  /*f4c0*/  DFMA R2, R42, R40, -R2 ;  /* 0x000000282a02722b */ /* 0x0087e40000000802 */
[----:B---3--:R-:W3:Y:S01]  /*f4d0*/  MUFU.RCP64H R41, R11 ;  /* 0x0000000b00297308 */ /* 0x008ee20000001800 */
[----:B------:R-:W-:-:S15]  /*f4e0*/  MOV R40, RZ ;  /* 0x000000ff00287202 */ /* 0x000fde0000000f00 */
[----:B------:R-:W-:-:S15]  /*f4f0*/  NOP ;  /* 0x0000000000007918 */ /* 0x000fde0000000000 */
[----:B------:R-:W-:-:S15]  /*f500*/  NOP ;  /* 0x0000000000007918 */ /* 0x000fde0000000000 */
[----:B------:R-:W-:-:S15]  /*f510*/  NOP ;  /* 0x0000000000007918 */ /* 0x000fde0000000000 */
[----:B------:R-:W-:-:S01]  /*f520*/  NOP ;  /* 0x0000000000007918 */ /* 0x000fc20000000000 */
[----:B---3--:R-:W3:-:S15]  /*f530*/  DFMA R42, -R10, R40, 1 ;  /* 0x3ff000000a2a742b */ /* 0x008ede0000000128 */
[----:B------:R-:W-:-:S15]  /*f540*/  NOP ;  /* 0x0000000000007918 */ /* 0x000fde0000000000 */
[----:B------:R-:W-:-:S15]  /*f550*/  NOP ;  /* 0x0000000000007918 */ /* 0x000fde0000000000 */
[----:B------:R-:W-:-:S15]  /*f560*/  NOP ;  /* 0x0000000000007918 */ /* 0x000fde0000000000 */
[----:B------:R-:W-:-:S04]  /*f570*/  NOP ;  /* 0x0000000000007918 */ /* 0x000fc80000000000 */
[----:B---3--:R-:W3:-:S15]  /*f580*/  DFMA R42, R42, R42, R42 ;  /* 0x0000002a2a2a722b */ /* 0x008ede000000002a */
        /* <DEDUP_REMOVED lines=9> */
[----:B---3--:R-:W3:-:S15]  /*f620*/  DFMA R40, R10, -R42, 1 ;  /* 0x3ff000000a28742b */ /* 0x008ede000000082a */
[----:B------:R-:W-:-:S15]  /*f630*/  NOP ;  /* 0x0000000000007918 */ /* 0x000fde0000000000 */
[----:B------:R-:W-:-:S15]  /*f640*/  NOP ;  /* 0x0000000000007918 */ /* 0x000fde0000000000 */
[----:B------:R-:W-:-:S15]  /*f650*/  NOP ;  /* 0x0000000000007918 */ /* 0x000fde0000000000 */
[----:B------:R-:W-:-:S04]  /*f660*/  NOP ;  /* 0x0000000000007918 */ /* 0x000fc80000000000 */
[----:B---3--:R-:W3:-:S15]  /*f670*/  DFMA R2, R2, -R42, R40 ;  /* 0x8000002a0202722b */ /* 0x008ede0000000028 */
[----:B------:R-:W-:-:S15]  /*f680*/  NOP ;  /* 0x0000000000007918 */ /* 0x000fde0000000000 */
[----:B------:R-:W-:-:S15]  /*f690*/  NOP ;  /* 0x0000000000007918 */ /* 0x000fde0000000000 */
[----:B------:R-:W-:-:S15]  /*f6a0*/  NOP ;  /* 0x0000000000007918 */ /* 0x000fde0000000000 */
[----:B------:R-:W-:-:S04]  /*f6b0*/  NOP ;  /* 0x0000000000007918 */ /* 0x000fc80000000000 */
[----:B---3--:R3:W4:Y:S02]  /*f6c0*/  DFMA R10, -R42, R2, -R42 ;  /* 0x000000022a0a722b */ /* 0x008724000000092a */
.L_x_5235:
[----:B------:R-:W-:Y:S05]  /*f6d0*/  BSYNC.RECONVERGENT B0 ;  /* 0x0000000000007941 */ /* 0x000fea0003800200 */
.L_x_5234:
[----:B------:R-:W-:Y:S01]  /*f6e0*/  BSSY.RECONVERGENT B1, `(.L_x_5236) ;  /* 0x0000106000017945 */ /* 0x000fe20003800200 */
[----:B----4-:R4:W0:Y:S01]  /*f6f0*/  DFMA R44, R10, R10, 1 ;  /* 0x3ff000000a2c742b */ /* 0x010822000000000a */
[----:B------:R-:W-:Y:S02]  /*f700*/  IMAD.MOV.U32 R56, RZ, RZ, R8 ;  /* 0x000000ffff387224 */ /* 0x000fe400078e0008 */
[----:B------:R-:W-:Y:S01]  /*f710*/  IMAD.MOV.U32 R57, RZ, RZ, R5 ;  /* 0x000000ffff397224 */ /* 0x000fe200078e0005 */
[----:B0---4-:R-:W-:Y:S06]  /*f720*/  @!P1 BRA `(.L_x_5237) ;  /* 0x0000000c00289947 */ /* 0x011fec0003800000 */
[----:B------:R-:W-:Y:S01]  /*f730*/  IMAD.MOV.U32 R40, RZ, RZ, 0x652b82fe ;  /* 0x652b82feff287424 */ /* 0x000fe200078e00ff */
[----:B------:R-:W-:Y:S01]  /*f740*/  UMOV UR6, 0xfefa39ef ;  /* 0xfefa39ef00067882 */ /* 0x000fe20000000000 */
[----:B------:R-:W-:Y:S01]  /*f750*/  IMAD.MOV.U32 R41, RZ, RZ, 0x3ff71547 ;  /* 0x3ff71547ff297424 */ /* 0x000fe200078e00ff */
[----:B------:R-:W-:Y:S01]  /*f760*/  UMOV UR7, 0x3fe62e42 ;  /* 0x3fe62e4200077882 */ /* 0x000fe20000000000 */
[----:B------:R-:W-:Y:S01]  /*f770*/  IMAD.SHL.U32 R4, R5, 0x2, RZ ;  /* 0x0000000205047824 */ /* 0x000fe200078e00ff */
[----:B------:R-:W-:Y:S01]  /*f780*/  BSSY.RECONVERGENT B3, `(.L_x_5238) ;  /* 0x00000b9000037945 */ /* 0x000fe20003800200 */
[----:B------:R-:W-:Y:S02]  /*f790*/  IMAD.MOV.U32 R46, RZ, RZ, -0x7142ec33 ;  /* 0x8ebd13cdff2e7424 */ /* 0x000fe400078e00ff */
[----:B------:R-:W3:Y:S01]  /*f7a0*/  DFMA R40, R56, R40, 6.75539944105574400000e+15 ;  /* 0x433800003828742b */ /* 0x000ee20000000028 */
[C---:B------:R-:W-:Y:S01]  /*f7b0*/  ISETP.GE.U32.AND P0, PT, R4.reuse, 0x7fb3e647, PT ;  /* 0x7fb3e6470400780c */ /* 0x040fe20003f06070 */
[----:B------:R-:W-:Y:S01]  /*f7c0*/  IMAD.MOV.U32 R47, RZ, RZ, 0x3e5af86d ;  /* 0x3e5af86dff2f7424 */ /* 0x000fe200078e00ff */
[----:B------:R-:W-:-:S15]  /*f7d0*/  ISETP.NE.AND P1, PT, R4, RZ, PT ;  /* 0x000000ff0400720c */ /* 0x000fde0003f25270 */
[----:B------:R-:W-:-:S15]  /*f7e0*/  NOP ;  /* 0x0000000000007918 */ /* 0x000fde0000000000 */
[----:B------:R-:W-:-:S15]  /*f7f0*/  NOP ;  /* 0x0000000000007918 */ /* 0x000fde0000000000 */
[----:B------:R-:W-:-:S15]  /*f800*/  NOP ;  /* 0x0000000000007918 */ /* 0x000fde0000000000 */
[----:B------:R-:W-:-:S01]  /*f810*/  NOP ;  /* 0x0000000000007918 */ /* 0x000fc20000000000 */
[----:B---3--:R0:W3:Y:S02]  /*f820*/  DADD R2, R40, -6.75539944105574400000e+15 ;  /* 0xc338000028027429 */ /* 0x0080e40000000000 */
[----:B0-----:R-:W-:-:S05]  /*f830*/  VIADD R40, R40, 0xffffffff ;  /* 0xffffffff28287836 */ /* 0x001fca0000000000 */
[----:B------:R-:W-:-:S15]  /*f840*/  SEL R40, R40, RZ, P0 ;  /* 0x000000ff28287207 */ /* 0x000fde0000000000 */
[----:B------:R-:W-:-:S15]  /*f850*/  NOP ;  /* 0x0000000000007918 */ /* 0x000fde0000000000 */
[----:B------:R-:W-:-:S15]  /*f860*/  NOP ;  /* 0x0000000000007918 */ /* 0x000fde0000000000 */
[----:B------:R-:W-:-:S12]  /*f870*/  NOP ;  /* 0x0000000000007918 */ /* 0x000fd80000000000 */
[----:B---3--:R-:W0:Y:S01]  /*f880*/  DFMA R42, R2, -UR6, R56 ;  /* 0x80000006022a7c2b */ /* 0x008e220008000038 */
        /* <DEDUP_REMOVED lines=100> */
[----:B0-----:R-:W-:Y:S02]  /*fed0*/  IMAD.MOV.U32 R40, RZ, RZ, 0x0 ;  /* 0x00000000ff287424 */ /* 0x001fe400078e00ff */
[----:B------:R-:W-:-:S15]  /*fee0*/  IMAD.MOV.U32 R41, RZ, RZ, 0x3ff00000 ;  /* 0x3ff00000ff297424 */ /* 0x000fde00078e00ff */
[----:B------:R-:W-:-:S15]  /*fef0*/  NOP ;  /* 0x0000000000007918 */ /* 0x000fde0000000000 */
[----:B------:R-:W-:-:S15]  /*ff00*/  NOP ;  /* 0x0000000000007918 */ /* 0x000fde0000000000 */
[----:B------:R-:W-:-:S15]  /*ff10*/  NOP ;  /* 0x0000000000007918 */ /* 0x000fde0000000000 */
[----:B---3--:R-:W0:Y:S02]  /*ff20*/  DADD R2, R42, R42 ;  /* 0x000000002a027229 */ /* 0x008e24000000002a */
        /* <DEDUP_REMOVED lines=58> */
[----:B-12---:R-:W-:Y:S05]  /*102d0*/  CALL.REL.NOINC `($__internal_8_$__cuda_sm20_div_rn_f64_full) ;  /* 0x000003c400e47944 */ /* 0x006fea0003c00000 */
[----:B------:R-:W-:-:S04]  /*102e0*/  LOP3.LUT R3, R3, R2, RZ, 0x3c, !PT ;  /* 0x0000000203037212 */ /* 0x000fc800078e3cff */
[----:B------:R-:W-:-:S04]  /*102f0*/  LOP3.LUT R2, R3, R2, RZ, 0x3c, !PT ;  /* 0x0000000203027212 */ /* 0x000fc800078e3cff */
[----:B------:R-:W-:-:S07]  /*10300*/  LOP3.LUT R3, R3, R2, RZ, 0x3c, !PT ;  /* 0x0000000203037212 */ /* 0x000fce00078e3cff */
.L_x_5239:
[----:B------:R-:W-:Y:S05]  /*10310*/  BSYNC.RECONVERGENT B3 ;  /* 0x0000000000037941 */ /* 0x000fea0003800200 */
.L_x_5238:
        /* <DEDUP_REMOVED lines=11> */
.L_x_5237:
[----:B------:R-:W-:Y:S01]  /*103d0*/  IMAD.MOV.U32 R4, RZ, RZ, 0x61d87def ;  /* 0x61d87defff047424 */ /* 0x000fe200078e00ff */
[----:B------:R-:W-:Y:S01]  /*103e0*/  UMOV UR6, 0xab274c53 ;  /* 0xab274c5300067882 */ /* 0x000fe20000000000 */
[----:B------:R-:W-:Y:S01]  /*103f0*/  IMAD.MOV.U32 R5, RZ, RZ, 0x3de611a5 ;  /* 0x3de611a5ff057424 */ /* 0x000fe200078e00ff */
[----:B------:R-:W-:Y:S01]  /*10400*/  UMOV UR7, 0x3d6b4c75 ;  /* 0x3d6b4c7500077882 */ /* 0x000fe20000000000 */
[----:B---3--:R-:W0:-:S15]  /*10410*/  DMUL R2, R56, R56 ;  /* 0x0000003838027228 */ /* 0x008e1e0000000000 */
        /* <DEDUP_REMOVED lines=49> */
[----:B0-----:R0:W3:Y:S02]  /*10730*/  DFMA R46, R56, R4, R56 ;  /* 0x00000004382e722b */ /* 0x0010e40000000038 */
.L_x_5240:
[----:B------:R-:W-:Y:S05]  /*10740*/  BSYNC.RECONVERGENT B1 ;  /* 0x0000000000017941 */ /* 0x000fea0003800200 */
.L_x_5236:
[----:B---3--:R-:W-:Y:S01]  /*10750*/  LOP3.LUT R47, R47, 0x80000000, R9, 0xb8, !PT ;  /* 0x800000002f2f7812 */ /* 0x008fe200078eb809 */
[----:B------:R-:W-:Y:S01]  /*10760*/  IMAD.MOV.U32 R8, RZ, RZ, 0x0 ;  /* 0x00000000ff087424 */ /* 0x000fe200078e00ff */
[----:B------:R-:W-:Y:S01]  /*10770*/  BSSY.RECONVERGENT B1, `(.L_x_5241) ;  /* 0x000003b000017945 */ /* 0x000fe20003800200 */
[----:B------:R-:W-:-:S03]  /*10780*/  IMAD.MOV.U32 R9, RZ, RZ, 0x3fd80000 ;  /* 0x3fd80000ff097424 */ /* 0x000fc600078e00ff */
[----:B------:R-:W3:Y:S02]  /*10790*/  DFMA R42, R46, R46, 1 ;  /* 0x3ff000002e2a742b */ /* 0x000ee4000000002e */
[----:B---3--:R-:W0:Y:S01]  /*107a0*/  MUFU.RSQ64H R3, R43 ;  /* 0x0000002b00037308 */ /* 0x008e220000001c00 */
        /* <DEDUP_REMOVED lines=41> */
[----:B0-----:R0:W3:Y:S02]  /*10a40*/  DFMA R40, R50, R4, R8 ;  /* 0x000000043228722b */ /* 0x0010e40000000008 */
[----:B0--3--:R-:W-:Y:S05]  /*10a50*/  @!P0 BRA `(.L_x_5242) ;  /* 0x0000000000308947 */ /* 0x009fea0003800000 */
        /* <DEDUP_REMOVED lines=9> */
[----:B-12---:R-:W-:Y:S05]  /*10af0*/  CALL.REL.NOINC `($__internal_9_$__cuda_sm20_dsqrt_rn_f64_mediumpath_v1) ;  /* 0x000003c800087944 */ /* 0x006fea0003c00000 */
[----:B------:R-:W-:Y:S01]  /*10b00*/  MOV R40, R4 ;  /* 0x0000000400287202 */ /* 0x000fe20000000f00 */
[----:B------:R-:W-:-:S07]  /*10b10*/  IMAD.MOV.U32 R41, RZ, RZ, R3 ;  /* 0x000000ffff297224 */ /* 0x000fce00078e0003 */
.L_x_5242:
[----:B------:R-:W-:Y:S05]  /*10b20*/  BSYNC.RECONVERGENT B1 ;  /* 0x0000000000017941 */ /* 0x000fea0003800200 */
.L_x_5241:
        /* <DEDUP_REMOVED lines=67> */
[----:B-12---:R-:W-:Y:S05]  /*10f60*/  CALL.REL.NOINC `($__internal_8_$__cuda_sm20_div_rn_f64_full) ;  /* 0x000003b800c07944 */ /* 0x006fea0003c00000 */
[----:B------:R-:W-:Y:S02]  /*10f70*/  IMAD.MOV.U32 R44, RZ, RZ, R3 ;  /* 0x000000ffff2c7224 */ /* 0x000fe400078e0003 */
[----:B------:R-:W-:-:S07]  /*10f80*/  IMAD.MOV.U32 R45, RZ, RZ, R2 ;  /* 0x000000ffff2d7224 */ /* 0x000fce00078e0002 */
.L_x_5244:
[----:B------:R-:W-:Y:S05]  /*10f90*/  BSYNC.RECONVERGENT B1 ;  /* 0x0000000000017941 */ /* 0x000fea0003800200 */
.L_x_5243:
        /* <DEDUP_REMOVED lines=48> */
[----:B-12---:R-:W-:Y:S05]  /*112a0*/  CALL.REL.NOINC `($__internal_8_$__cuda_sm20_div_rn_f64_full) ;  /* 0x000003b400f07944 */ /* 0x006fea0003c00000 */
[----:B------:R-:W-:Y:S02]  /*112b0*/  IMAD.MOV.U32 R46, RZ, RZ, R3 ;  /* 0x000000ffff2e7224 */ /* 0x000fe400078e0003 */
[----:B------:R-:W-:-:S07]  /*112c0*/  IMAD.MOV.U32 R47, RZ, RZ, R2 ;  /* 0x000000ffff2f7224 */ /* 0x000fce00078e0002 */
.L_x_5246:
[----:B------:R-:W-:Y:S05]  /*112d0*/  BSYNC.RECONVERGENT B1 ;  /* 0x0000000000017941 */ /* 0x000fea0003800200 */
.L_x_5245:
[----:B------:R-:W-:Y:S05]  /*112e0*/  BRA `(.L_x_5228) ;  /* 0x0000002000a47947 */ /* 0x000fea0003800000 */
.L_x_5231:
[----:B------:R-:W-:Y:S01]  /*112f0*/  IMAD.MOV.U32 R2, RZ, RZ, 0x652b82fe ;  /* 0x652b82feff027424 */ /* 0x000fe200078e00ff */
[----:B------:R-:W-:Y:S01]  /*11300*/  MOV R3, 0x3ff71547 ;  /* 0x3ff7154700037802 */ /* 0x000fe20000000f00 */
[----:B------:R-:W-:Y:S01]  /*11310*/  UMOV UR6, 0xfefa39ef ;  /* 0xfefa39ef00067882 */ /* 0x000fe20000000000 */
[----:B------:R-:W-:Y:S01]  /*11320*/  UMOV UR7, 0x3fe62e42 ;  /* 0x3fe62e4200077882 */ /* 0x000fe20000000000 */
[----:B------:R-:W3:Y:S01]  /*11330*/  DADD R4, -RZ, -|R8| ;  /* 0x00000000ff047229 */ /* 0x000ee20000000d08 */
[----:B------:R-:W-:Y:S01]  /*11340*/  BSSY.RECONVERGENT B0, `(.L_x_5247) ;  /* 0x0000077000007945 */ /* 0x000fe20003800200 */
[----:B---3--:R-:W-:-:S15]  /*11350*/  FSETP.GEU.FTZ.AND P0, PT, |R5|, 4.1917929649353027344, PT ;  /* 0x4086232b0500780b */ /* 0x008fde0003f1e200 */
[----:B------:R-:W-:-:S15]  /*11360*/  NOP ;  /* 0x0000000000007918 */ /* 0x000fde0000000000 */
[----:B------:R-:W-:-:S15]  /*11370*/  NOP ;  /* 0x0000000000007918 */ /* 0x000fde0000000000 */
[----:B------:R-:W-:-:S15]  /*11380*/  NOP ;  /* 0x0000000000007918 */ /* 0x000fde0000000000 */
[----:B------:R-:W-:-:S02]  /*11390*/  NOP ;  /* 0x0000000000007918 */ /* 0x000fc40000000000 */
[----:B------:R-:W3:-:S15]  /*113a0*/  DFMA R2, |R8|, -R2, 6.75539944105574400000e+15 ;  /* 0x433800000802742b */ /* 0x000ede0000000a02 */
[----:B------:R-:W-:-:S15]  /*113b0*/  NOP ;  /* 0x0000000000007918 */ /* 0x000fde0000000000 */
[----:B------:R-:W-:-:S15]  /*113c0*/  NOP ;  /* 0x0000000000007918 */ /* 0x000fde0000000000 */
[----:B------:R-:W-:-:S15]  /*113d0*/  NOP ;  /* 0x0000000000007918 */ /* 0x000fde0000000000 */
[----:B------:R-:W-:-:S04]  /*113e0*/  NOP ;  /* 0x0000000000007918 */ /* 0x000fc80000000000 */
[----:B---3--:R-:W3:-:S15]  /*113f0*/  DADD R40, R2, -6.75539944105574400000e+15 ;  /* 0xc338000002287429 */ /* 0x008ede0000000000 */
[----:B------:R-:W-:-:S15]  /*11400*/  NOP ;  /* 0x0000000000007918 */ /* 0x000fde0000000000 */
[----:B------:R-:W-:-:S15]  /*11410*/  NOP ;  /* 0x0000000000007918 */ /* 0x000fde0000000000 */
[----:B------:R-:W-:-:S15]  /*11420*/  NOP ;  /* 0x0000000000007918 */ /* 0x000fde0000000000 */
[----:B------:R-:W-:-:S04]  /*11430*/  NOP ;  /* 0x0000000000007918 */ /* 0x000fc80000000000 */
[----:B---3--:R-:W3:Y:S01]  /*11440*/  DFMA R42, R40, -UR6, -|R8| ;  /* 0x80000006282a7c2b */ /* 0x008ee20008000c08 */
[----:B------:R-:W-:Y:S01]  /*11450*/  UMOV UR6, 0x3b39803f ;  /* 0x3b39803f00067882 */ /* 0x000fe20000000000 */
[----:B------:R-:W-:-:S15]  /*11460*/  UMOV UR7, 0x3c7abc9e ;  /* 0x3c7abc9e00077882 */ /* 0x000fde0000000000 */
[----:B------:R-:W-:-:S15]  /*11470*/  NOP ;  /* 0x0000000000007918 */ /* 0x000fde0000000000 */
[----:B------:R-:W-:-:S15]  /*11480*/  NOP ;  /* 0x0000000000007918 */ /* 0x000fde0000000000 */
[----:B------:R-:W-:-:S15]  /*11490*/  NOP ;  /* 0x0000000000007918 */ /* 0x000fde0000000000 */
[----:B------:R-:W-:-:S02]  /*114a0*/  NOP ;  /* 0x0000000000007918 */ /* 0x000fc40000000000 */
[----:B---3--:R3:W4:Y:S01]  /*114b0*/  DFMA R40, R40, -UR6, R42 ;  /* 0x8000000628287c2b */ /* 0x008722000800002a */
[----:B------:R-:W-:Y:S01]  /*114c0*/  UMOV UR6, 0x69ce2bdf ;  /* 0x69ce2bdf00067882 */ /* 0x000fe20000000000 */
[----:B---3--:R-:W-:Y:S01]  /*114d0*/  IMAD.MOV.U32 R42, RZ, RZ, -0x35dec16 ;  /* 0xfca213eaff2a7424 */ /* 0x008fe200078e00ff */
[----:B------:R-:W-:Y:S01]  /*114e0*/  UMOV UR7, 0x3e5ade15 ;  /* 0x3e5ade1500077882 */ /* 0x000fe20000000000 */
[----:B------:R-:W-:-:S15]  /*114f0*/  IMAD.MOV.U32 R43, RZ, RZ, 0x3e928af3 ;  /* 0x3e928af3ff2b7424 */ /* 0x000fde00078e00ff */
[----:B------:R-:W-:-:S15]  /*11500*/  NOP ;  /* 0x0000000000007918 */ /* 0x000fde0000000000 */
[----:B------:R-:W-:-:S15]  /*11510*/  NOP ;  /* 0x0000000000007918 */ /* 0x000fde0000000000 */
[----:B------:R-:W-:-:S15]  /*11520*/  NOP ;  /* 0x0000000000007918 */ /* 0x000fde0000000000 */
[----:B----4-:R-:W3:Y:S01]  /*11530*/  DFMA R42, R40, UR6, R42 ;  /* 0x00000006282a7c2b */ /* 0x010ee2000800002a */
        /* <DEDUP_REMOVED lines=60> */
[----:B---3--:R-:W3:-:S15]  /*11900*/  DFMA R42, R40, R42, 1 ;  /* 0x3ff00000282a742b */ /* 0x008ede000000002a */
[----:B------:R-:W-:-:S15]  /*11910*/  NOP ;  /* 0x0000000000007918 */ /* 0x000fde0000000000 */
[----:B------:R-:W-:-:S15]  /*11920*/  NOP ;  /* 0x0000000000007918 */ /* 0x000fde0000000000 */
[----:B------:R-:W-:-:S15]  /*11930*/  NOP ;  /* 0x0000000000007918 */ /* 0x000fde0000000000 */
[----:B------:R-:W-:-:S04]  /*11940*/  NOP ;  /* 0x0000000000007918 */ /* 0x000fc80000000000 */
[----:B---3--:R-:W3:Y:S02]  /*11950*/  DFMA R42, R40, R42, 1 ;  /* 0x3ff00000282a742b */ /* 0x008ee4000000002a */
[----:B---3--:R-:W-:Y:S02]  /*11960*/  IMAD R57, R2, 0x100000, R43 ;  /* 0x0010000002397824 */ /* 0x008fe400078e022b */
        /* <DEDUP_REMOVED lines=13> */
[----:B------:R-:W3:Y:S02]  /*11a40*/  DADD R40, -|R8|, +INF ;  /* 0x7ff0000008287429 */ /* 0x000ee40000000300 */
[----:B---3--:R-:W-:Y:S02]  /*11a50*/  FSEL R56, R40, RZ, !P0 ;  /* 0x000000ff28387208 */ /* 0x008fe40004000000 */
[----:B------:R-:W-:-:S15]  /*11a60*/  FSEL R57, R41, RZ, !P0 ;  /* 0x000000ff29397208 */ /* 0x000fde0004000000 */
[----:B------:R-:W-:-:S15]  /*11a70*/  NOP ;  /* 0x0000000000007918 */ /* 0x000fde0000000000 */
[----:B------:R-:W-:-:S15]  /*11a80*/  NOP ;  /* 0x0000000000007918 */ /* 0x000fde0000000000 */
[----:B------:R-:W-:-:S15]  /*11a90*/  NOP ;  /* 0x0000000000007918 */ /* 0x000fde0000000000 */
[----:B------:R3:W4:Y:S02]  /*11aa0*/  @!P1 DMUL R56, R2, R4 ;  /* 0x0000000402389228 */ /* 0x0007240000000000 */
.L_x_5248:
[----:B------:R-:W-:Y:S05]  /*11ab0*/  BSYNC.RECONVERGENT B0 ;  /* 0x0000000000007941 */ /* 0x000fea0003800200 */
.L_x_5247:
        /* <DEDUP_REMOVED lines=8> */
[----:B---3--:R-:W3:Y:S01]  /*11b40*/  DMUL R2, R10, UR6 ;  /* 0x000000060a027c28 */ /* 0x008ee20008000000 */
        /* <DEDUP_REMOVED lines=12> */
[----:B012---:R-:W0:-:S15]  /*11c10*/  I2F.F64 R58, R54 ;  /* 0x00000036003a7312 */ /* 0x007e1e0000201c00 */
        /* <DEDUP_REMOVED lines=25> */
[----:B----4-:R-:W-:Y:S05]  /*11db0*/  CALL.REL.NOINC `($_ZN2at6native29vectorized_elementwise_kernelILi2EZZZNS0_16tanh_kernel_cudaERNS_18TensorIteratorBaseEENKUlvE_clEvENKUlvE_clEvEUlN3c107complexIdEEE_St5arrayIPcLm2EEEEviT0_T1_$__internal_trig_reduction_slowpathd) ;  /* 0x000003b800ac7944 */ /* 0x010fea0003c00000 */
[----:B------:R-:W-:Y:S01]  /*11dc0*/  IMAD.MOV.U32 R54, RZ, RZ, R5 ;  /* 0x000000ffff367224 */ /* 0x000fe200078e0005 */
[----:B------:R-:W-:Y:S01]  /*11dd0*/  MOV R53, R41 ;  /* 0x0000002900357202 */ /* 0x000fe20000000f00 */
[----:B------:R-:W-:-:S07]  /*11de0*/  IMAD.MOV.U32 R52, RZ, RZ, R40 ;  /* 0x000000ffff347224 */ /* 0x000fce00078e0028 */
.L_x_5250:
[----:B------:R-:W-:Y:S05]  /*11df0*/  BSYNC.RECONVERGENT B3 ;  /* 0x0000000000037941 */ /* 0x000fea0003800200 */
.L_x_5249:
[----:B------:R-:W0:Y:S01]  /*11e00*/  LDCU.64 UR6, c[0x4][0x170] ;  /* 0x01002e00ff0677ac */ /* 0x000e220008000a00 */
[----:B------:R-:W-:-:S05]  /*11e10*/  IMAD.SHL.U32 R2, R54, 0x40, RZ ;  /* 0x0000004036027824 */ /* 0x000fca00078e00ff */
[----:B------:R-:W-:-:S04]  /*11e20*/  LOP3.LUT R2, R2, 0x40, RZ, 0xc0, !PT ;  /* 0x0000004002027812 */ /* 0x000fc800078ec0ff */
[----:B0-----:R-:W-:-:S05]  /*11e30*/  IADD3 R60, P0, PT, R2, UR6, RZ ;  /* 0x00000006023c7c10 */ /* 0x001fca000ff1e0ff */
[----:B------:R-:W-:-:S05]  /*11e40*/  IMAD.X R61, RZ, RZ, UR7, P0 ;  /* 0x00000007ff3d7e24 */ /* 0x000fca00080e06ff */
[----:B------:R-:W2:Y:S04]  /*11e50*/  LDG.E.128.CONSTANT R40, desc[UR4][R60.64] ;  /* 0x000000043c287981 */ /* 0x000ea8000c1e9d00 */
[----:B------:R-:W3:Y:S04]  /*11e60*/  LDG.E.128.CONSTANT R44, desc[UR4][R60.64+0x10] ;  /* 0x000010043c2c7981 */ /* 0x000ee8000c1e9d00 */
[----:B------:R-:W5:Y:S01]  /*11e70*/  LDG.E.128.CONSTANT R48, desc[UR4][R60.64+0x20] ;  /* 0x000020043c307981 */ /* 0x000f62000c1e9d00 */
        /* <DEDUP_REMOVED lines=60> */
[----:B----4-:R-:W-:Y:S05]  /*12240*/  CALL.REL.NOINC `($_ZN2at6native29vectorized_elementwise_kernelILi2EZZZNS0_16tanh_kernel_cudaERNS_18TensorIteratorBaseEENKUlvE_clEvENKUlvE_clEvEUlN3c107complexIdEEE_St5arrayIPcLm2EEEEviT0_T1_$__internal_trig_reduction_slowpathd) ;  /* 0x000003b400887944 */ /* 0x010fea0003c00000 */
[----:B------:R-:W-:Y:S02]  /*12250*/  IMAD.MOV.U32 R55, RZ, RZ, R5 ;  /* 0x000000ffff377224 */ /* 0x000fe400078e0005 */
[----:B------:R-:W-:Y:S02]  /*12260*/  IMAD.MOV.U32 R58, RZ, RZ, R40 ;  /* 0x000000ffff3a7224 */ /* 0x000fe400078e0028 */
[----:B------:R-:W-:-:S07]  /*12270*/  IMAD.MOV.U32 R59, RZ, RZ, R41 ;  /* 0x000000ffff3b7224 */ /* 0x000fce00078e0029 */
.L_x_5252:
[----:B------:R-:W-:Y:S05]  /*12280*/  BSYNC.RECONVERGENT B3 ;  /* 0x0000000000037941 */ /* 0x000fea0003800200 */
.L_x_5251:
        /* <DEDUP_REMOVED lines=34> */
[----:B---3--:R0:W1:Y:S02]  /*124b0*/  DFMA R4, R2, R4, R44 ;  /* 0x000000040204722b */ /* 0x008064000000002c */
[----:B0-----:R-:W-:Y:S01]  /*124c0*/  IMAD.MOV.U32 R45, RZ, RZ, 0x3ff00000 ;  /* 0x3ff00000ff2d7424 */ /* 0x001fe200078e00ff */
[----:B------:R-:W-:-:S04]  /*124d0*/  MOV R44, RZ ;  /* 0x000000ff002c7202 */ /* 0x000fc80000000f00 */
[----:B------:R-:W-:-:S15]  /*124e0*/  LOP3.LUT R45, R45, 0x80000000, R9, 0xb8, !PT ;  /* 0x800000002d2d7812 */ /* 0x000fde00078eb809 */
[----:B------:R-:W-:-:S15]  /*124f0*/  NOP ;  /* 0x0000000000007918 */ /* 0x000fde0000000000 */
[----:B------:R-:W-:-:S15]  /*12500*/  NOP ;  /* 0x0000000000007918 */ /* 0x000fde0000000000 */
[----:B------:R-:W-:-:S12]  /*12510*/  NOP ;  /* 0x0000000000007918 */ /* 0x000fd80000000000 */
[----:B-1----:R-:W5:-:S15]  /*12520*/  DFMA R4, R2, R4, R46 ;  /* 0x000000040204722b */ /* 0x002f5e000000002e */
        /* <DEDUP_REMOVED lines=32> */
[----:B------:R-:W4:-:S15]  /*12730*/  DMUL R66, R66, R2 ;  /* 0x0000000242427228 */ /* 0x000f1e0000000000 */
[----:B------:R-:W-:-:S15]  /*12740*/  NOP ;  /* 0x0000000000007918 */ /* 0x000fde0000000000 */
[----:B------:R-:W-:-:S15]  /*12750*/  NOP ;  /* 0x0000000000007918 */ /* 0x000fde0000000000 */
[----:B------:R-:W-:-:S15]  /*12760*/  NOP ;  /* 0x0000000000007918 */ /* 0x000fde0000000000 */
[----:B------:R-:W-:-:S04]  /*12770*/  NOP ;  /* 0x0000000000007918 */ /* 0x000fc80000000000 */
[----:B----4-:R-:W0:-:S15]  /*12780*/  DMUL R66, R66, R56 ;  /* 0x0000003842427228 */ /* 0x010e1e0000000000 */
[----:B------:R-:W-:-:S15]  /*12790*/  NOP ;  /* 0x0000000000007918 */ /* 0x000fde0000000000 */
[----:B------:R-:W-:-:S15]  /*127a0*/  NOP ;  /* 0x0000000000007918 */ /* 0x000fde0000000000 */
[----:B------:R-:W-:-:S15]  /*127b0*/  NOP ;  /* 0x0000000000007918 */ /* 0x000fde0000000000 */
[----:B------:R-:W-:-:S04]  /*127c0*/  NOP ;  /* 0x0000000000007918 */ /* 0x000fc80000000000 */
[----:B0-----:R3:W4:Y:S02]  /*127d0*/  DMUL R46, R66, R56 ;  /* 0x00000038422e7228 */ /* 0x0017240000000000 */
[----:B---34-:R-:W-:Y:S05]  /*127e0*/  BRA `(.L_x_5228) ;  /* 0x0000000c00647947 */ /* 0x018fea0003800000 */
.L_x_5230:
[----:B------:R-:W3:Y:S02]  /*127f0*/  DADD R46, R10, -R10 ;  /* 0x000000000a2e7229 */ /* 0x000ee4000000080a */
[----:B---3--:R-:W-:Y:S02]  /*12800*/  IMAD.MOV.U32 R44, RZ, RZ, R46 ;  /* 0x000000ffff2c7224 */ /* 0x008fe400078e002e */
[----:B------:R-:W-:Y:S01]  /*12810*/  IMAD.MOV.U32 R45, RZ, RZ, R47 ;  /* 0x000000ffff2d7224 */ /* 0x000fe200078e002f */
[----:B------:R-:W-:Y:S06]  /*12820*/  BRA `(.L_x_5228) ;  /* 0x0000000c00547947 */ /* 0x000fec0003800000 */
.L_x_5229:
        /* <DEDUP_REMOVED lines=8> */
[----:B------:R-:W3:Y:S02]  /*128b0*/  @P0 DMUL R2, R10, R8 ;  /* 0x000000080a020228 */ /* 0x000ee40000000000 */
[----:B---3--:R-:W-:Y:S02]  /*128c0*/  @P0 FSEL R46, R10, R2, !P1 ;  /* 0x000000020a2e0208 */ /* 0x008fe40004800000 */
[----:B------:R-:W-:Y:S01]  /*128d0*/  @P0 FSEL R47, R11, R3, !P1 ;  /* 0x000000030b2f0208 */ /* 0x000fe20004800000 */
[----:B------:R-:W-:Y:S06]  /*128e0*/  @P0 BRA `(.L_x_5228) ;  /* 0x0000000c00240947 */ /* 0x000fec0003800000 */
[----:B------:R-:W3:Y:S01]  /*128f0*/  DSETP.NEU.AND P0, PT, |R10|, +INF , PT ;  /* 0x7ff000000a00742a */ /* 0x000ee20003f0d200 */
[----:B------:R-:W-:Y:S04]  /*12900*/  BSSY.RECONVERGENT B3, `(.L_x_5253) ;  /* 0x00000c3000037945 */ /* 0x000fe80003800200 */
[----:B---3--:R-:W-:Y:S05]  /*12910*/  @!P0 BRA `(.L_x_5254) ;  /* 0x0000000c00048947 */ /* 0x008fea0003800000 */
        /* <DEDUP_REMOVED lines=21> */
[----:B------:R-:W3:-:S15]  /*12a70*/  I2F.F64 R56, R54 ;  /* 0x0000003600387312 */ /* 0x000ede0000201c00 */
        /* <DEDUP_REMOVED lines=18> */
[----:B---3--:R-:W3:Y:S02]  /*12ba0*/  DFMA R56, R56, -UR6, R2 ;  /* 0x8000000638387c2b */ /* 0x008ee40008000002 */
[----:B---3--:R-:W-:Y:S02]  /*12bb0*/  IMAD.MOV.U32 R2, RZ, RZ, R56 ;  /* 0x000000ffff027224 */ /* 0x008fe400078e0038 */
[----:B------:R-:W-:Y:S01]  /*12bc0*/  IMAD.MOV.U32 R3, RZ, RZ, R57 ;  /* 0x000000ffff037224 */ /* 0x000fe200078e0039 */
[----:B------:R-:W-:Y:S06]  /*12bd0*/  @!P3 BRA `(.L_x_5256) ;  /* 0x00000000001cb947 */ /* 0x000fec0003800000 */
[----:B------:R-:W-:Y:S01]  /*12be0*/  IMAD.MOV.U32 R4, RZ, RZ, R10 ;  /* 0x000000ffff047224 */ /* 0x000fe200078e000a */
[----:B------:R-:W-:Y:S01]  /*12bf0*/  MOV R52, 0x12c20 ;  /* 0x00012c2000347802 */ /* 0x000fe20000000f00 */
[----:B------:R-:W-:-:S07]  /*12c00*/  IMAD.MOV.U32 R53, RZ, RZ, R11 ;  /* 0x000000ffff357224 */ /* 0x000fce00078e000b */
[----:B012---:R-:W-:Y:S05]  /*12c10*/  CALL.REL.NOINC `($_ZN2at6native29vectorized_elementwise_kernelILi2EZZZNS0_16tanh_kernel_cudaERNS_18TensorIteratorBaseEENKUlvE_clEvENKUlvE_clEvEUlN3c107complexIdEEE_St5arrayIPcLm2EEEEviT0_T1_$__internal_trig_reduction_slowpathd) ;  /* 0x000003ac00147944 */ /* 0x007fea0003c00000 */
[----:B------:R-:W-:Y:S02]  /*12c20*/  IMAD.MOV.U32 R54, RZ, RZ, R5 ;  /* 0x000000ffff367224 */ /* 0x000fe400078e0005 */
[----:B------:R-:W-:Y:S02]  /*12c30*/  IMAD.MOV.U32 R2, RZ, RZ, R40 ;  /* 0x000000ffff027224 */ /* 0x000fe400078e0028 */
[----:B------:R-:W-:-:S07]  /*12c40*/  IMAD.MOV.U32 R3, RZ, RZ, R41 ;  /* 0x000000ffff037224 */ /* 0x000fce00078e0029 */
.L_x_5256:
[----:B------:R-:W-:Y:S05]  /*12c50*/  BSYNC.RECONVERGENT B4 ;  /* 0x0000000000047941 */ /* 0x000fea0003800200 */
.L_x_5255:
[----:B------:R-:W0:Y:S01]  /*12c60*/  LDCU.64 UR6, c[0x4][0x170] ;  /* 0x01002e00ff0677ac */ /* 0x000e220008000a00 */
[----:B------:R-:W-:-:S05]  /*12c70*/  IMAD.SHL.U32 R4, R54, 0x40, RZ ;  /* 0x0000004036047824 */ /* 0x000fca00078e00ff */
[----:B------:R-:W-:-:S04]  /*12c80*/  LOP3.LUT R4, R4, 0x40, RZ, 0xc0, !PT ;  /* 0x0000004004047812 */ /* 0x000fc800078ec0ff */
[----:B012---:R-:W-:-:S05]  /*12c90*/  IADD3 R58, P0, PT, R4, UR6, RZ ;  /* 0x00000006043a7c10 */ /* 0x007fca000ff1e0ff */
        /* <DEDUP_REMOVED lines=68> */
.L_x_5258:
[----:B------:R-:W-:Y:S05]  /*130e0*/  BSYNC.RECONVERGENT B4 ;  /* 0x0000000000047941 */ /* 0x000fea0003800200 */
.L_x_5257:
        /* <DEDUP_REMOVED lines=67> */
[----:B------:R3:W4:Y:S02]  /*13520*/  DMUL R10, R58, R10 ;  /* 0x0000000a3a0a7228 */ /* 0x0007240000000000 */
.L_x_5254:
[----:B------:R-:W-:Y:S05]  /*13530*/  BSYNC.RECONVERGENT B3 ;  /* 0x0000000000037941 */ /* 0x000fea0003800200 */
.L_x_5253:
[----:B----4-:R-:W-:Y:S01]  /*13540*/  LOP3.LUT R47, RZ, 0x80000000, R11, 0xb8, !PT ;  /* 0x80000000ff2f7812 */ /* 0x010fe200078eb80b */
[----:B------:R-:W-:Y:S02]  /*13550*/  VIADD R45, R9, 0xc0000000 ;  /* 0xc0000000092d7836 */ /* 0x000fe40000000000 */
[----:B------:R-:W-:Y:S02]  /*13560*/  IMAD.MOV.U32 R44, RZ, RZ, R8 ;  /* 0x000000ffff2c7224 */ /* 0x000fe400078e0008 */
[----:B------:R-:W-:-:S07]  /*13570*/  IMAD.MOV.U32 R46, RZ, RZ, RZ ;  /* 0x000000ffff2e7224 */ /* 0x000fce00078e00ff */
.L_x_5228:
[----:B------:R-:W-:Y:S05]  /*13580*/  BSYNC.RECONVERGENT B2 ;  /* 0x0000000000027941 */ /* 0x000fea0003800200 */
.L_x_5227:
        /* <DEDUP_REMOVED lines=9> */
[----:B------:R-:W4:Y:S02]  /*13620*/  DSETP.NE.AND P0, PT, |R14|, +INF , PT ;  /* 0x7ff000000e00742a */ /* 0x000f240003f05200 */
[----:B----4-:R-:W-:Y:S05]  /*13630*/  @!P0 BRA `(.L_x_5262) ;  /* 0x0000003c007c8947 */ /* 0x010fea0003800000 */
        /* <DEDUP_REMOVED lines=10> */
[----:B------:R-:W4:Y:S01]  /*136e0*/  DMUL R2, R14, UR6 ;  /* 0x000000060e027c28 */ /* 0x000f220008000000 */
[----:B------:R-:W-:-:S15]  /*136f0*/  UMOV UR6, 0x54442d18 ;  /* 0x54442d1800067882 */ /* 0x000fde0000000000 */
[----:B------:R-:W-:-:S15]  /*13700*/  NOP ;  /* 0x0000000000007918 */ /* 0x000fde0000000000 */
[----:B------:R-:W-:-:S15]  /*13710*/  NOP ;  /* 0x0000000000007918 */ /* 0x000fde0000000000 */
[----:B------:R-:W-:-:S15]  /*13720*/  NOP ;  /* 0x0000000000007918 */ /* 0x000fde0000000000 */
[----:B------:R-:W-:-:S03]  /*13730*/  NOP ;  /* 0x0000000000007918 */ /* 0x000fc60000000000 */
[----:B----4-:R-:W4:Y:S01]  /*13740*/  F2I.F64 R5, R2 ;  /* 0x0000000200057311 */ /* 0x010f220000301100 */
[----:B------:R-:W-:-:S15]  /*13750*/  UMOV UR7, 0x3ff921fb ;  /* 0x3ff921fb00077882 */ /* 0x000fde0000000000 */
[----:B------:R-:W-:-:S15]  /*13760*/  NOP ;  /* 0x0000000000007918 */ /* 0x000fde0000000000 */
[----:B------:R-:W-:-:S15]  /*13770*/  NOP ;  /* 0x0000000000007918 */ /* 0x000fde0000000000 */
[----:B------:R-:W-:-:S15]  /*13780*/  NOP ;  /* 0x0000000000007918 */ /* 0x000fde0000000000 */
[----:B------:R-:W-:-:S03]  /*13790*/  NOP ;  /* 0x0000000000007918 */ /* 0x000fc60000000000 */
[----:B----4-:R-:W4:-:S15]  /*137a0*/  I2F.F64 R40, R5 ;  /* 0x0000000500287312 */ /* 0x010f1e0000201c00 */
[----:B------:R-:W-:-:S15]  /*137b0*/  NOP ;  /* 0x0000000000007918 */ /* 0x000fde0000000000 */
[----:B------:R-:W-:-:S15]  /*137c0*/  NOP ;  /* 0x0000000000007918 */ /* 0x000fde0000000000 */
[----:B------:R-:W-:-:S15]  /*137d0*/  NOP ;  /* 0x0000000000007918 */ /* 0x000fde0000000000 */
[----:B------:R-:W-:-:S04]  /*137e0*/  NOP ;  /* 0x0000000000007918 */ /* 0x000fc80000000000 */
[----:B----4-:R-:W4:Y:S01]  /*137f0*/  DFMA R8, R40, -UR6, R14 ;  /* 0x8000000628087c2b */ /* 0x010f22000800000e */
[----:B------:R-:W-:Y:S01]  /*13800*/  UMOV UR6, 0x33145c00 ;  /* 0x33145c0000067882 */ /* 0x000fe20000000000 */
[----:B------:R-:W-:-:S15]  /*13810*/  UMOV UR7, 0x3c91a626 ;  /* 0x3c91a62600077882 */ /* 0x000fde0000000000 */
[----:B------:R-:W-:-:S15]  /*13820*/  NOP ;  /* 0x0000000000007918 */ /* 0x000fde0000000000 */
[----:B------:R-:W-:-:S15]  /*13830*/  NOP ;  /* 0x0000000000007918 */ /* 0x000fde0000000000 */
[----:B------:R-:W-:-:S15]  /*13840*/  NOP ;  /* 0x0000000000007918 */ /* 0x000fde0000000000 */
[----:B------:R-:W-:-:S02]  /*13850*/  NOP ;  /* 0x0000000000007918 */ /* 0x000fc40000000000 */
[----:B----4-:R-:W4:Y:S01]  /*13860*/  DFMA R8, R40, -UR6, R8 ;  /* 0x8000000628087c2b */ /* 0x010f220008000008 */
[----:B------:R-:W-:Y:S01]  /*13870*/  UMOV UR6, 0x252049c0 ;  /* 0x252049c000067882 */ /* 0x000fe20000000000 */
[----:B------:R-:W-:-:S15]  /*13880*/  UMOV UR7, 0x397b839a ;  /* 0x397b839a00077882 */ /* 0x000fde0000000000 */
[----:B------:R-:W-:-:S15]  /*13890*/  NOP ;  /* 0x0000000000007918 */ /* 0x000fde0000000000 */
[----:B------:R-:W-:-:S15]  /*138a0*/  NOP ;  /* 0x0000000000007918 */ /* 0x000fde0000000000 */
[----:B------:R-:W-:-:S15]  /*138b0*/  NOP ;  /* 0x0000000000007918 */ /* 0x000fde0000000000 */
[----:B------:R-:W-:-:S02]  /*138c0*/  NOP ;  /* 0x0000000000007918 */ /* 0x000fc40000000000 */
[----:B----4-:R4:W0:Y:S02]  /*138d0*/  DFMA R40, R40, -UR6, R8 ;  /* 0x8000000628287c2b */ /* 0x0108240008000008 */
[----:B0---4-:R-:W-:Y:S05]  /*138e0*/  @!P0 BRA `(.L_x_5265) ;  /* 0x0000000000108947 */ /* 0x011fea0003800000 */
[----:B------:R-:W-:Y:S01]  /*138f0*/  IMAD.MOV.U32 R4, RZ, RZ, R14 ;  /* 0x000000ffff047224 */ /* 0x000fe200078e000e */
[----:B------:R-:W-:Y:S02]  /*13900*/  MOV R53, R15 ;  /* 0x0000000f00357202 */ /* 0x000fe40000000f00 */
[----:B------:R-:W-:-:S07]  /*13910*/  MOV R52, 0x13930 ;  /* 0x0001393000347802 */ /* 0x000fce0000000f00 */
[----:B-123--:R-:W-:Y:S05]  /*13920*/  CALL.REL.NOINC `($_ZN2at6native29vectorized_elementwise_kernelILi2EZZZNS0_16tanh_kernel_cudaERNS_18TensorIteratorBaseEENKUlvE_clEvENKUlvE_clEvEUlN3c107complexIdEEE_St5arrayIPcLm2EEEEviT0_T1_$__internal_trig_reduction_slowpathd) ;  /* 0x0000039c00d07944 */ /* 0x00efea0003c00000 */
.L_x_5265:
[----:B------:R-:W-:Y:S05]  /*13930*/  BSYNC.RECONVERGENT B3 ;  /* 0x0000000000037941 */ /* 0x000fea0003800200 */
.L_x_5264:
        /* <DEDUP_REMOVED lines=106> */
[----:B0-----:R0:W4:Y:S02]  /*13fe0*/  DMUL R8, R2, R8 ;  /* 0x0000000802087228 */ /* 0x0011240000000000 */
[----:B0-----:R-:W-:Y:S02]  /*13ff0*/  LOP3.LUT R2, R5, 0x1, RZ, 0xc0, !PT ;  /* 0x0000000105027812 */ /* 0x001fe400078ec0ff */
[----:B------:R-:W-:Y:S02]  /*14000*/  LOP3.LUT R5, R13, 0x7fffffff, RZ, 0xc0, !PT ;  /* 0x7fffffff0d057812 */ /* 0x000fe400078ec0ff */
[----:B------:R-:W-:Y:S02]  /*14010*/  ISETP.NE.U32.AND P0, PT, R2, 0x1, PT ;  /* 0x000000010200780c */ /* 0x000fe40003f05070 */
[----:B------:R-:W-:-:S15]  /*14020*/  ISETP.GE.U32.AND P1, PT, R5, 0x3ff00000, PT ;  /* 0x3ff000000500780c */ /* 0x000fde0003f26070 */
[----:B------:R-:W-:-:S15]  /*14030*/  NOP ;  /* 0x0000000000007918 */ /* 0x000fde0000000000 */
[----:B------:R-:W-:-:S15]  /*14040*/  NOP ;  /* 0x0000000000007918 */ /* 0x000fde0000000000 */
[----:B------:R-:W-:-:S11]  /*14050*/  NOP ;  /* 0x0000000000007918 */ /* 0x000fd60000000000 */
[----:B----4-:R0:W4:Y:S02]  /*14060*/  DFMA R10, R8, R40, R40 ;  /* 0x00000028080a722b */ /* 0x0101240000000028 */
[----:B0---4-:R-:W-:Y:S05]  /*14070*/  @P0 BRA `(.L_x_5267) ;  /* 0x0000000000980947 */ /* 0x011fea0003800000 */
        /* <DEDUP_REMOVED lines=37> */
[----:B0-----:R0:W4:Y:S02]  /*142d0*/  DFMA R10, -R14, R2, -R14 ;  /* 0x000000020e0a722b */ /* 0x001124000000090e */
.L_x_5267:
[----:B------:R-:W-:Y:S05]  /*142e0*/  BSYNC.RECONVERGENT B0 ;  /* 0x0000000000007941 */ /* 0x000fea0003800200 */
.L_x_5266:
        /* <DEDUP_REMOVED lines=20> */
[----:B0-----:R0:W4:Y:S02]  /*14430*/  DADD R2, R14, -6.75539944105574400000e+15 ;  /* 0xc33800000e027429 */ /* 0x0011240000000000 */
[----:B0-----:R-:W-:-:S05]  /*14440*/  VIADD R14, R14, 0xffffffff ;  /* 0xffffffff0e0e7836 */ /* 0x001fca0000000000 */
[----:B------:R-:W-:-:S15]  /*14450*/  SEL R14, R14, RZ, P0 ;  /* 0x000000ff0e0e7207 */ /* 0x000fde0000000000 */
[----:B------:R-:W-:-:S15]  /*14460*/  NOP ;  /* 0x0000000000007918 */ /* 0x000fde0000000000 */
[----:B------:R-:W-:-:S15]  /*14470*/  NOP ;  /* 0x0000000000007918 */ /* 0x000fde0000000000 */
[----:B------:R-:W-:-:S12]  /*14480*/  NOP ;  /* 0x0000000000007918 */ /* 0x000fd80000000000 */
[----:B----4-:R-:W0:Y:S01]  /*14490*/  DFMA R40, R2, -UR6, R56 ;  /* 0x8000000602287c2b */ /* 0x010e220008000038 */
        /* <DEDUP_REMOVED lines=100> */
[----:B0-----:R-:W-:Y:S02]  /*14ae0*/  IMAD.MOV.U32 R42, RZ, RZ, 0x0 ;  /* 0x00000000ff2a7424 */ /* 0x001fe400078e00ff */
[----:B------:R-:W-:-:S15]  /*14af0*/  IMAD.MOV.U32 R43, RZ, RZ, 0x3ff00000 ;  /* 0x3ff00000ff2b7424 */ /* 0x000fde00078e00ff */
[----:B------:R-:W-:-:S15]  /*14b00*/  NOP ;  /* 0x0000000000007918 */ /* 0x000fde0000000000 */
[----:B------:R-:W-:-:S15]  /*14b10*/  NOP ;  /* 0x0000000000007918 */ /* 0x000fde0000000000 */
[----:B------:R-:W-:-:S15]  /*14b20*/  NOP ;  /* 0x0000000000007918 */ /* 0x000fde0000000000 */
[----:B----4-:R-:W0:Y:S02]  /*14b30*/  DADD R2, R40, R40 ;  /* 0x0000000028027229 */ /* 0x010e240000000028 */
        /* <DEDUP_REMOVED lines=58> */
[----:B-123--:R-:W-:Y:S05]  /*14ee0*/  CALL.REL.NOINC `($__internal_8_$__cuda_sm20_div_rn_f64_full) ;  /* 0x0000037800e07944 */ /* 0x00efea0003c00000 */
[----:B------:R-:W-:-:S04]  /*14ef0*/  LOP3.LUT R3, R3, R2, RZ, 0x3c, !PT ;  /* 0x0000000203037212 */ /* 0x000fc800078e3cff */
[----:B------:R-:W-:-:S04]  /*14f00*/  LOP3.LUT R2, R3, R2, RZ, 0x3c, !PT ;  /* 0x0000000203027212 */ /* 0x000fc800078e3cff */
[----:B------:R-:W-:-:S07]  /*14f10*/  LOP3.LUT R3, R3, R2, RZ, 0x3c, !PT ;  /* 0x0000000203037212 */ /* 0x000fce00078e3cff */
.L_x_5271:
[----:B------:R-:W-:Y:S05]  /*14f20*/  BSYNC.RECONVERGENT B3 ;  /* 0x0000000000037941 */ /* 0x000fea0003800200 */
.L_x_5270:
        /* <DEDUP_REMOVED lines=11> */
.L_x_5269:
        /* <DEDUP_REMOVED lines=54> */
[----:B0-----:R0:W4:Y:S02]  /*15340*/  DFMA R14, R56, R4, R56 ;  /* 0x00000004380e722b */ /* 0x0011240000000038 */
.L_x_5272:
[----:B------:R-:W-:Y:S05]  /*15350*/  BSYNC.RECONVERGENT B1 ;  /* 0x0000000000017941 */ /* 0x000fea0003800200 */
.L_x_5268:
[----:B----4-:R-:W-:Y:S01]  /*15360*/  LOP3.LUT R15, R15, 0x80000000, R13, 0xb8, !PT ;  /* 0x800000000f0f7812 */ /* 0x010fe200078eb80d */
[----:B------:R-:W-:Y:S01]  /*15370*/  IMAD.MOV.U32 R12, RZ, RZ, 0x0 ;  /* 0x00000000ff0c7424 */ /* 0x000fe200078e00ff */
[----:B------:R-:W-:Y:S01]  /*15380*/  BSSY.RECONVERGENT B1, `(.L_x_5273) ;  /* 0x000003b000017945 */ /* 0x000fe20003800200 */
[----:B------:R-:W-:-:S03]  /*15390*/  IMAD.MOV.U32 R13, RZ, RZ, 0x3fd80000 ;  /* 0x3fd80000ff0d7424 */ /* 0x000fc600078e00ff */
[----:B------:R-:W4:Y:S02]  /*153a0*/  DFMA R42, R14, R14, 1 ;  /* 0x3ff000000e2a742b */ /* 0x000f24000000000e */
[----:B----4-:R-:W0:Y:S01]  /*153b0*/  MUFU.RSQ64H R3, R43 ;  /* 0x0000002b00037308 */ /* 0x010e220000001c00 */
        /* <DEDUP_REMOVED lines=41> */
[----:B0-----:R0:W4:Y:S02]  /*15650*/  DFMA R40, R50, R4, R12 ;  /* 0x000000043228722b */ /* 0x001124000000000c */
[----:B0---4-:R-:W-:Y:S05]  /*15660*/  @!P0 BRA `(.L_x_5274) ;  /* 0x0000000000308947 */ /* 0x011fea0003800000 */
[----:B------:R-:W-:Y:S01]  /*15670*/  IMAD.MOV.U32 R40, RZ, RZ, R48 ;  /* 0x000000ffff287224 */ /* 0x000fe200078e0030 */
[----:B------:R-:W-:Y:S01]  /*15680*/  MOV R4, R12 ;  /* 0x0000000c00047202 */ /* 0x000fe20000000f00 */
[----:B------:R-:W-:Y:S02]  /*15690*/  IMAD.MOV.U32 R48, RZ, RZ, R43 ;  /* 0x000000ffff307224 */ /* 0x000fe400078e002b */
[----:B------:R-:W-:Y:S02]  /*156a0*/  IMAD.MOV.U32 R49, RZ, RZ, R42 ;  /* 0x000000ffff317224 */ /* 0x000fe400078e002a */
[----:B------:R-:W-:Y:S01]  /*156b0*/  IMAD.MOV.U32 R43, RZ, RZ, R2 ;  /* 0x000000ffff2b7224 */ /* 0x000fe200078e0002 */
[----:B------:R-:W-:Y:S01]  /*156c0*/  MOV R2, 0x15710 ;  /* 0x0001571000027802 */ /* 0x000fe20000000f00 */
[----:B------:R-:W-:Y:S02]  /*156d0*/  IMAD.MOV.U32 R42, RZ, RZ, R50 ;  /* 0x000000ffff2a7224 */ /* 0x000fe400078e0032 */
[----:B------:R-:W-:-:S02]  /*156e0*/  IMAD.MOV.U32 R41, RZ, RZ, R51 ;  /* 0x000000ffff297224 */ /* 0x000fc400078e0033 */
[----:B------:R-:W-:-:S07]  /*156f0*/  IMAD.MOV.U32 R3, RZ, RZ, R13 ;  /* 0x000000ffff037224 */ /* 0x000fce00078e000d */
[----:B-123--:R-:W-:Y:S05]  /*15700*/  CALL.REL.NOINC `($__internal_9_$__cuda_sm20_dsqrt_rn_f64_mediumpath_v1) ;  /* 0x0000037c00047944 */ /* 0x00efea0003c00000 */
[----:B------:R-:W-:Y:S02]  /*15710*/  IMAD.MOV.U32 R40, RZ, RZ, R4 ;  /* 0x000000ffff287224 */ /* 0x000fe400078e0004 */
[----:B------:R-:W-:-:S07]  /*15720*/  IMAD.MOV.U32 R41, RZ, RZ, R3 ;  /* 0x000000ffff297224 */ /* 0x000fce00078e0003 */
.L_x_5274:
[----:B------:R-:W-:Y:S05]  /*15730*/  BSYNC.RECONVERGENT B1 ;  /* 0x0000000000017941 */ /* 0x000fea0003800200 */
.L_x_5273:
        /* <DEDUP_REMOVED lines=68> */
[----:B------:R-:W-:Y:S02]  /*15b80*/  IMAD.MOV.U32 R8, RZ, RZ, R3 ;  /* 0x000000ffff087224 */ /* 0x000fe400078e0003 */
[----:B------:R-:W-:-:S07]  /*15b90*/  IMAD.MOV.U32 R9, RZ, RZ, R2 ;  /* 0x000000ffff097224 */ /* 0x000fce00078e0002 */
.L_x_5276:
[----:B------:R-:W-:Y:S05]  /*15ba0*/  BSYNC.RECONVERGENT B1 ;  /* 0x0000000000017941 */ /* 0x000fea0003800200 */
.L_x_5275:
        /* <DEDUP_REMOVED lines=48> */
[----:B-123--:R-:W-:Y:S05]  /*15eb0*/  CALL.REL.NOINC `($__internal_8_$__cuda_sm20_div_rn_f64_full) ;  /* 0x0000036800ec7944 */ /* 0x00efea0003c00000 */
[----:B------:R-:W-:-:S04]  /*15ec0*/  LOP3.LUT R3, R3, R2, RZ, 0x3c, !PT ;  /* 0x0000000203037212 */ /* 0x000fc800078e3cff */
[----:B------:R-:W-:-:S04]  /*15ed0*/  LOP3.LUT R2, R3, R2, RZ, 0x3c, !PT ;  /* 0x0000000203027212 */ /* 0x000fc800078e3cff */
[----:B------:R-:W-:-:S07]  /*15ee0*/  LOP3.LUT R3, R3, R2, RZ, 0x3c, !PT ;  /* 0x0000000203037212 */ /* 0x000fce00078e3cff */
.L_x_5278:
[----:B------:R-:W-:Y:S05]  /*15ef0*/  BSYNC.RECONVERGENT B1 ;  /* 0x0000000000017941 */ /* 0x000fea0003800200 */
.L_x_5277:
[----:B------:R-:W-:Y:S01]  /*15f00*/  MOV R10, R2 ;  /* 0x00000002000a7202 */ /* 0x000fe20000000f00 */
[----:B------:R-:W-:Y:S01]  /*15f10*/  IMAD.MOV.U32 R11, RZ, RZ, R3 ;  /* 0x000000ffff0b7224 */ /* 0x000fe200078e0003 */
[----:B------:R-:W-:Y:S06]  /*15f20*/  BRA `(.L_x_5260) ;  /* 0x0000002000a47947 */ /* 0x000fec0003800000 */
.L_x_5263:
[----:B------:R-:W-:Y:S01]  /*15f30*/  IMAD.MOV.U32 R2, RZ, RZ, 0x652b82fe ;  /* 0x652b82feff027424 */ /* 0x000fe200078e00ff */
[----:B------:R-:W-:Y:S01]  /*15f40*/  UMOV UR6, 0xfefa39ef ;  /* 0xfefa39ef00067882 */ /* 0x000fe20000000000 */
[----:B------:R-:W-:Y:S01]  /*15f50*/  IMAD.MOV.U32 R3, RZ, RZ, 0x3ff71547 ;  /* 0x3ff71547ff037424 */ /* 0x000fe200078e00ff */
[----:B------:R-:W-:Y:S01]  /*15f60*/  UMOV UR7, 0x3fe62e42 ;  /* 0x3fe62e4200077882 */ /* 0x000fe20000000000 */
[----:B------:R-:W4:Y:S01]  /*15f70*/  DADD R4, -RZ, -|R12| ;  /* 0x00000000ff047229 */ /* 0x000f220000000d0c */
[----:B------:R-:W-:Y:S01]  /*15f80*/  BSSY.RECONVERGENT B0, `(.L_x_5279) ;  /* 0x0000077000007945 */ /* 0x000fe20003800200 */
[----:B----4-:R-:W-:-:S15]  /*15f90*/  FSETP.GEU.FTZ.AND P0, PT, |R5|, 4.1917929649353027344, PT ;  /* 0x4086232b0500780b */ /* 0x010fde0003f1e200 */
[----:B------:R-:W-:-:S15]  /*15fa0*/  NOP ;  /* 0x0000000000007918 */ /* 0x000fde0000000000 */
[----:B------:R-:W-:-:S15]  /*15fb0*/  NOP ;  /* 0x0000000000007918 */ /* 0x000fde0000000000 */
[----:B------:R-:W-:-:S15]  /*15fc0*/  NOP ;  /* 0x0000000000007918 */ /* 0x000fde0000000000 */
[----:B------:R-:W-:-:S02]  /*15fd0*/  NOP ;  /* 0x0000000000007918 */ /* 0x000fc40000000000 */
[----:B------:R-:W4:-:S15]  /*15fe0*/  DFMA R2, |R12|, -R2, 6.75539944105574400000e+15 ;  /* 0x433800000c02742b */ /* 0x000f1e0000000a02 */
[----:B------:R-:W-:-:S15]  /*15ff0*/  NOP ;  /* 0x0000000000007918 */ /* 0x000fde0000000000 */
[----:B------:R-:W-:-:S15]  /*16000*/  NOP ;  /* 0x0000000000007918 */ /* 0x000fde0000000000 */
[----:B------:R-:W-:-:S15]  /*16010*/  NOP ;  /* 0x0000000000007918 */ /* 0x000fde0000000000 */
[----:B------:R-:W-:-:S04]  /*16020*/  NOP ;  /* 0x0000000000007918 */ /* 0x000fc80000000000 */
[----:B----4-:R-:W4:-:S15]  /*16030*/  DADD R8, R2, -6.75539944105574400000e+15 ;  /* 0xc338000002087429 */ /* 0x010f1e0000000000 */
[----:B------:R-:W-:-:S15]  /*16040*/  NOP ;  /* 0x0000000000007918 */ /* 0x000fde0000000000 */
[----:B------:R-:W-:-:S15]  /*16050*/  NOP ;  /* 0x0000000000007918 */ /* 0x000fde0000000000 */
[----:B------:R-:W-:-:S15]  /*16060*/  NOP ;  /* 0x0000000000007918 */ /* 0x000fde0000000000 */
[----:B------:R-:W-:-:S04]  /*16070*/  NOP ;  /* 0x0000000000007918 */ /* 0x000fc80000000000 */
[----:B----4-:R-:W4:Y:S01]  /*16080*/  DFMA R10, R8, -UR6, -|R12| ;  /* 0x80000006080a7c2b */ /* 0x010f220008000c0c */
[----:B------:R-:W-:Y:S01]  /*16090*/  UMOV UR6, 0x3b39803f ;  /* 0x3b39803f00067882 */ /* 0x000fe20000000000 */
[----:B------:R-:W-:-:S15]  /*160a0*/  UMOV UR7, 0x3c7abc9e ;  /* 0x3c7abc9e00077882 */ /* 0x000fde0000000000 */
[----:B------:R-:W-:-:S15]  /*160b0*/  NOP ;  /* 0x0000000000007918 */ /* 0x000fde0000000000 */
[----:B------:R-:W-:-:S15]  /*160c0*/  NOP ;  /* 0x0000000000007918 */ /* 0x000fde0000000000 */
[----:B------:R-:W-:-:S15]  /*160d0*/  NOP ;  /* 0x0000000000007918 */ /* 0x000fde0000000000 */
[----:B------:R-:W-:-:S02]  /*160e0*/  NOP ;  /* 0x0000000000007918 */ /* 0x000fc40000000000 */
[----:B----4-:R4:W5:Y:S01]  /*160f0*/  DFMA R8, R8, -UR6, R10 ;  /* 0x8000000608087c2b */ /* 0x010962000800000a */
[----:B------:R-:W-:Y:S01]  /*16100*/  UMOV UR6, 0x69ce2bdf ;  /* 0x69ce2bdf00067882 */ /* 0x000fe20000000000 */
[----:B----4-:R-:W-:Y:S01]  /*16110*/  IMAD.MOV.U32 R10, RZ, RZ, -0x35dec16 ;  /* 0xfca213eaff0a7424 */ /* 0x010fe200078e00ff */
[----:B------:R-:W-:Y:S01]  /*16120*/  UMOV UR7, 0x3e5ade15 ;  /* 0x3e5ade1500077882 */ /* 0x000fe20000000000 */
[----:B------:R-:W-:-:S15]  /*16130*/  IMAD.MOV.U32 R11, RZ, RZ, 0x3e928af3 ;  /* 0x3e928af3ff0b7424 */ /* 0x000fde00078e00ff */
[----:B------:R-:W-:-:S15]  /*16140*/  NOP ;  /* 0x0000000000007918 */ /* 0x000fde0000000000 */
[----:B------:R-:W-:-:S15]  /*16150*/  NOP ;  /* 0x0000000000007918 */ /* 0x000fde0000000000 */
[----:B------:R-:W-:-:S15]  /*16160*/  NOP ;  /* 0x0000000000007918 */ /* 0x000fde0000000000 */
[----:B-----5:R-:W4:Y:S01]  /*16170*/  DFMA R10, R8, UR6, R10 ;  /* 0x00000006080a7c2b */ /* 0x020f22000800000a */
        /* <DEDUP_REMOVED lines=60> */
[----:B----4-:R-:W4:-:S15]  /*16540*/  DFMA R10, R8, R10, 1 ;  /* 0x3ff00000080a742b */ /* 0x010f1e000000000a */
[----:B------:R-:W-:-:S15]  /*16550*/  NOP ;  /* 0x0000000000007918 */ /* 0x000fde0000000000 */
[----:B------:R-:W-:-:S15]  /*16560*/  NOP ;  /* 0x0000000000007918 */ /* 0x000fde0000000000 */
[----:B------:R-:W-:-:S15]  /*16570*/  NOP ;  /* 0x0000000000007918 */ /* 0x000fde0000000000 */
[----:B------:R-:W-:-:S04]  /*16580*/  NOP ;  /* 0x0000000000007918 */ /* 0x000fc80000000000 */
[----:B----4-:R-:W4:Y:S02]  /*16590*/  DFMA R10, R8, R10, 1 ;  /* 0x3ff00000080a742b */ /* 0x010f24000000000a */
[----:B----4-:R-:W-:Y:S02]  /*165a0*/  IMAD R57, R2, 0x100000, R11 ;  /* 0x0010000002397824 */ /* 0x010fe400078e020b */
        /* <DEDUP_REMOVED lines=13> */
[----:B------:R-:W4:Y:S02]  /*16680*/  DADD R8, -|R12|, +INF ;  /* 0x7ff000000c087429 */ /* 0x000f240000000300 */
[----:B----4-:R-:W-:Y:S02]  /*16690*/  FSEL R56, R8, RZ, !P0 ;  /* 0x000000ff08387208 */ /* 0x010fe40004000000 */
[----:B------:R-:W-:-:S15]  /*166a0*/  FSEL R57, R9, RZ, !P0 ;  /* 0x000000ff09397208 */ /* 0x000fde0004000000 */
[----:B------:R-:W-:-:S15]  /*166b0*/  NOP ;  /* 0x0000000000007918 */ /* 0x000fde0000000000 */
[----:B------:R-:W-:-:S15]  /*166c0*/  NOP ;  /* 0x0000000000007918 */ /* 0x000fde0000000000 */
[----:B------:R-:W-:-:S15]  /*166d0*/  NOP ;  /* 0x0000000000007918 */ /* 0x000fde0000000000 */
[----:B------:R4:W0:Y:S02]  /*166e0*/  @!P1 DMUL R56, R2, R4 ;  /* 0x0000000402389228 */ /* 0x0008240000000000 */
.L_x_5280:
[----:B------:R-:W-:Y:S05]  /*166f0*/  BSYNC.RECONVERGENT B0 ;  /* 0x0000000000007941 */ /* 0x000fea0003800200 */
.L_x_5279:
        /* <DEDUP_REMOVED lines=8> */
[----:B----4-:R-:W4:Y:S01]  /*16780*/  DMUL R2, R14, UR6 ;  /* 0x000000060e027c28 */ /* 0x010f220008000000 */
[----:B------:R-:W-:-:S15]  /*16790*/  UMOV UR6, 0x54442d18 ;  /* 0x54442d1800067882 */ /* 0x000fde0000000000 */
[----:B------:R-:W-:-:S15]  /*167a0*/  NOP ;  /* 0x0000000000007918 */ /* 0x000fde0000000000 */
[----:B------:R-:W-:-:S15]  /*167b0*/  NOP ;  /* 0x0000000000007918 */ /* 0x000fde0000000000 */
[----:B------:R-:W-:-:S15]  /*167c0*/  NOP ;  /* 0x0000000000007918 */ /* 0x000fde0000000000 */
[----:B------:R-:W-:-:S03]  /*167d0*/  NOP ;  /* 0x0000000000007918 */ /* 0x000fc60000000000 */
[----:B----4-:R-:W4:Y:S01]  /*167e0*/  F2I.F64 R54, R2 ;  /* 0x0000000200367311 */ /* 0x010f220000301100 */
[----:B------:R-:W-:Y:S01]  /*167f0*/  UMOV UR7, 0x3ff921fb ;  /* 0x3ff921fb00077882 */ /* 0x000fe20000000000 */
[----:B----4-:R-:W-:-:S15]  /*16800*/  IMAD.MOV.U32 R55, RZ, RZ, R54 ;  /* 0x000000ffff377224 */ /* 0x010fde00078e0036 */
[----:B------:R-:W-:-:S15]  /*16810*/  NOP ;  /* 0x0000000000007918 */ /* 0x000fde0000000000 */
[----:B------:R-:W-:-:S15]  /*16820*/  NOP ;  /* 0x0000000000007918 */ /* 0x000fde0000000000 */
[----:B------:R-:W-:-:S15]  /*16830*/  NOP ;  /* 0x0000000000007918 */ /* 0x000fde0000000000 */
[----:B------:R-:W-:-:S02]  /*16840*/  NOP ;  /* 0x0000000000007918 */ /* 0x000fc40000000000 */
[----:B0123--:R-:W0:-:S15]  /*16850*/  I2F.F64 R58, R54 ;  /* 0x00000036003a7312 */ /* 0x00fe1e0000201c00 */
        /* <DEDUP_REMOVED lines=25> */
[----:B------:R-:W-:Y:S05]  /*169f0*/  CALL.REL.NOINC `($_ZN2at6native29vectorized_elementwise_kernelILi2EZZZNS0_16tanh_kernel_cudaERNS_18TensorIteratorBaseEENKUlvE_clEvENKUlvE_clEvEUlN3c107complexIdEEE_St5arrayIPcLm2EEEEviT0_T1_$__internal_trig_reduction_slowpathd) ;  /* 0x0000036c009c7944 */ /* 0x000fea0003c00000 */
[----:B------:R-:W-:Y:S02]  /*16a00*/  IMAD.MOV.U32 R54, RZ, RZ, R5 ;  /* 0x000000ffff367224 */ /* 0x000fe400078e0005 */
[----:B------:R-:W-:Y:S02]  /*16a10*/  IMAD.MOV.U32 R52, RZ, RZ, R40 ;  /* 0x000000ffff347224 */ /* 0x000fe400078e0028 */
[----:B------:R-:W-:-:S07]  /*16a20*/  IMAD.MOV.U32 R53, RZ, RZ, R41 ;  /* 0x000000ffff357224 */ /* 0x000fce00078e0029 */
.L_x_5282:
[----:B------:R-:W-:Y:S05]  /*16a30*/  BSYNC.RECONVERGENT B3 ;  /* 0x0000000000037941 */ /* 0x000fea0003800200 */
.L_x_5281:
        /* <DEDUP_REMOVED lines=72> */
.L_x_5284:
[----:B------:R-:W-:Y:S05]  /*16ec0*/  BSYNC.RECONVERGENT B3 ;  /* 0x0000000000037941 */ /* 0x000fea0003800200 */
.L_x_5283:
        /* <DEDUP_REMOVED lines=31> */
[----:B-1----:R-:W3:-:S15]  /*170c0*/  DFMA R4, R2, R4, R10 ;  /* 0x000000040204722b */ /* 0x002ede000000000a */
        /* <DEDUP_REMOVED lines=52> */
[----:B0-----:R0:W1:Y:S02]  /*17410*/  DMUL R10, R66, R56 ;  /* 0x00000038420a7228 */ /* 0x0010640000000000 */
[----:B01----:R-:W-:Y:S05]  /*17420*/  BRA `(.L_x_5260) ;  /* 0x0000000c00647947 */ /* 0x003fea0003800000 */
.L_x_5262:
[----:B------:R-:W4:Y:S02]  /*17430*/  DADD R10, R14, -R14 ;  /* 0x000000000e0a7229 */ /* 0x000f24000000080e */
[----:B----4-:R-:W-:Y:S02]  /*17440*/  IMAD.MOV.U32 R8, RZ, RZ, R10 ;  /* 0x000000ffff087224 */ /* 0x010fe400078e000a */
[----:B------:R-:W-:Y:S01]  /*17450*/  IMAD.MOV.U32 R9, RZ, RZ, R11 ;  /* 0x000000ffff097224 */ /* 0x000fe200078e000b */
[----:B------:R-:W-:Y:S06]  /*17460*/  BRA `(.L_x_5260) ;  /* 0x0000000c00547947 */ /* 0x000fec0003800000 */
.L_x_5261:
        /* <DEDUP_REMOVED lines=8> */
[----:B------:R-:W4:Y:S02]  /*174f0*/  @P0 DMUL R2, R14, R12 ;  /* 0x0000000c0e020228 */ /* 0x000f240000000000 */
[----:B----4-:R-:W-:Y:S02]  /*17500*/  @P0 FSEL R10, R14, R2, !P1 ;  /* 0x000000020e0a0208 */ /* 0x010fe40004800000 */
[----:B------:R-:W-:Y:S01]  /*17510*/  @P0 FSEL R11, R15, R3, !P1 ;  /* 0x000000030f0b0208 */ /* 0x000fe20004800000 */
[----:B------:R-:W-:Y:S06]  /*17520*/  @P0 BRA `(.L_x_5260) ;  /* 0x0000000c00240947 */ /* 0x000fec0003800000 */
[----:B------:R-:W4:Y:S01]  /*17530*/  DSETP.NEU.AND P0, PT, |R14|, +INF , PT ;  /* 0x7ff000000e00742a */ /* 0x000f220003f0d200 */
[----:B------:R-:W-:Y:S04]  /*17540*/  BSSY.RECONVERGENT B3, `(.L_x_5285) ;  /* 0x00000c3000037945 */ /* 0x000fe80003800200 */
[----:B----4-:R-:W-:Y:S05]  /*17550*/  @!P0 BRA `(.L_x_5286) ;  /* 0x0000000c00048947 */ /* 0x010fea0003800000 */
        /* <DEDUP_REMOVED lines=21> */
[----:B------:R-:W4:-:S15]  /*176b0*/  I2F.F64 R56, R54 ;  /* 0x0000003600387312 */ /* 0x000f1e0000201c00 */
        /* <DEDUP_REMOVED lines=18> */
[----:B----4-:R-:W4:Y:S02]  /*177e0*/  DFMA R56, R56, -UR6, R2 ;  /* 0x8000000638387c2b */ /* 0x010f240008000002 */
[----:B----4-:R-:W-:Y:S02]  /*177f0*/  IMAD.MOV.U32 R2, RZ, RZ, R56 ;  /* 0x000000ffff027224 */ /* 0x010fe400078e0038 */
[----:B------:R-:W-:Y:S01]  /*17800*/  IMAD.MOV.U32 R3, RZ, RZ, R57 ;  /* 0x000000ffff037224 */ /* 0x000fe200078e0039 */
[----:B------:R-:W-:Y:S06]  /*17810*/  @!P3 BRA `(.L_x_5288) ;  /* 0x00000000001cb947 */ /* 0x000fec0003800000 */
[----:B------:R-:W-:Y:S01]  /*17820*/  IMAD.MOV.U32 R4, RZ, RZ, R14 ;  /* 0x000000ffff047224 */ /* 0x000fe200078e000e */
[----:B------:R-:W-:Y:S01]  /*17830*/  MOV R52, 0x17860 ;  /* 0x0001786000347802 */ /* 0x000fe20000000f00 */
[----:B------:R-:W-:-:S07]  /*17840*/  IMAD.MOV.U32 R53, RZ, RZ, R15 ;  /* 0x000000ffff357224 */ /* 0x000fce00078e000f */
[----:B0123--:R-:W-:Y:S05]  /*17850*/  CALL.REL.NOINC `($_ZN2at6native29vectorized_elementwise_kernelILi2EZZZNS0_16tanh_kernel_cudaERNS_18TensorIteratorBaseEENKUlvE_clEvENKUlvE_clEvEUlN3c107complexIdEEE_St5arrayIPcLm2EEEEviT0_T1_$__internal_trig_reduction_slowpathd) ;  /* 0x0000036000047944 */ /* 0x00ffea0003c00000 */
[----:B------:R-:W-:Y:S02]  /*17860*/  IMAD.MOV.U32 R54, RZ, RZ, R5 ;  /* 0x000000ffff367224 */ /* 0x000fe400078e0005 */
[----:B------:R-:W-:Y:S02]  /*17870*/  IMAD.MOV.U32 R2, RZ, RZ, R40 ;  /* 0x000000ffff027224 */ /* 0x000fe400078e0028 */
[----:B------:R-:W-:-:S07]  /*17880*/  IMAD.MOV.U32 R3, RZ, RZ, R41 ;  /* 0x000000ffff037224 */ /* 0x000fce00078e0029 */
.L_x_5288:
[----:B------:R-:W-:Y:S05]  /*17890*/  BSYNC.RECONVERGENT B4 ;  /* 0x0000000000047941 */ /* 0x000fea0003800200 */
.L_x_5287:
[----:B------:R-:W0:Y:S01]  /*178a0*/  LDCU.64 UR6, c[0x4][0x170] ;  /* 0x01002e00ff0677ac */ /* 0x000e220008000a00 */
[----:B------:R-:W-:-:S04]  /*178b0*/  SHF.L.U32 R4, R54, 0x6, RZ ;  /* 0x0000000636047819 */ /* 0x000fc800000006ff */
[----:B------:R-:W-:-:S04]  /*178c0*/  LOP3.LUT R4, R4, 0x40, RZ, 0xc0, !PT ;  /* 0x0000004004047812 */ /* 0x000fc800078ec0ff */
[----:B0123--:R-:W-:-:S05]  /*178d0*/  IADD3 R58, P0, PT, R4, UR6, RZ ;  /* 0x00000006043a7c10 */ /* 0x00ffca000ff1e0ff */
        /* <DEDUP_REMOVED lines=68> */
.L_x_5290:
[----:B------:R-:W-:Y:S05]  /*17d20*/  BSYNC.RECONVERGENT B4 ;  /* 0x0000000000047941 */ /* 0x000fea0003800200 */
.L_x_5289:
        /* <DEDUP_REMOVED lines=67> */
[----:B------:R4:W0:Y:S02]  /*18160*/  DMUL R14, R58, R14 ;  /* 0x0000000e3a0e7228 */ /* 0x0008240000000000 */
.L_x_5286:
[----:B------:R-:W-:Y:S05]  /*18170*/  BSYNC.RECONVERGENT B3 ;  /* 0x0000000000037941 */ /* 0x000fea0003800200 */
.L_x_5285:
[----:B0-----:R-:W-:Y:S01]  /*18180*/  LOP3.LUT R11, RZ, 0x80000000, R15, 0xb8, !PT ;  /* 0x80000000ff0b7812 */ /* 0x001fe200078eb80f */
[----:B------:R-:W-:Y:S01]  /*18190*/  VIADD R9, R13, 0xc0000000 ;  /* 0xc00000000d097836 */ /* 0x000fe20000000000 */
[----:B------:R-:W-:Y:S01]  /*181a0*/  MOV R10, RZ ;  /* 0x000000ff000a7202 */ /* 0x000fe20000000f00 */
[----:B------:R-:W-:-:S07]  /*181b0*/  IMAD.MOV.U32 R8, RZ, RZ, R12 ;  /* 0x000000ffff087224 */ /* 0x000fce00078e000c */
.L_x_5260:
[----:B------:R-:W-:Y:S05]  /*181c0*/  BSYNC.RECONVERGENT B2 ;  /* 0x0000000000027941 */ /* 0x000fea0003800200 */
.L_x_5259:
        /* <DEDUP_REMOVED lines=9> */
[----:B------:R-:W5:Y:S02]  /*18260*/  DSETP.NE.AND P0, PT, |R18|, +INF , PT ;  /* 0x7ff000001200742a */ /* 0x000f640003f05200 */
[----:B-----5:R-:W-:Y:S05]  /*18270*/  @!P0 BRA `(.L_x_5294) ;  /* 0x0000003c00808947 */ /* 0x020fea0003800000 */
        /* <DEDUP_REMOVED lines=10> */
[----:B------:R-:W5:Y:S01]  /*18320*/  DMUL R2, R18, UR6 ;  /* 0x0000000612027c28 */ /* 0x000f620008000000 */
[----:B------:R-:W-:-:S15]  /*18330*/  UMOV UR6, 0x54442d18 ;  /* 0x54442d1800067882 */ /* 0x000fde0000000000 */
[----:B------:R-:W-:-:S15]  /*18340*/  NOP ;  /* 0x0000000000007918 */ /* 0x000fde0000000000 */
[----:B------:R-:W-:-:S15]  /*18350*/  NOP ;  /* 0x0000000000007918 */ /* 0x000fde0000000000 */
[----:B------:R-:W-:-:S15]  /*18360*/  NOP ;  /* 0x0000000000007918 */ /* 0x000fde0000000000 */
[----:B------:R-:W-:-:S03]  /*18370*/  NOP ;  /* 0x0000000000007918 */ /* 0x000fc60000000000 */
[----:B-----5:R-:W5:Y:S01]  /*18380*/  F2I.F64 R5, R2 ;  /* 0x0000000200057311 */ /* 0x020f620000301100 */
[----:B------:R-:W-:-:S15]  /*18390*/  UMOV UR7, 0x3ff921fb ;  /* 0x3ff921fb00077882 */ /* 0x000fde0000000000 */
[----:B------:R-:W-:-:S15]  /*183a0*/  NOP ;  /* 0x0000000000007918 */ /* 0x000fde0000000000 */
[----:B------:R-:W-:-:S15]  /*183b0*/  NOP ;  /* 0x0000000000007918 */ /* 0x000fde0000000000 */
[----:B------:R-:W-:-:S15]  /*183c0*/  NOP ;  /* 0x0000000000007918 */ /* 0x000fde0000000000 */
[----:B------:R-:W-:-:S03]  /*183d0*/  NOP ;  /* 0x0000000000007918 */ /* 0x000fc60000000000 */
[----:B-----5:R-:W5:-:S15]  /*183e0*/  I2F.F64 R40, R5 ;  /* 0x0000000500287312 */ /* 0x020f5e0000201c00 */
[----:B------:R-:W-:-:S15]  /*183f0*/  NOP ;  /* 0x0000000000007918 */ /* 0x000fde0000000000 */
[----:B------:R-:W-:-:S15]  /*18400*/  NOP ;  /* 0x0000000000007918 */ /* 0x000fde0000000000 */
[----:B------:R-:W-:-:S15]  /*18410*/  NOP ;  /* 0x0000000000007918 */ /* 0x000fde0000000000 */
[----:B------:R-:W-:-:S04]  /*18420*/  NOP ;  /* 0x0000000000007918 */ /* 0x000fc80000000000 */
[----:B-----5:R-:W5:Y:S01]  /*18430*/  DFMA R12, R40, -UR6, R18 ;  /* 0x80000006280c7c2b */ /* 0x020f620008000012 */
[----:B------:R-:W-:Y:S01]  /*18440*/  UMOV UR6, 0x33145c00 ;  /* 0x33145c0000067882 */ /* 0x000fe20000000000 */
[----:B------:R-:W-:-:S15]  /*18450*/  UMOV UR7, 0x3c91a626 ;  /* 0x3c91a62600077882 */ /* 0x000fde0000000000 */
[----:B------:R-:W-:-:S15]  /*18460*/  NOP ;  /* 0x0000000000007918 */ /* 0x000fde0000000000 */
[----:B------:R-:W-:-:S15]  /*18470*/  NOP ;  /* 0x0000000000007918 */ /* 0x000fde0000000000 */
[----:B------:R-:W-:-:S15]  /*18480*/  NOP ;  /* 0x0000000000007918 */ /* 0x000fde0000000000 */
[----:B------:R-:W-:-:S02]  /*18490*/  NOP ;  /* 0x0000000000007918 */ /* 0x000fc40000000000 */
[----:B-----5:R-:W5:Y:S01]  /*184a0*/  DFMA R12, R40, -UR6, R12 ;  /* 0x80000006280c7c2b */ /* 0x020f62000800000c */
[----:B------:R-:W-:Y:S01]  /*184b0*/  UMOV UR6, 0x252049c0 ;  /* 0x252049c000067882 */ /* 0x000fe20000000000 */
[----:B------:R-:W-:-:S15]  /*184c0*/  UMOV UR7, 0x397b839a ;  /* 0x397b839a00077882 */ /* 0x000fde0000000000 */
[----:B------:R-:W-:-:S15]  /*184d0*/  NOP ;  /* 0x0000000000007918 */ /* 0x000fde0000000000 */
[----:B------:R-:W-:-:S15]  /*184e0*/  NOP ;  /* 0x0000000000007918 */ /* 0x000fde0000000000 */
[----:B------:R-:W-:-:S15]  /*184f0*/  NOP ;  /* 0x0000000000007918 */ /* 0x000fde0000000000 */
[----:B------:R-:W-:-:S02]  /*18500*/  NOP ;  /* 0x0000000000007918 */ /* 0x000fc40000000000 */
[----:B-----5:R0:W0:Y:S02]  /*18510*/  DFMA R40, R40, -UR6, R12 ;  /* 0x8000000628287c2b */ /* 0x020024000800000c */
[----:B0-----:R-:W-:Y:S05]  /*18520*/  @!P0 BRA `(.L_x_5297) ;  /* 0x0000000000108947 */ /* 0x001fea0003800000 */
[----:B------:R-:W-:Y:S01]  /*18530*/  IMAD.MOV.U32 R4, RZ, RZ, R18 ;  /* 0x000000ffff047224 */ /* 0x000fe200078e0012 */
[----:B------:R-:W-:Y:S01]  /*18540*/  MOV R52, 0x18570 ;  /* 0x0001857000347802 */ /* 0x000fe20000000f00 */
[----:B------:R-:W-:-:S07]  /*18550*/  IMAD.MOV.U32 R53, RZ, RZ, R19 ;  /* 0x000000ffff357224 */ /* 0x000fce00078e0013 */
[----:B-1234-:R-:W-:Y:S05]  /*18560*/  CALL.REL.NOINC `($_ZN2at6native29vectorized_elementwise_kernelILi2EZZZNS0_16tanh_kernel_cudaERNS_18TensorIteratorBaseEENKUlvE_clEvENKUlvE_clEvEUlN3c107complexIdEEE_St5arrayIPcLm2EEEEviT0_T1_$__internal_trig_reduction_slowpathd) ;  /* 0x0000035000c07944 */ /* 0x01efea0003c00000 */
.L_x_5297:
[----:B------:R-:W-:Y:S05]  /*18570*/  BSYNC.RECONVERGENT B3 ;  /* 0x0000000000037941 */ /* 0x000fea0003800200 */
.L_x_5296:
        /* <DEDUP_REMOVED lines=106> */
[----:B0-----:R0:W5:Y:S02]  /*18c20*/  DMUL R12, R2, R12 ;  /* 0x0000000c020c7228 */ /* 0x0011640000000000 */
[----:B0-----:R-:W-:Y:S02]  /*18c30*/  LOP3.LUT R2, R5, 0x1, RZ, 0xc0, !PT ;  /* 0x0000000105027812 */ /* 0x001fe400078ec0ff */
[----:B------:R-:W-:Y:S02]  /*18c40*/  LOP3.LUT R5, R17, 0x7fffffff, RZ, 0xc0, !PT ;  /* 0x7fffffff11057812 */ /* 0x000fe400078ec0ff */
[----:B------:R-:W-:Y:S02]  /*18c50*/  ISETP.NE.U32.AND P0, PT, R2, 0x1, PT ;  /* 0x000000010200780c */ /* 0x000fe40003f05070 */
[----:B------:R-:W-:-:S15]  /*18c60*/  ISETP.GE.U32.AND P1, PT, R5, 0x3ff00000, PT ;  /* 0x3ff000000500780c */ /* 0x000fde0003f26070 */
[----:B------:R-:W-:-:S15]  /*18c70*/  NOP ;  /* 0x0000000000007918 */ /* 0x000fde0000000000 */
[----:B------:R-:W-:-:S15]  /*18c80*/  NOP ;  /* 0x0000000000007918 */ /* 0x000fde0000000000 */
[----:B------:R-:W-:-:S11]  /*18c90*/  NOP ;  /* 0x0000000000007918 */ /* 0x000fd60000000000 */
[----:B-----5:R0:W0:Y:S02]  /*18ca0*/  DFMA R14, R12, R40, R40 ;  /* 0x000000280c0e722b */ /* 0x0200240000000028 */
[----:B0-----:R-:W-:Y:S05]  /*18cb0*/  @P0 BRA `(.L_x_5299) ;  /* 0x0000000000980947 */ /* 0x001fea0003800000 */
        /* <DEDUP_REMOVED lines=37> */
[----:B0-----:R0:W0:Y:S02]  /*18f10*/  DFMA R14, -R18, R2, -R18 ;  /* 0x00000002120e722b */ /* 0x0010240000000912 */
.L_x_5299:
[----:B------:R-:W-:Y:S05]  /*18f20*/  BSYNC.RECONVERGENT B0 ;  /* 0x0000000000007941 */ /* 0x000fea0003800200 */
.L_x_5298:
[----:B------:R-:W-:Y:S01]  /*18f30*/  BSSY.RECONVERGENT B1, `(.L_x_5300) ;  /* 0x0000107000017945 */ /* 0x000fe20003800200 */
[----:B0-----:R0:W0:Y:S01]  /*18f40*/  DFMA R12, R14, R14, 1 ;  /* 0x3ff000000e0c742b */ /* 0x001022000000000e */
[----:B------:R-:W-:Y:S02]  /*18f50*/  IMAD.MOV.U32 R56, RZ, RZ, R16 ;  /* 0x000000ffff387224 */ /* 0x000fe400078e0010 */
[----:B------:R-:W-:Y:S01]  /*18f60*/  IMAD.MOV.U32 R57, RZ, RZ, R5 ;  /* 0x000000ffff397224 */ /* 0x000fe200078e0005 */
[----:B0-----:R-:W-:Y:S06]  /*18f70*/  @!P1 BRA `(.L_x_5301) ;  /* 0x0000000c002c9947 */ /* 0x001fec0003800000 */
        /* <DEDUP_REMOVED lines=15> */
[----:B0-----:R0:W5:Y:S02]  /*19070*/  DADD R2, R18, -6.75539944105574400000e+15 ;  /* 0xc338000012027429 */ /* 0x0011640000000000 */
[----:B0-----:R-:W-:-:S05]  /*19080*/  VIADD R18, R18, 0xffffffff ;  /* 0xffffffff12127836 */ /* 0x001fca0000000000 */
[----:B------:R-:W-:-:S15]  /*19090*/  SEL R18, R18, RZ, P0 ;  /* 0x000000ff12127207 */ /* 0x000fde0000000000 */
[----:B------:R-:W-:-:S15]  /*190a0*/  NOP ;  /* 0x0000000000007918 */ /* 0x000fde0000000000 */
[----:B------:R-:W-:-:S15]  /*190b0*/  NOP ;  /* 0x0000000000007918 */ /* 0x000fde0000000000 */
[----:B------:R-:W-:-:S12]  /*190c0*/  NOP ;  /* 0x0000000000007918 */ /* 0x000fd80000000000 */
[----:B-----5:R-:W0:Y:S01]  /*190d0*/  DFMA R40, R2, -UR6, R56 ;  /* 0x8000000602287c2b */ /* 0x020e220008000038 */
        /* <DEDUP_REMOVED lines=106> */
[----:B-----5:R-:W0:Y:S02]  /*19780*/  DADD R2, R40, R40 ;  /* 0x0000000028027229 */ /* 0x020e240000000028 */
        /* <DEDUP_REMOVED lines=58> */
[----:B-1234-:R-:W-:Y:S05]  /*19b30*/  CALL.REL.NOINC `($__internal_8_$__cuda_sm20_div_rn_f64_full) ;  /* 0x0000032c00cc7944 */ /* 0x01efea0003c00000 */
[----:B------:R-:W-:-:S04]  /*19b40*/  LOP3.LUT R3, R3, R2, RZ, 0x3c, !PT ;  /* 0x0000000203037212 */ /* 0x000fc800078e3cff */
[----:B------:R-:W-:-:S04]  /*19b50*/  LOP3.LUT R2, R3, R2, RZ, 0x3c, !PT ;  /* 0x0000000203027212 */ /* 0x000fc800078e3cff */
[----:B------:R-:W-:-:S07]  /*19b60*/  LOP3.LUT R3, R3, R2, RZ, 0x3c, !PT ;  /* 0x0000000203037212 */ /* 0x000fce00078e3cff */
.L_x_5303:
[----:B------:R-:W-:Y:S05]  /*19b70*/  BSYNC.RECONVERGENT B3 ;  /* 0x0000000000037941 */ /* 0x000fea0003800200 */
.L_x_5302:
        /* <DEDUP_REMOVED lines=11> */
.L_x_5301:
        /* <DEDUP_REMOVED lines=54> */
[----:B0-----:R0:W0:Y:S02]  /*19f90*/  DFMA R18, R56, R4, R56 ;  /* 0x000000043812722b */ /* 0x0010240000000038 */
.L_x_5304:
[----:B------:R-:W-:Y:S05]  /*19fa0*/  BSYNC.RECONVERGENT B1 ;  /* 0x0000000000017941 */ /* 0x000fea0003800200 */
.L_x_5300:
[----:B0-----:R-:W-:Y:S01]  /*19fb0*/  LOP3.LUT R19, R19, 0x80000000, R17, 0xb8, !PT ;  /* 0x8000000013137812 */ /* 0x001fe200078eb811 */
        /* <DEDUP_REMOVED lines=46> */
[----:B0-----:R0:W0:Y:S02]  /*1a2a0*/  DFMA R40, R50, R4, R16 ;  /* 0x000000043228722b */ /* 0x0010240000000010 */
[----:B0-----:R-:W-:Y:S05]  /*1a2b0*/  @!P0 BRA `(.L_x_5306) ;  /* 0x0000000000308947 */ /* 0x001fea0003800000 */
        /* <DEDUP_REMOVED lines=9> */
[----:B-1234-:R-:W-:Y:S05]  /*1a350*/  CALL.REL.NOINC `($__internal_9_$__cuda_sm20_dsqrt_rn_f64_mediumpath_v1) ;  /* 0x0000032c00f07944 */ /* 0x01efea0003c00000 */
[----:B------:R-:W-:Y:S02]  /*1a360*/  IMAD.MOV.U32 R40, RZ, RZ, R4 ;  /* 0x000000ffff287224 */ /* 0x000fe400078e0004 */
[----:B------:R-:W-:-:S07]  /*1a370*/  IMAD.MOV.U32 R41, RZ, RZ, R3 ;  /* 0x000000ffff297224 */ /* 0x000fce00078e0003 */
.L_x_5306:
[----:B------:R-:W-:Y:S05]  /*1a380*/  BSYNC.RECONVERGENT B1 ;  /* 0x0000000000017941 */ /* 0x000fea0003800200 */
.L_x_5305:
        /* <DEDUP_REMOVED lines=68> */
[----:B------:R-:W-:Y:S02]  /*1a7d0*/  IMAD.MOV.U32 R12, RZ, RZ, R3 ;  /* 0x000000ffff0c7224 */ /* 0x000fe400078e0003 */
[----:B------:R-:W-:-:S07]  /*1a7e0*/  IMAD.MOV.U32 R13, RZ, RZ, R2 ;  /* 0x000000ffff0d7224 */ /* 0x000fce00078e0002 */
.L_x_5308:
[----:B------:R-:W-:Y:S05]  /*1a7f0*/  BSYNC.RECONVERGENT B1 ;  /* 0x0000000000017941 */ /* 0x000fea0003800200 */
.L_x_5307:
        /* <DEDUP_REMOVED lines=48> */
[----:B-1234-:R-:W-:Y:S05]  /*1ab00*/  CALL.REL.NOINC `($__internal_8_$__cuda_sm20_div_rn_f64_full) ;  /* 0x0000031c00d87944 */ /* 0x01efea0003c00000 */
[----:B------:R-:W-:-:S04]  /*1ab10*/  LOP3.LUT R3, R3, R2, RZ, 0x3c, !PT ;  /* 0x0000000203037212 */ /* 0x000fc800078e3cff */
[----:B------:R-:W-:-:S04]  /*1ab20*/  LOP3.LUT R2, R3, R2, RZ, 0x3c, !PT ;  /* 0x0000000203027212 */ /* 0x000fc800078e3cff */
[----:B------:R-:W-:-:S07]  /*1ab30*/  LOP3.LUT R3, R3, R2, RZ, 0x3c, !PT ;  /* 0x0000000203037212 */ /* 0x000fce00078e3cff */
.L_x_5310:
[----:B------:R-:W-:Y:S05]  /*1ab40*/  BSYNC.RECONVERGENT B1 ;  /* 0x0000000000017941 */ /* 0x000fea0003800200 */
.L_x_5309:
[----:B------:R-:W-:Y:S02]  /*1ab50*/  IMAD.MOV.U32 R14, RZ, RZ, R2 ;  /* 0x000000ffff0e7224 */ /* 0x000fe400078e0002 */
[----:B------:R-:W-:Y:S01]  /*1ab60*/  IMAD.MOV.U32 R15, RZ, RZ, R3 ;  /* 0x000000ffff0f7224 */ /* 0x000fe200078e0003 */
[----:B------:R-:W-:Y:S06]  /*1ab70*/  BRA `(.L_x_5292) ;  /* 0x0000002000a47947 */ /* 0x000fec0003800000 */
.L_x_5295:
[----:B------:R-:W-:Y:S01]  /*1ab80*/  IMAD.MOV.U32 R2, RZ, RZ, 0x652b82fe ;  /* 0x652b82feff027424 */ /* 0x000fe200078e00ff */
[----:B------:R-:W-:Y:S01]  /*1ab90*/  UMOV UR6, 0xfefa39ef ;  /* 0xfefa39ef00067882 */ /* 0x000fe20000000000 */
[----:B------:R-:W-:Y:S01]  /*1aba0*/  IMAD.MOV.U32 R3, RZ, RZ, 0x3ff71547 ;  /* 0x3ff71547ff037424 */ /* 0x000fe200078e00ff */
[----:B------:R-:W-:Y:S01]  /*1abb0*/  UMOV UR7, 0x3fe62e42 ;  /* 0x3fe62e4200077882 */ /* 0x000fe20000000000 */
[----:B------:R-:W5:Y:S01]  /*1abc0*/  DADD R4, -RZ, -|R16| ;  /* 0x00000000ff047229 */ /* 0x000f620000000d10 */
[----:B------:R-:W-:Y:S01]  /*1abd0*/  BSSY.RECONVERGENT B0, `(.L_x_5311) ;  /* 0x0000077000007945 */ /* 0x000fe20003800200 */
[----:B-----5:R-:W-:-:S15]  /*1abe0*/  FSETP.GEU.FTZ.AND P0, PT, |R5|, 4.1917929649353027344, PT ;  /* 0x4086232b0500780b */ /* 0x020fde0003f1e200 */
[----:B------:R-:W-:-:S15]  /*1abf0*/  NOP ;  /* 0x0000000000007918 */ /* 0x000fde0000000000 */
[----:B------:R-:W-:-:S15]  /*1ac00*/  NOP ;  /* 0x0000000000007918 */ /* 0x000fde0000000000 */
[----:B------:R-:W-:-:S15]  /*1ac10*/  NOP ;  /* 0x0000000000007918 */ /* 0x000fde0000000000 */
[----:B------:R-:W-:-:S02]  /*1ac20*/  NOP ;  /* 0x0000000000007918 */ /* 0x000fc40000000000 */
[----:B------:R-:W5:-:S15]  /*1ac30*/  DFMA R2, |R16|, -R2, 6.75539944105574400000e+15 ;  /* 0x433800001002742b */ /* 0x000f5e0000000a02 */
[----:B------:R-:W-:-:S15]  /*1ac40*/  NOP ;  /* 0x0000000000007918 */ /* 0x000fde0000000000 */
[----:B------:R-:W-:-:S15]  /*1ac50*/  NOP ;  /* 0x0000000000007918 */ /* 0x000fde0000000000 */
[----:B------:R-:W-:-:S15]  /*1ac60*/  NOP ;  /* 0x0000000000007918 */ /* 0x000fde0000000000 */
[----:B------:R-:W-:-:S04]  /*1ac70*/  NOP ;  /* 0x0000000000007918 */ /* 0x000fc80000000000 */
[----:B-----5:R-:W5:-:S15]  /*1ac80*/  DADD R12, R2, -6.75539944105574400000e+15 ;  /* 0xc3380000020c7429 */ /* 0x020f5e0000000000 */
[----:B------:R-:W-:-:S15]  /*1ac90*/  NOP ;  /* 0x0000000000007918 */ /* 0x000fde0000000000 */
[----:B------:R-:W-:-:S15]  /*1aca0*/  NOP ;  /* 0x0000000000007918 */ /* 0x000fde0000000000 */
[----:B------:R-:W-:-:S15]  /*1acb0*/  NOP ;  /* 0x0000000000007918 */ /* 0x000fde0000000000 */
[----:B------:R-:W-:-:S04]  /*1acc0*/  NOP ;  /* 0x0000000000007918 */ /* 0x000fc80000000000 */
[----:B-----5:R-:W5:Y:S01]  /*1acd0*/  DFMA R14, R12, -UR6, -|R16| ;  /* 0x800000060c0e7c2b */ /* 0x020f620008000c10 */
[----:B------:R-:W-:Y:S01]  /*1ace0*/  UMOV UR6, 0x3b39803f ;  /* 0x3b39803f00067882 */ /* 0x000fe20000000000 */
[----:B------:R-:W-:-:S15]  /*1acf0*/  UMOV UR7, 0x3c7abc9e ;  /* 0x3c7abc9e00077882 */ /* 0x000fde0000000000 */
[----:B------:R-:W-:-:S15]  /*1ad00*/  NOP ;  /* 0x0000000000007918 */ /* 0x000fde0000000000 */
[----:B------:R-:W-:-:S15]  /*1ad10*/  NOP ;  /* 0x0000000000007918 */ /* 0x000fde0000000000 */
[----:B------:R-:W-:-:S15]  /*1ad20*/  NOP ;  /* 0x0000000000007918 */ /* 0x000fde0000000000 */
[----:B------:R-:W-:-:S02]  /*1ad30*/  NOP ;  /* 0x0000000000007918 */ /* 0x000fc40000000000 */
[----:B-----5:R5:W0:Y:S01]  /*1ad40*/  DFMA R12, R12, -UR6, R14 ;  /* 0x800000060c0c7c2b */ /* 0x020a22000800000e */
[----:B------:R-:W-:Y:S01]  /*1ad50*/  UMOV UR6, 0x69ce2bdf ;  /* 0x69ce2bdf00067882 */ /* 0x000fe20000000000 */
[----:B-----5:R-:W-:Y:S01]  /*1ad60*/  IMAD.MOV.U32 R14, RZ, RZ, -0x35dec16 ;  /* 0xfca213eaff0e7424 */ /* 0x020fe200078e00ff */
[----:B------:R-:W-:Y:S01]  /*1ad70*/  UMOV UR7, 0x3e5ade15 ;  /* 0x3e5ade1500077882 */ /* 0x000fe20000000000 */
[----:B------:R-:W-:-:S15]  /*1ad80*/  IMAD.MOV.U32 R15, RZ, RZ, 0x3e928af3 ;  /* 0x3e928af3ff0f7424 */ /* 0x000fde00078e00ff */
[----:B------:R-:W-:-:S15]  /*1ad90*/  NOP ;  /* 0x0000000000007918 */ /* 0x000fde0000000000 */
[----:B------:R-:W-:-:S15]  /*1ada0*/  NOP ;  /* 0x0000000000007918 */ /* 0x000fde0000000000 */
[----:B------:R-:W-:-:S15]  /*1adb0*/  NOP ;  /* 0x0000000000007918 */ /* 0x000fde0000000000 */
        /* <DEDUP_REMOVED lines=87> */
[----:B------:R0:W0:Y:S02]  /*1b330*/  @!P1 DMUL R56, R2, R4 ;  /* 0x0000000402389228 */ /* 0x0000240000000000 */
.L_x_5312:
[----:B------:R-:W-:Y:S05]  /*1b340*/  BSYNC.RECONVERGENT B0 ;  /* 0x0000000000007941 */ /* 0x000fea0003800200 */
.L_x_5311:
        /* <DEDUP_REMOVED lines=21> */
[----:B-1234-:R-:W0:-:S15]  /*1b4a0*/  I2F.F64 R58, R54 ;  /* 0x00000036003a7312 */ /* 0x01ee1e0000201c00 */
        /* <DEDUP_REMOVED lines=19> */
[----:B0-----:R-:W-:Y:S01]  /*1b5e0*/  MOV R52, R58 ;  /* 0x0000003a00347202 */ /* 0x001fe20000000f00 */
        /* <DEDUP_REMOVED lines=9> */
.L_x_5314:
[----:B------:R-:W-:Y:S05]  /*1b680*/  BSYNC.RECONVERGENT B3 ;  /* 0x0000000000037941 */ /* 0x000fea0003800200 */
.L_x_5313:
        /* <DEDUP_REMOVED lines=72> */
.L_x_5316:
[----:B------:R-:W-:Y:S05]  /*1bb10*/  BSYNC.RECONVERGENT B3 ;  /* 0x0000000000037941 */ /* 0x000fea0003800200 */
.L_x_5315:
        /* <DEDUP_REMOVED lines=86> */
.L_x_5294:
[----:B------:R-:W5:Y:S02]  /*1c080*/  DADD R14, R18, -R18 ;  /* 0x00000000120e7229 */ /* 0x000f640000000812 */
[----:B-----5:R-:W-:Y:S02]  /*1c090*/  IMAD.MOV.U32 R12, RZ, RZ, R14 ;  /* 0x000000ffff0c7224 */ /* 0x020fe400078e000e */
[----:B------:R-:W-:Y:S01]  /*1c0a0*/  IMAD.MOV.U32 R13, RZ, RZ, R15 ;  /* 0x000000ffff0d7224 */ /* 0x000fe200078e000f */
[----:B------:R-:W-:Y:S06]  /*1c0b0*/  BRA `(.L_x_5292) ;  /* 0x0000000c00547947 */ /* 0x000fec0003800000 */
.L_x_5293:
        /* <DEDUP_REMOVED lines=8> */
[----:B------:R-:W5:Y:S02]  /*1c140*/  @P0 DMUL R2, R18, R16 ;  /* 0x0000001012020228 */ /* 0x000f640000000000 */
[----:B-----5:R-:W-:Y:S02]  /*1c150*/  @P0 FSEL R14, R18, R2, !P1 ;  /* 0x00000002120e0208 */ /* 0x020fe40004800000 */
[----:B------:R-:W-:Y:S01]  /*1c160*/  @P0 FSEL R15, R19, R3, !P1 ;  /* 0x00000003130f0208 */ /* 0x000fe20004800000 */
[----:B------:R-:W-:Y:S06]  /*1c170*/  @P0 BRA `(.L_x_5292) ;  /* 0x0000000c00240947 */ /* 0x000fec0003800000 */
[----:B------:R-:W5:Y:S01]  /*1c180*/  DSETP.NEU.AND P0, PT, |R18|, +INF , PT ;  /* 0x7ff000001200742a */ /* 0x000f620003f0d200 */
[----:B------:R-:W-:Y:S04]  /*1c190*/  BSSY.RECONVERGENT B3, `(.L_x_5317) ;  /* 0x00000c3000037945 */ /* 0x000fe80003800200 */
[----:B-----5:R-:W-:Y:S05]  /*1c1a0*/  @!P0 BRA `(.L_x_5318) ;  /* 0x0000000c00048947 */ /* 0x020fea0003800000 */
        /* <DEDUP_REMOVED lines=15> */
[----:B------:R-:W-:Y:S01]  /*1c2a0*/  UMOV UR7, 0x3ff921fb ;  /* 0x3ff921fb00077882 */ /* 0x000fe20000000000 */
[----:B-----5:R-:W-:-:S15]  /*1c2b0*/  IMAD.MOV.U32 R55, RZ, RZ, R54 ;  /* 0x000000ffff377224 */ /* 0x020fde00078e0036 */
[----:B------:R-:W-:-:S15]  /*1c2c0*/  NOP ;  /* 0x0000000000007918 */ /* 0x000fde0000000000 */
[----:B------:R-:W-:-:S15]  /*1c2d0*/  NOP ;  /* 0x0000000000007918 */ /* 0x000fde0000000000 */
[----:B------:R-:W-:-:S15]  /*1c2e0*/  NOP ;  /* 0x0000000000007918 */ /* 0x000fde0000000000 */
[----:B------:R-:W-:-:S02]  /*1c2f0*/  NOP ;  /* 0x0000000000007918 */ /* 0x000fc40000000000 */
[----:B------:R-:W5:-:S15]  /*1c300*/  I2F.F64 R56, R54 ;  /* 0x0000003600387312 */ /* 0x000f5e0000201c00 */
        /* <DEDUP_REMOVED lines=18> */
[----:B-----5:R-:W5:Y:S02]  /*1c430*/  DFMA R56, R56, -UR6, R2 ;  /* 0x8000000638387c2b */ /* 0x020f640008000002 */
[----:B-----5:R-:W-:Y:S02]  /*1c440*/  IMAD.MOV.U32 R2, RZ, RZ, R56 ;  /* 0x000000ffff027224 */ /* 0x020fe400078e0038 */
[----:B------:R-:W-:Y:S01]  /*1c450*/  IMAD.MOV.U32 R3, RZ, RZ, R57 ;  /* 0x000000ffff037224 */ /* 0x000fe200078e0039 */
[----:B------:R-:W-:Y:S06]  /*1c460*/  @!P3 BRA `(.L_x_5320) ;  /* 0x00000000001cb947 */ /* 0x000fec0003800000 */
[----:B------:R-:W-:Y:S01]  /*1c470*/  IMAD.MOV.U32 R4, RZ, RZ, R18 ;  /* 0x000000ffff047224 */ /* 0x000fe200078e0012 */
[----:B------:R-:W-:Y:S01]  /*1c480*/  MOV R52, 0x1c4b0 ;  /* 0x0001c4b000347802 */ /* 0x000fe20000000f00 */
[----:B------:R-:W-:-:S07]  /*1c490*/  IMAD.MOV.U32 R53, RZ, RZ, R19 ;  /* 0x000000ffff357224 */ /* 0x000fce00078e0013 */
[----:B01234-:R-:W-:Y:S05]  /*1c4a0*/  CALL.REL.NOINC `($_ZN2at6native29vectorized_elementwise_kernelILi2EZZZNS0_16tanh_kernel_cudaERNS_18TensorIteratorBaseEENKUlvE_clEvENKUlvE_clEvEUlN3c107complexIdEEE_St5arrayIPcLm2EEEEviT0_T1_$__internal_trig_reduction_slowpathd) ;  /* 0x0000031000f07944 */ /* 0x01ffea0003c00000 */
[----:B------:R-:W-:Y:S01]  /*1c4b0*/  MOV R54, R5 ;  /* 0x0000000500367202 */ /* 0x000fe20000000f00 */
[----:B------:R-:W-:Y:S02]  /*1c4c0*/  IMAD.MOV.U32 R2, RZ, RZ, R40 ;  /* 0x000000ffff027224 */ /* 0x000fe400078e0028 */
[----:B------:R-:W-:-:S07]  /*1c4d0*/  IMAD.MOV.U32 R3, RZ, RZ, R41 ;  /* 0x000000ffff037224 */ /* 0x000fce00078e0029 */
.L_x_5320:
[----:B------:R-:W-:Y:S05]  /*1c4e0*/  BSYNC.RECONVERGENT B4 ;  /* 0x0000000000047941 */ /* 0x000fea0003800200 */
.L_x_5319:
[----:B------:R-:W0:Y:S01]  /*1c4f0*/  LDCU.64 UR6, c[0x4][0x170] ;  /* 0x01002e00ff0677ac */ /* 0x000e220008000a00 */
[----:B------:R-:W-:-:S05]  /*1c500*/  IMAD.SHL.U32 R4, R54, 0x40, RZ ;  /* 0x0000004036047824 */ /* 0x000fca00078e00ff */
[----:B------:R-:W-:-:S04]  /*1c510*/  LOP3.LUT R4, R4, 0x40, RZ, 0xc0, !PT ;  /* 0x0000004004047812 */ /* 0x000fc800078ec0ff */
[----:B01234-:R-:W-:-:S05]  /*1c520*/  IADD3 R58, P0, PT, R4, UR6, RZ ;  /* 0x00000006043a7c10 */ /* 0x01ffca000ff1e0ff */
        /* <DEDUP_REMOVED lines=68> */
.L_x_5322:
[----:B------:R-:W-:Y:S05]  /*1c970*/  BSYNC.RECONVERGENT B4 ;  /* 0x0000000000047941 */ /* 0x000fea0003800200 */
.L_x_5321:
        /* <DEDUP_REMOVED lines=68> */
.L_x_5318:
[----:B------:R-:W-:Y:S05]  /*1cdc0*/  BSYNC.RECONVERGENT B3 ;  /* 0x0000000000037941 */ /* 0x000fea0003800200 */
.L_x_5317:
[----:B-1----:R-:W-:Y:S01]  /*1cdd0*/  LOP3.LUT R15, RZ, 0x80000000, R19, 0xb8, !PT ;  /* 0x80000000ff0f7812 */ /* 0x002fe200078eb813 */
[----:B------:R-:W-:Y:S02]  /*1cde0*/  VIADD R13, R17, 0xc0000000 ;  /* 0xc0000000110d7836 */ /* 0x000fe40000000000 */
[----:B------:R-:W-:Y:S02]  /*1cdf0*/  IMAD.MOV.U32 R12, RZ, RZ, R16 ;  /* 0x000000ffff0c7224 */ /* 0x000fe400078e0010 */
[----:B------:R-:W-:-:S07]  /*1ce00*/  IMAD.MOV.U32 R14, RZ, RZ, RZ ;  /* 0x000000ffff0e7224 */ /* 0x000fce00078e00ff */
.L_x_5292:
[----:B------:R-:W-:Y:S05]  /*1ce10*/  BSYNC.RECONVERGENT B2 ;  /* 0x0000000000027941 */ /* 0x000fea0003800200 */
.L_x_5291:
        /* <DEDUP_REMOVED lines=58> */
.L_x_5329:
[----:B------:R-:W-:Y:S05]  /*1d1c0*/  BSYNC.RECONVERGENT B3 ;  /* 0x0000000000037941 */ /* 0x000fea0003800200 */
.L_x_5328:
        /* <DEDUP_REMOVED lines=154> */
.L_x_5331:
[----:B------:R-:W-:Y:S05]  /*1db70*/  BSYNC.RECONVERGENT B0 ;  /* 0x0000000000007941 */ /* 0x000fea0003800200 */
.L_x_5330:
        /* <DEDUP_REMOVED lines=195> */
.L_x_5335:
[----:B------:R-:W-:Y:S05]  /*1e7b0*/  BSYNC.RECONVERGENT B3 ;  /* 0x0000000000037941 */ /* 0x000fea0003800200 */
.L_x_5334:
        /* <DEDUP_REMOVED lines=11> */
.L_x_5333:
        /* <DEDUP_REMOVED lines=55> */
.L_x_5336:
[----:B------:R-:W-:Y:S05]  /*1ebe0*/  BSYNC.RECONVERGENT B1 ;  /* 0x0000000000017941 */ /* 0x000fea0003800200 */
.L_x_5332:
        /* <DEDUP_REMOVED lines=59> */
[----:B-1234-:R-:W-:Y:S05]  /*1efa0*/  CALL.REL.NOINC `($__internal_9_$__cuda_sm20_dsqrt_rn_f64_mediumpath_v1) ;  /* 0x000002e000dc7944 */ /* 0x01efea0003c00000 */
[----:B------:R-:W-:Y:S02]  /*1efb0*/  IMAD.MOV.U32 R40, RZ, RZ, R4 ;  /* 0x000000ffff287224 */ /* 0x000fe400078e0004 */
[----:B------:R-:W-:-:S07]  /*1efc0*/  IMAD.MOV.U32 R41, RZ, RZ, R3 ;  /* 0x000000ffff297224 */ /* 0x000fce00078e0003 */
.L_x_5338:
[----:B------:R-:W-:Y:S05]  /*1efd0*/  BSYNC.RECONVERGENT B1 ;  /* 0x0000000000017941 */ /* 0x000fea0003800200 */
.L_x_5337:
        /* <DEDUP_REMOVED lines=68> */
[----:B------:R-:W-:Y:S01]  /*1f420*/  IMAD.MOV.U32 R16, RZ, RZ, R3 ;  /* 0x000000ffff107224 */ /* 0x000fe200078e0003 */
[----:B------:R-:W-:-:S07]  /*1f430*/  MOV R17, R2 ;  /* 0x0000000200117202 */ /* 0x000fce0000000f00 */
.L_x_5340:
[----:B------:R-:W-:Y:S05]  /*1f440*/  BSYNC.RECONVERGENT B1 ;  /* 0x0000000000017941 */ /* 0x000fea0003800200 */
.L_x_5339:
        /* <DEDUP_REMOVED lines=48> */
[----:B-1234-:R-:W-:Y:S05]  /*1f750*/  CALL.REL.NOINC `($__internal_8_$__cuda_sm20_div_rn_f64_full) ;  /* 0x000002d000c47944 */ /* 0x01efea0003c00000 */
[----:B------:R-:W-:-:S04]  /*1f760*/  LOP3.LUT R3, R3, R2, RZ, 0x3c, !PT ;  /* 0x0000000203037212 */ /* 0x000fc800078e3cff */
[----:B------:R-:W-:-:S04]  /*1f770*/  LOP3.LUT R2, R3, R2, RZ, 0x3c, !PT ;  /* 0x0000000203027212 */ /* 0x000fc800078e3cff */
[----:B------:R-:W-:-:S07]  /*1f780*/  LOP3.LUT R3, R3, R2, RZ, 0x3c, !PT ;  /* 0x0000000203037212 */ /* 0x000fce00078e3cff */
.L_x_5342:
[----:B------:R-:W-:Y:S05]  /*1f790*/  BSYNC.RECONVERGENT B1 ;  /* 0x0000000000017941 */ /* 0x000fea0003800200 */
.L_x_5341:
[----:B------:R-:W-:Y:S02]  /*1f7a0*/  IMAD.MOV.U32 R18, RZ, RZ, R2 ;  /* 0x000000ffff127224 */ /* 0x000fe400078e0002 */
[----:B------:R-:W-:Y:S01]  /*1f7b0*/  IMAD.MOV.U32 R19, RZ, RZ, R3 ;  /* 0x000000ffff137224 */ /* 0x000fe200078e0003 */
[----:B------:R-:W-:Y:S06]  /*1f7c0*/  BRA `(.L_x_5324) ;  /* 0x0000002000a47947 */ /* 0x000fec0003800000 */
.L_x_5327:
        /* <DEDUP_REMOVED lines=123> */
[----:B------:R0:W0:Y:S02]  /*1ff80*/  @!P1 DMUL R56, R2, R4 ;  /* 0x0000000402389228 */ /* 0x0000240000000000 */
.L_x_5344:
[----:B------:R-:W-:Y:S05]  /*1ff90*/  BSYNC.RECONVERGENT B0 ;  /* 0x0000000000007941 */ /* 0x000fea0003800200 */
.L_x_5343:
        /* <DEDUP_REMOVED lines=51> */
.L_x_5346:
[----:B------:R-:W-:Y:S05]  /*202d0*/  BSYNC.RECONVERGENT B3 ;  /* 0x0000000000037941 */ /* 0x000fea0003800200 */
.L_x_5345:
        /* <DEDUP_REMOVED lines=72> */
.L_x_5348:
[----:B------:R-:W-:Y:S05]  /*20760*/  BSYNC.RECONVERGENT B3 ;  /* 0x0000000000037941 */ /* 0x000fea0003800200 */
.L_x_5347:
        /* <DEDUP_REMOVED lines=86> */
.L_x_5326:
[----:B------:R-:W5:Y:S02]  /*20cd0*/  DADD R18, R22, -R22 ;  /* 0x0000000016127229 */ /* 0x000f640000000816 */
[----:B-----5:R-:W-:Y:S02]  /*20ce0*/  IMAD.MOV.U32 R16, RZ, RZ, R18 ;  /* 0x000000ffff107224 */ /* 0x020fe400078e0012 */
[----:B------:R-:W-:Y:S01]  /*20cf0*/  IMAD.MOV.U32 R17, RZ, RZ, R19 ;  /* 0x000000ffff117224 */ /* 0x000fe200078e0013 */
[----:B------:R-:W-:Y:S06]  /*20d00*/  BRA `(.L_x_5324) ;  /* 0x0000000c00547947 */ /* 0x000fec0003800000 */
.L_x_5325:
        /* <DEDUP_REMOVED lines=56> */
[----:B-----5:R-:W-:Y:S01]  /*21090*/  IMAD.MOV.U32 R2, RZ, RZ, R56 ;  /* 0x000000ffff027224 */ /* 0x020fe200078e0038 */
[----:B------:R-:W-:Y:S01]  /*210a0*/  MOV R3, R57 ;  /* 0x0000003900037202 */ /* 0x000fe20000000f00 */
[----:B------:R-:W-:Y:S06]  /*210b0*/  @!P3 BRA `(.L_x_5352) ;  /* 0x00000000001cb947 */ /* 0x000fec0003800000 */
[----:B------:R-:W-:Y:S01]  /*210c0*/  IMAD.MOV.U32 R4, RZ, RZ, R22 ;  /* 0x000000ffff047224 */ /* 0x000fe200078e0016 */
[----:B------:R-:W-:Y:S01]  /*210d0*/  MOV R52, 0x21100 ;  /* 0x0002110000347802 */ /* 0x000fe20000000f00 */
[----:B------:R-:W-:-:S07]  /*210e0*/  IMAD.MOV.U32 R53, RZ, RZ, R23 ;  /* 0x000000ffff357224 */ /* 0x000fce00078e0017 */
[----:B01234-:R-:W-:Y:S05]  /*210f0*/  CALL.REL.NOINC `($_ZN2at6native29vectorized_elementwise_kernelILi2EZZZNS0_16tanh_kernel_cudaERNS_18TensorIteratorBaseEENKUlvE_clEvENKUlvE_clEvEUlN3c107complexIdEEE_St5arrayIPcLm2EEEEviT0_T1_$__internal_trig_reduction_slowpathd) ;  /* 0x000002c400dc7944 */ /* 0x01ffea0003c00000 */
[----:B------:R-:W-:Y:S02]  /*21100*/  IMAD.MOV.U32 R54, RZ, RZ, R5 ;  /* 0x000000ffff367224 */ /* 0x000fe400078e0005 */
[----:B------:R-:W-:Y:S02]  /*21110*/  IMAD.MOV.U32 R2, RZ, RZ, R40 ;  /* 0x000000ffff027224 */ /* 0x000fe400078e0028 */
[----:B------:R-:W-:-:S07]  /*21120*/  IMAD.MOV.U32 R3, RZ, RZ, R41 ;  /* 0x000000ffff037224 */ /* 0x000fce00078e0029 */
.L_x_5352:
[----:B------:R-:W-:Y:S05]  /*21130*/  BSYNC.RECONVERGENT B4 ;  /* 0x0000000000047941 */ /* 0x000fea0003800200 */
.L_x_5351:
        /* <DEDUP_REMOVED lines=72> */
.L_x_5354:
[----:B------:R-:W-:Y:S05]  /*215c0*/  BSYNC.RECONVERGENT B4 ;  /* 0x0000000000047941 */ /* 0x000fea0003800200 */
.L_x_5353:
        /* <DEDUP_REMOVED lines=68> */
.L_x_5350:
[----:B------:R-:W-:Y:S05]  /*21a10*/  BSYNC.RECONVERGENT B3 ;  /* 0x0000000000037941 */ /* 0x000fea0003800200 */
.L_x_5349:
[----:B-1----:R-:W-:Y:S01]  /*21a20*/  LOP3.LUT R19, RZ, 0x80000000, R23, 0xb8, !PT ;  /* 0x80000000ff137812 */ /* 0x002fe200078eb817 */
[----:B------:R-:W-:Y:S02]  /*21a30*/  VIADD R17, R21, 0xc0000000 ;  /* 0xc000000015117836 */ /* 0x000fe40000000000 */
[----:B------:R-:W-:Y:S02]  /*21a40*/  IMAD.MOV.U32 R16, RZ, RZ, R20 ;  /* 0x000000ffff107224 */ /* 0x000fe400078e0014 */
[----:B------:R-:W-:-:S07]  /*21a50*/  IMAD.MOV.U32 R18, RZ, RZ, RZ ;  /* 0x000000ffff127224 */ /* 0x000fce00078e00ff */
.L_x_5324:
[----:B------:R-:W-:Y:S05]  /*21a60*/  BSYNC.RECONVERGENT B2 ;  /* 0x0000000000027941 */ /* 0x000fea0003800200 */
.L_x_5323:
[----:B------:R-:W-:Y:S01]  /*21a70*/  VIADD R6, R6, 0x380 ;  /* 0x0000038006067836 */ /* 0x000fe20000000000 */
[----:B------:R-:W-:Y:S01]  /*21a80*/  BSSY.RECONVERGENT B2, `(.L_x_5355) ;  /* 0x00004c0000027945 */ /* 0x000fe20003800200 */
[----:B01234-:R-:W-:Y:S02]  /*21a90*/  CS2R R58, SRZ ;  /* 0x00000000003a7805 */ /* 0x01ffe4000001ff00 */
[----:B------:R-:W-:Y:S02]  /*21aa0*/  CS2R R56, SRZ ;  /* 0x0000000000387805 */ /* 0x000fe4000001ff00 */
[----:B------:R-:W-:-:S13]  /*21ab0*/  ISETP.GE.U32.AND P0, PT, R6, R7, PT ;  /* 0x000000070600720c */ /* 0x000fda0003f06070 */
        /* <DEDUP_REMOVED lines=53> */
.L_x_5361:
[----:B------:R-:W-:Y:S05]  /*21e10*/  BSYNC.RECONVERGENT B3 ;  /* 0x0000000000037941 */ /* 0x000fea0003800200 */
.L_x_5360:
        /* <DEDUP_REMOVED lines=110> */
[----:B------:R-:W-:-:S15]  /*22500*/  ISETP.GE.U32.AND P1, PT, R5, 0x3ff00000, PT ;  /* 0x3ff000000500780c */ /* 0x000fde0003f26070 */
        /* <DEDUP_REMOVED lines=43> */
.L_x_5363:
[----:B------:R-:W-:Y:S05]  /*227c0*/  BSYNC.RECONVERGENT B0 ;  /* 0x0000000000007941 */ /* 0x000fea0003800200 */
.L_x_5362:
[----:B------:R-:W-:Y:S01]  /*227d0*/  BSSY.RECONVERGENT B1, `(.L_x_5364) ;  /* 0x0000106000017945 */ /* 0x000fe20003800200 */
[----:B-1----:R1:W2:Y:S01]  /*227e0*/  DFMA R22, R20, R20, 1 ;  /* 0x3ff000001416742b */ /* 0x0022a20000000014 */
[----:B------:R-:W-:Y:S02]  /*227f0*/  IMAD.MOV.U32 R56, RZ, RZ, R24 ;  /* 0x000000ffff387224 */ /* 0x000fe400078e0018 */
[----:B------:R-:W-:Y:S01]  /*22800*/  IMAD.MOV.U32 R57, RZ, RZ, R5 ;  /* 0x000000ffff397224 */ /* 0x000fe200078e0005 */
[----:B-12---:R-:W-:Y:S06]  /*22810*/  @!P1 BRA `(.L_x_5365) ;  /* 0x0000000c00289947 */ /* 0x006fec0003800000 */
[----:B0-----:R-:W-:Y:S01]  /*22820*/  IMAD.MOV.U32 R26, RZ, RZ, 0x652b82fe ;  /* 0x652b82feff1a7424 */ /* 0x001fe200078e00ff */
[----:B------:R-:W-:Y:S01]  /*22830*/  MOV R27, 0x3ff71547 ;  /* 0x3ff71547001b7802 */ /* 0x000fe20000000f00 */
[----:B------:R-:W-:Y:S01]  /*22840*/  IMAD.SHL.U32 R4, R5, 0x2, RZ ;  /* 0x0000000205047824 */ /* 0x000fe200078e00ff */
[----:B------:R-:W-:Y:S01]  /*22850*/  UMOV UR6, 0xfefa39ef ;  /* 0xfefa39ef00067882 */ /* 0x000fe20000000000 */
[----:B------:R-:W-:Y:S01]  /*22860*/  UMOV UR7, 0x3fe62e42 ;  /* 0x3fe62e4200077882 */ /* 0x000fe20000000000 */
[----:B------:R-:W-:Y:S01]  /*22870*/  IMAD.MOV.U32 R42, RZ, RZ, -0x7142ec33 ;  /* 0x8ebd13cdff2a7424 */ /* 0x000fe200078e00ff */
[----:B------:R-:W-:Y:S01]  /*22880*/  BSSY.RECONVERGENT B3, `(.L_x_5366) ;  /* 0x00000b8000037945 */ /* 0x000fe20003800200 */
        /* <DEDUP_REMOVED lines=121> */
[----:B0-----:R-:W-:Y:S02]  /*23020*/  @P1 FSEL R5, R3, R27, !P0 ;  /* 0x0000001b03051208 */ /* 0x001fe40004000000 */
[----:B------:R-:W-:Y:S01]  /*23030*/  FSEL R43, R2, R26, !P0 ;  /* 0x0000001a022b7208 */ /* 0x000fe20004000000 */
[----:B------:R-:W-:Y:S02]  /*23040*/  IMAD.MOV.U32 R2, RZ, RZ, 0x1 ;  /* 0x00000001ff027424 */ /* 0x000fe400078e00ff */
[----:B------:R-:W-:Y:S01]  /*23050*/  IMAD.MOV.U32 R27, RZ, RZ, R5 ;  /* 0x000000ffff1b7224 */ /* 0x000fe200078e0005 */
[----:B------:R-:W-:Y:S02]  /*23060*/  FSEL R26, R24, R43, !P1 ;  /* 0x0000002b181a7208 */ /* 0x000fe40004800000 */
        /* <DEDUP_REMOVED lines=57> */
.L_x_5367:
[----:B------:R-:W-:Y:S05]  /*23400*/  BSYNC.RECONVERGENT B3 ;  /* 0x0000000000037941 */ /* 0x000fea0003800200 */
.L_x_5366:
        /* <DEDUP_REMOVED lines=11> */
.L_x_5365:
        /* <DEDUP_REMOVED lines=55> */
.L_x_5368:
[----:B------:R-:W-:Y:S05]  /*23830*/  BSYNC.RECONVERGENT B1 ;  /* 0x0000000000017941 */ /* 0x000fea0003800200 */
.L_x_5364:
[----:B-1----:R-:W-:Y:S01]  /*23840*/  LOP3.LUT R25, R57, 0x80000000, R25, 0xb8, !PT ;  /* 0x8000000039197812 */ /* 0x002fe200078eb819 */
[----:B------:R-:W-:Y:S01]  /*23850*/  IMAD.MOV.U32 R24, RZ, RZ, R56 ;  /* 0x000000ffff187224 */ /* 0x000fe200078e0038 */
[----:B------:R-:W-:Y:S01]  /*23860*/  BSSY.RECONVERGENT B1, `(.L_x_5369) ;  /* 0x000003c000017945 */ /* 0x000fe20003800200 */
[----:B------:R-:W-:Y:S02]  /*23870*/  IMAD.MOV.U32 R40, RZ, RZ, 0x0 ;  /* 0x00000000ff287424 */ /* 0x000fe400078e00ff */
[----:B------:R-:W-:Y:S02]  /*23880*/  IMAD.MOV.U32 R41, RZ, RZ, 0x3fd80000 ;  /* 0x3fd80000ff297424 */ /* 0x000fe400078e00ff */
[----:B------:R-:W1:Y:S02]  /*23890*/  DFMA R26, R24, R24, 1 ;  /* 0x3ff00000181a742b */ /* 0x000e640000000018 */
[----:B-1----:R-:W0:Y:S01]  /*238a0*/  MUFU.RSQ64H R3, R27 ;  /* 0x0000001b00037308 */ /* 0x002e220000001c00 */
[----:B------:R-:W-:-:S04]  /*238b0*/  IADD3 R2, PT, PT, R27, -0x3500000, RZ ;  /* 0xfcb000001b027810 */ /* 0x000fc80007ffe0ff */
[----:B------:R-:W-:-:S15]  /*238c0*/  ISETP.GE.U32.AND P0, PT, R2, 0x7ca00000, PT ;  /* 0x7ca000000200780c */ /* 0x000fde0003f06070 */
[----:B------:R-:W-:-:S15]  /*238d0*/  NOP ;  /* 0x0000000000007918 */ /* 0x000fde0000000000 */
[----:B------:R-:W-:-:S15]  /*238e0*/  NOP ;  /* 0x0000000000007918 */ /* 0x000fde0000000000 */
[----:B------:R-:W-:-:S12]  /*238f0*/  NOP ;  /* 0x0000000000007918 */ /* 0x000fd80000000000 */
        /* <DEDUP_REMOVED lines=38> */
[----:B------:R-:W-:Y:S02]  /*23b60*/  IMAD.MOV.U32 R40, RZ, RZ, R42 ;  /* 0x000000ffff287224 */ /* 0x000fe400078e002a */
[----:B------:R-:W-:Y:S01]  /*23b70*/  IMAD.MOV.U32 R43, RZ, RZ, R2 ;  /* 0x000000ffff2b7224 */ /* 0x000fe200078e0002 */
[----:B------:R-:W-:Y:S01]  /*23b80*/  MOV R2, 0x23c00 ;  /* 0x00023c0000027802 */ /* 0x000fe20000000f00 */
[----:B------:R-:W-:Y:S02]  /*23b90*/  IMAD.MOV.U32 R49, RZ, RZ, R26 ;  /* 0x000000ffff317224 */ /* 0x000fe400078e001a */
[----:B------:R-:W-:Y:S02]  /*23ba0*/  IMAD.MOV.U32 R48, RZ, RZ, R27 ;  /* 0x000000ffff307224 */ /* 0x000fe400078e001b */
[----:B------:R-:W-:Y:S02]  /*23bb0*/  IMAD.MOV.U32 R42, RZ, RZ, R52 ;  /* 0x000000ffff2a7224 */ /* 0x000fe400078e0034 */
[----:B------:R-:W-:-:S02]  /*23bc0*/  IMAD.MOV.U32 R41, RZ, RZ, R53 ;  /* 0x000000ffff297224 */ /* 0x000fc400078e0035 */
[----:B------:R-:W-:Y:S02]  /*23bd0*/  IMAD.MOV.U32 R4, RZ, RZ, R50 ;  /* 0x000000ffff047224 */ /* 0x000fe400078e0032 */
[----:B------:R-:W-:-:S07]  /*23be0*/  IMAD.MOV.U32 R3, RZ, RZ, R51 ;  /* 0x000000ffff037224 */ /* 0x000fce00078e0033 */
[----:B------:R-:W-:Y:S05]  /*23bf0*/  CALL.REL.NOINC `($__internal_9_$__cuda_sm20_dsqrt_rn_f64_mediumpath_v1) ;  /* 0x0000029400c87944 */ /* 0x000fea0003c00000 */
[----:B------:R-:W-:Y:S02]  /*23c00*/  IMAD.MOV.U32 R40, RZ, RZ, R4 ;  /* 0x000000ffff287224 */ /* 0x000fe400078e0004 */
[----:B------:R-:W-:-:S07]  /*23c10*/  IMAD.MOV.U32 R41, RZ, RZ, R3 ;  /* 0x000000ffff297224 */ /* 0x000fce00078e0003 */
.L_x_5370:
[----:B------:R-:W-:Y:S05]  /*23c20*/  BSYNC.RECONVERGENT B1 ;  /* 0x0000000000017941 */ /* 0x000fea0003800200 */
.L_x_5369:
[----:B------:R-:W-:Y:S01]  /*23c30*/  DMUL R40, R22, R40 ;  /* 0x0000002816287228 */ /* 0x000fe20000000000 */
[----:B------:R-:W-:Y:S01]  /*23c40*/  IMAD.MOV.U32 R2, RZ, RZ, 0x1 ;  /* 0x00000001ff027424 */ /* 0x000fe200078e00ff */
[----:B------:R-:W-:-:S15]  /*23c50*/  BSSY.RECONVERGENT B1, `(.L_x_5371) ;  /* 0x0000044000017945 */ /* 0x000fde0003800200 */
[----:B------:R-:W-:-:S15]  /*23c60*/  NOP ;  /* 0x0000000000007918 */ /* 0x000fde0000000000 */
[----:B------:R-:W-:-:S15]  /*23c70*/  NOP ;  /* 0x0000000000007918 */ /* 0x000fde0000000000 */
[----:B------:R-:W-:-:S15]  /*23c80*/  NOP ;  /* 0x0000000000007918 */ /* 0x000fde0000000000 */
[----:B------:R-:W-:-:S02]  /*23c90*/  NOP ;  /* 0x0000000000007918 */ /* 0x000fc40000000000 */
[----:B------:R-:W0:-:S15]  /*23ca0*/  DMUL R22, R22, R24 ;  /* 0x0000001816167228 */ /* 0x000e1e0000000000 */
[----:B------:R-:W-:-:S15]  /*23cb0*/  NOP ;  /* 0x0000000000007918 */ /* 0x000fde0000000000 */
[----:B------:R-:W-:-:S15]  /*23cc0*/  NOP ;  /* 0x0000000000007918 */ /* 0x000fde0000000000 */
[----:B------:R-:W-:-:S15]  /*23cd0*/  NOP ;  /* 0x0000000000007918 */ /* 0x000fde0000000000 */
[----:B------:R-:W-:-:S04]  /*23ce0*/  NOP ;  /* 0x0000000000007918 */ /* 0x000fc80000000000 */
        /* <DEDUP_REMOVED lines=54> */
[----:B------:R-:W-:-:S07]  /*24050*/  IMAD.MOV.U32 R3, RZ, RZ, R23 ;  /* 0x000000ffff037224 */ /* 0x000fce00078e0017 */
[----:B------:R-:W-:Y:S05]  /*24060*/  CALL.REL.NOINC `($__internal_8_$__cuda_sm20_div_rn_f64_full) ;  /* 0x0000028800807944 */ /* 0x000fea0003c00000 */
[----:B------:R-:W-:Y:S02]  /*24070*/  IMAD.MOV.U32 R56, RZ, RZ, R3 ;  /* 0x000000ffff387224 */ /* 0x000fe400078e0003 */
[----:B------:R-:W-:-:S07]  /*24080*/  IMAD.MOV.U32 R57, RZ, RZ, R2 ;  /* 0x000000ffff397224 */ /* 0x000fce00078e0002 */
.L_x_5372:
[----:B------:R-:W-:Y:S05]  /*24090*/  BSYNC.RECONVERGENT B1 ;  /* 0x0000000000017941 */ /* 0x000fea0003800200 */
.L_x_5371:
        /* <DEDUP_REMOVED lines=48> */
[----:B------:R-:W-:Y:S05]  /*243a0*/  CALL.REL.NOINC `($__internal_8_$__cuda_sm20_div_rn_f64_full) ;  /* 0x0000028400b07944 */ /* 0x000fea0003c00000 */
[----:B------:R-:W-:Y:S02]  /*243b0*/  IMAD.MOV.U32 R58, RZ, RZ, R3 ;  /* 0x000000ffff3a7224 */ /* 0x000fe400078e0003 */
[----:B------:R-:W-:-:S07]  /*243c0*/  IMAD.MOV.U32 R59, RZ, RZ, R2 ;  /* 0x000000ffff3b7224 */ /* 0x000fce00078e0002 */
.L_x_5374:
[----:B------:R-:W-:Y:S05]  /*243d0*/  BSYNC.RECONVERGENT B1 ;  /* 0x0000000000017941 */ /* 0x000fea0003800200 */
.L_x_5373:
[----:B------:R-:W-:Y:S05]  /*243e0*/  BRA `(.L_x_5356) ;  /* 0x0000002000a47947 */ /* 0x000fea0003800000 */
.L_x_5359:
        /* <DEDUP_REMOVED lines=103> */
[----:B0-----:R-:W-:Y:S01]  /*24a60*/  LEA R59, R2, R23, 0x14 ;  /* 0x00000017023b7211 */ /* 0x001fe200078ea0ff */
        /* <DEDUP_REMOVED lines=20> */
.L_x_5376:
[----:B------:R-:W-:Y:S05]  /*24bb0*/  BSYNC.RECONVERGENT B0 ;  /* 0x0000000000007941 */ /* 0x000fea0003800200 */
.L_x_5375:
        /* <DEDUP_REMOVED lines=51> */
.L_x_5378:
[----:B------:R-:W-:Y:S05]  /*24ef0*/  BSYNC.RECONVERGENT B3 ;  /* 0x0000000000037941 */ /* 0x000fea0003800200 */
.L_x_5377:
        /* <DEDUP_REMOVED lines=72> */
.L_x_5380:
[----:B------:R-:W-:Y:S05]  /*25380*/  BSYNC.RECONVERGENT B3 ;  /* 0x0000000000037941 */ /* 0x000fea0003800200 */
.L_x_5379:
        /* <DEDUP_REMOVED lines=87> */
.L_x_5358:
[----:B------:R-:W0:Y:S02]  /*25900*/  DADD R58, R26, -R26 ;  /* 0x000000001a3a7229 */ /* 0x000e24000000081a */
[----:B0-----:R-:W-:Y:S02]  /*25910*/  IMAD.MOV.U32 R56, RZ, RZ, R58 ;  /* 0x000000ffff387224 */ /* 0x001fe400078e003a */
[----:B------:R-:W-:Y:S01]  /*25920*/  IMAD.MOV.U32 R57, RZ, RZ, R59 ;  /* 0x000000ffff397224 */ /* 0x000fe200078e003b */
[----:B------:R-:W-:Y:S06]  /*25930*/  BRA `(.L_x_5356) ;  /* 0x0000000c00507947 */ /* 0x000fec0003800000 */
.L_x_5357:
        /* <DEDUP_REMOVED lines=64> */
[----:B------:R-:W-:-:S07]  /*25d40*/  IMAD.MOV.U32 R3, RZ, RZ, R41 ;  /* 0x000000ffff037224 */ /* 0x000fce00078e0029 */
.L_x_5384:
[----:B------:R-:W-:Y:S05]  /*25d50*/  BSYNC.RECONVERGENT B4 ;  /* 0x0000000000047941 */ /* 0x000fea0003800200 */
.L_x_5383:
        /* <DEDUP_REMOVED lines=69> */
[----:B------:R-:W-:Y:S01]  /*261b0*/  IMAD.MOV.U32 R6, RZ, RZ, R5 ;  /* 0x000000ffff067224 */ /* 0x000fe200078e0005 */
[----:B------:R-:W-:Y:S01]  /*261c0*/  MOV R56, R40 ;  /* 0x0000002800387202 */ /* 0x000fe20000000f00 */
[----:B------:R-:W-:-:S07]  /*261d0*/  IMAD.MOV.U32 R57, RZ, RZ, R41 ;  /* 0x000000ffff397224 */ /* 0x000fce00078e0029 */
.L_x_5386:
[----:B------:R-:W-:Y:S05]  /*261e0*/  BSYNC.RECONVERGENT B4 ;  /* 0x0000000000047941 */ /* 0x000fea0003800200 */
.L_x_5385:
        /* <DEDUP_REMOVED lines=68> */
.L_x_5382:
[----:B------:R-:W-:Y:S05]  /*26630*/  BSYNC.RECONVERGENT B3 ;  /* 0x0000000000037941 */ /* 0x000fea0003800200 */
.L_x_5381:
[----:B01----:R-:W-:Y:S01]  /*26640*/  LOP3.LUT R59, RZ, 0x80000000, R27, 0xb8, !PT ;  /* 0x80000000ff3b7812 */ /* 0x003fe200078eb81b */
[----:B------:R-:W-:Y:S02]  /*26650*/  VIADD R57, R25, 0xc0000000 ;  /* 0xc000000019397836 */ /* 0x000fe40000000000 */
[----:B------:R-:W-:Y:S02]  /*26660*/  IMAD.MOV.U32 R56, RZ, RZ, R24 ;  /* 0x000000ffff387224 */ /* 0x000fe400078e0018 */
[----:B------:R-:W-:-:S07]  /*26670*/  IMAD.MOV.U32 R58, RZ, RZ, RZ ;  /* 0x000000ffff3a7224 */ /* 0x000fce00078e00ff */
.L_x_5356:
[----:B------:R-:W-:Y:S05]  /*26680*/  BSYNC.RECONVERGENT B2 ;  /* 0x0000000000027941 */ /* 0x000fea0003800200 */
.L_x_5355:
[----:B------:R-:W0:Y:S01]  /*26690*/  S2R R2, SR_TID.X ;  /* 0x0000000000027919 */ /* 0x000e220000002100 */
[----:B------:R-:W-:Y:S04]  /*266a0*/  BSSY.RECONVERGENT B0, `(.L_x_5387) ;  /* 0x0000034000007945 */ /* 0x000fe80003800200 */
[----:B------:R-:W-:Y:S01]  /*266b0*/  BSSY.RELIABLE B1, `(.L_x_5388) ;  /* 0x000002c000017945 */ /* 0x000fe20003800100 */
[----:B0-----:R-:W-:-:S13]  /*266c0*/  ISETP.GE.U32.AND P0, PT, R2, R7, PT ;  /* 0x000000070200720c */ /* 0x001fda0003f06070 */
[----:B------:R-:W0:Y:S01]  /*266d0*/  @!P0 LDC.64 R4, c[0x0][0x388] ;  /* 0x0000e200ff048b82 */ /* 0x000e220000000a00 */
[----:B------:R-:W-:-:S04]  /*266e0*/  @!P0 IMAD.IADD R3, R0, 0x1, R2 ;  /* 0x0000000100038824 */ /* 0x000fc800078e0202 */
[----:B0-----:R-:W-:-:S04]  /*266f0*/  @!P0 IMAD.WIDE.U32 R4, R3, 0x10, R4 ;  /* 0x0000001003048825 */ /* 0x001fc800078e0004 */
[----:B------:R-:W-:Y:S01]  /*26700*/  @!P0 VIADD R3, R2, 0x80 ;  /* 0x0000008002038836 */ /* 0x000fe20000000000 */
[----:B------:R0:W-:Y:S03]  /*26710*/  @!P0 STG.E.128 desc[UR4][R4.64], R28 ;  /* 0x0000001c04008986 */ /* 0x0001e6000c101d04 */
[----:B------:R-:W-:-:S05]  /*26720*/  @!P0 IMAD.MOV.U32 R2, RZ, RZ, R3 ;  /* 0x000000ffff028224 */ /* 0x000fca00078e0003 */
[----:B------:R-:W-:-:S13]  /*26730*/  ISETP.GE.U32.AND P0, PT, R2, R7, PT ;  /* 0x000000070200720c */ /* 0x000fda0003f06070 */
[----:B0-----:R-:W-:Y:S05]  /*26740*/  @P0 BRA `(.L_x_5389) ;  /* 0x0000000000300947 */ /* 0x001fea0003800000 */
[----:B------:R-:W0:Y:S01]  /*26750*/  LDC.64 R4, c[0x0][0x388] ;  /* 0x0000e200ff047b82 */ /* 0x000e220000000a00 */
[----:B------:R-:W-:Y:S02]  /*26760*/  IMAD.IADD R3, R0, 0x1, R2 ;  /* 0x0000000100037824 */ /* 0x000fe400078e0202 */
[----:B------:R-:W-:-:S05]  /*26770*/  VIADD R2, R2, 0x80 ;  /* 0x0000008002027836 */ /* 0x000fca0000000000 */
[----:B------:R-:W-:Y:S01]  /*26780*/  ISETP.GE.U32.AND P0, PT, R2, R7, PT ;  /* 0x000000070200720c */ /* 0x000fe20003f06070 */
[----:B0-----:R-:W-:-:S05]  /*26790*/  IMAD.WIDE.U32 R4, R3, 0x10, R4 ;  /* 0x0000001003047825 */ /* 0x001fca00078e0004 */
[----:B------:R0:W-:Y:S07]  /*267a0*/  STG.E.128 desc[UR4][R4.64], R32 ;  /* 0x0000002004007986 */ /* 0x0001ee000c101d04 */
[----:B------:R-:W-:Y:S05]  /*267b0*/  @P0 BRA `(.L_x_5390) ;  /* 0x0000000000300947 */ /* 0x000fea0003800000 */
[----:B0-----:R-:W0:Y:S01]  /*267c0*/  LDC.64 R4, c[0x0][0x388] ;  /* 0x0000e200ff047b82 */ /* 0x001e220000000a00 */
[----:B------:R-:W-:Y:S01]  /*267d0*/  IMAD.IADD R3, R0, 0x1, R2 ;  /* 0x0000000100037824 */ /* 0x000fe200078e0202 */
[----:B------:R-:W-:-:S03]  /*267e0*/  IADD3 R2, PT, PT, R2, 0x80, RZ ;  /* 0x0000008002027810 */ /* 0x000fc60007ffe0ff */
[----:B0-----:R-:W-:-:S05]  /*267f0*/  IMAD.WIDE.U32 R4, R3, 0x10, R4 ;  /* 0x0000001003047825 */ /* 0x001fca00078e0004 */
[----:B------:R0:W-:Y:S02]  /*26800*/  STG.E.128 desc[UR4][R4.64], R36 ;  /* 0x0000002404007986 */ /* 0x0001e4000c101d04 */
.L_x_5389:
[----:B------:R-:W-:-:S13]  /*26810*/  ISETP.GE.U32.AND P0, PT, R2, R7, PT ;  /* 0x000000070200720c */ /* 0x000fda0003f06070 */
[----:B------:R-:W-:Y:S05]  /*26820*/  @P0 BRA `(.L_x_5391) ;  /* 0x0000000000300947 */ /* 0x000fea0003800000 */
[----:B0-----:R-:W0:Y:S01]  /*26830*/  LDC.64 R4, c[0x0][0x388] ;  /* 0x0000e200ff047b82 */ /* 0x001e220000000a00 */
[----:B------:R-:W-:Y:S02]  /*26840*/  IMAD.IADD R3, R0, 0x1, R2 ;  /* 0x0000000100037824 */ /* 0x000fe400078e0202 */
[----:B------:R-:W-:Y:S02]  /*26850*/  VIADD R2, R2, 0x80 ;  /* 0x0000008002027836 */ /* 0x000fe40000000000 */
[----:B0-----:R-:W-:-:S05]  /*26860*/  IMAD.WIDE.U32 R4, R3, 0x10, R4 ;  /* 0x0000001003047825 */ /* 0x001fca00078e0004 */
[----:B------:R1:W-:Y:S02]  /*26870*/  STG.E.128 desc[UR4][R4.64], R44 ;  /* 0x0000002c04007986 */ /* 0x0003e4000c101d04 */
.L_x_5390:
[----:B------:R-:W-:-:S13]  /*26880*/  ISETP.GE.U32.AND P0, PT, R2, R7, PT ;  /* 0x000000070200720c */ /* 0x000fda0003f06070 */
[----:B------:R-:W-:Y:S05]  /*26890*/  @P0 BRA `(.L_x_5392) ;  /* 0x0000000000340947 */ /* 0x000fea0003800000 */
[----:B01----:R-:W0:Y:S01]  /*268a0*/  LDC.64 R4, c[0x0][0x388] ;  /* 0x0000e200ff047b82 */ /* 0x003e220000000a00 */
[----:B------:R-:W-:Y:S02]  /*268b0*/  IMAD.IADD R3, R0, 0x1, R2 ;  /* 0x0000000100037824 */ /* 0x000fe400078e0202 */
[----:B------:R-:W-:Y:S02]  /*268c0*/  VIADD R2, R2, 0x80 ;  /* 0x0000008002027836 */ /* 0x000fe40000000000 */
[----:B0-----:R-:W-:-:S05]  /*268d0*/  IMAD.WIDE.U32 R4, R3, 0x10, R4 ;  /* 0x0000001003047825 */ /* 0x001fca00078e0004 */
[----:B------:R1:W-:Y:S02]  /*268e0*/  STG.E.128 desc[UR4][R4.64], R8 ;  /* 0x0000000804007986 */ /* 0x0003e4000c101d04 */
.L_x_5391:
[----:B------:R-:W-:-:S13]  /*268f0*/  ISETP.GE.U32.AND P0, PT, R2, R7, PT ;  /* 0x000000070200720c */ /* 0x000fda0003f06070 */
[----:B------:R-:W-:Y:S05]  /*26900*/  @P0 BREAK.RELIABLE B1 ;  /* 0x0000000000010942 */ /* 0x000fea0003800100 */
[----:B------:R-:W-:Y:S05]  /*26910*/  @P0 BRA `(.L_x_5393) ;  /* 0x0000000000300947 */ /* 0x000fea0003800000 */
[----:B01----:R-:W0:Y:S01]  /*26920*/  LDC.64 R4, c[0x0][0x388] ;  /* 0x0000e200ff047b82 */ /* 0x003e220000000a00 */
[----:B------:R-:W-:Y:S02]  /*26930*/  IMAD.IADD R3, R0, 0x1, R2 ;  /* 0x0000000100037824 */ /* 0x000fe400078e0202 */
[----:B------:R-:W-:Y:S02]  /*26940*/  VIADD R2, R2, 0x80 ;  /* 0x0000008002027836 */ /* 0x000fe40000000000 */
[----:B0-----:R-:W-:-:S05]  /*26950*/  IMAD.WIDE.U32 R4, R3, 0x10, R4 ;  /* 0x0000001003047825 */ /* 0x001fca00078e0004 */
[----:B------:R2:W-:Y:S02]  /*26960*/  STG.E.128 desc[UR4][R4.64], R12 ;  /* 0x0000000c04007986 */ /* 0x0005e4000c101d04 */
.L_x_5392:
[----:B------:R-:W-:Y:S05]  /*26970*/  BSYNC.RELIABLE B1 ;  /* 0x0000000000017941 */ /* 0x000fea0003800100 */
.L_x_5388:
[----:B------:R-:W-:-:S13]  /*26980*/  ISETP.GE.U32.AND P0, PT, R2, R7, PT ;  /* 0x000000070200720c */ /* 0x000fda0003f06070 */
[----:B012---:R-:W0:Y:S01]  /*26990*/  @!P0 LDC.64 R4, c[0x0][0x388] ;  /* 0x0000e200ff048b82 */ /* 0x007e220000000a00 */
[----:B------:R-:W-:Y:S02]  /*269a0*/  @!P0 IMAD.IADD R3, R0, 0x1, R2 ;  /* 0x0000000100038824 */ /* 0x000fe400078e0202 */
[----:B------:R-:W-:Y:S02]  /*269b0*/  @!P0 VIADD R2, R2, 0x80 ;  /* 0x0000008002028836 */ /* 0x000fe40000000000 */
[----:B0-----:R-:W-:-:S05]  /*269c0*/  @!P0 IMAD.WIDE.U32 R4, R3, 0x10, R4 ;  /* 0x0000001003048825 */ /* 0x001fca00078e0004 */
[----:B------:R2:W-:Y:S02]  /*269d0*/  @!P0 STG.E.128 desc[UR4][R4.64], R16 ;  /* 0x0000001004008986 */ /* 0x0005e4000c101d04 */
.L_x_5393:
[----:B------:R-:W-:Y:S05]  /*269e0*/  BSYNC.RECONVERGENT B0 ;  /* 0x0000000000007941 */ /* 0x000fea0003800200 */
.L_x_5387:
[----:B------:R-:W-:Y:S05]  /*269f0*/  WARPSYNC.ALL ;  /* 0x0000000000007948 */ /* 0x000fea0003800000 */
[----:B------:R-:W-:-:S13]  /*26a00*/  ISETP.GE.U32.AND P0, PT, R2, R7, PT ;  /* 0x000000070200720c */ /* 0x000fda0003f06070 */
[----:B------:R-:W-:Y:S05]  /*26a10*/  @P0 EXIT ;  /* 0x000000000000094d */ /* 0x000fea0003800000 */
[----:B012---:R-:W0:Y:S01]  /*26a20*/  LDC.64 R4, c[0x0][0x388] ;  /* 0x0000e200ff047b82 */ /* 0x007e220000000a00 */
[----:B------:R-:W-:-:S04]  /*26a30*/  IMAD.IADD R3, R0, 0x1, R2 ;  /* 0x0000000100037824 */ /* 0x000fc800078e0202 */
[----:B0-----:R-:W-:-:S05]  /*26a40*/  IMAD.WIDE.U32 R2, R3, 0x10, R4 ;  /* 0x0000001003027825 */ /* 0x001fca00078e0004 */
[----:B------:R-:W-:Y:S01]  /*26a50*/  STG.E.128 desc[UR4][R2.64], R56 ;  /* 0x0000003802007986 */ /* 0x000fe2000c101d04 */
[----:B------:R-:W-:Y:S05]  /*26a60*/  EXIT ;  /* 0x000000000000794d */ /* 0x000fea0003800000 */
.L_x_5131:
[----:B------:R-:W0:Y:S01]  /*26a70*/  S2R R5, SR_TID.X ;  /* 0x0000000000057919 */ /* 0x000e220000002100 */
[----:B------:R-:W1:Y:S02]  /*26a80*/  LDC.64 R2, c[0x0][0x390] ;  /* 0x0000e400ff027b82 */ /* 0x000e640000000a00 */
[----:B-1----:R-:W-:-:S04]  /*26a90*/  IMAD.WIDE.U32 R2, R0, 0x10, R2 ;  /* 0x0000001000027825 */ /* 0x002fc800078e0002 */
[----:B0-----:R-:W-:-:S05]  /*26aa0*/  IMAD.WIDE.U32 R2, R5, 0x20, R2 ;  /* 0x0000002005027825 */ /* 0x001fca00078e0002 */
[----:B------:R-:W2:Y:S04]  /*26ab0*/  LDG.E.ENL2.256 R8, R44, desc[UR4][R2.64] ;  /* 0xfe000004022c797e */ /* 0x000ea80008121908 */
[----:B------:R0:W5:Y:S04]  /*26ac0*/  LDG.E.ENL2.256 R16, R12, desc[UR4][R2.64+0x1000] ;  /* 0xfe008004020c797e */ /* 0x0001680008121910 */
[----:B------:R0:W5:Y:S04]  /*26ad0*/  LDG.E.ENL2.256 R36, R32, desc[UR4][R2.64+0x2000] ;  /* 0xfe0100040220797e */ /* 0x0001680008121924 */
[----:B------:R0:W5:Y:S01]  /*26ae0*/  LDG.E.ENL2.256 R24, R20, desc[UR4][R2.64+0x3000] ;  /* 0xfe0180040214797e */ /* 0x0001620008121918 */
[----:B------:R-:W-:Y:S01]  /*26af0*/  BSSY.RECONVERGENT B2, `(.L_x_5394) ;  /* 0x00004c0000027945 */ /* 0x000fe20003800200 */
[----:B--2---:R-:W-:Y:S01]  /*26b00*/  LOP3.LUT R4, R45, 0x7fffffff, RZ, 0xc0, !PT ;  /* 0x7fffffff2d047812 */ /* 0x004fe200078ec0ff */
[----:B------:R-:W-:-:S02]  /*26b10*/  IMAD.MOV.U32 R28, RZ, RZ, R44 ;  /* 0x000000ffff1c7224 */ /* 0x000fc400078e002c */
[----:B------:R-:W-:Y:S01]  /*26b20*/  IMAD.MOV.U32 R29, RZ, RZ, R45 ;  /* 0x000000ffff1d7224 */ /* 0x000fe200078e002d */
[----:B------:R-:W-:-:S13]  /*26b30*/  ISETP.GE.U32.AND P0, PT, R4, 0x7ff00000, PT ;  /* 0x7ff000000400780c */ /* 0x000fda0003f06070 */
[----:B0-----:R-:W-:Y:S05]  /*26b40*/  @!P0 BRA `(.L_x_5395) ;  /* 0x0000000c004c8947 */ /* 0x001fea0003800000 */
        /* <DEDUP_REMOVED lines=60> */
[----:B-----5:R-:W-:Y:S05]  /*26f10*/  CALL.REL.NOINC `($_ZN2at6native29vectorized_elementwise_kernelILi2EZZZNS0_16tanh_kernel_cudaERNS_18TensorIteratorBaseEENKUlvE_clEvENKUlvE_clEvEUlN3c107complexIdEEE_St5arrayIPcLm2EEEEviT0_T1_$__internal_trig_reduction_slowpathd) ;  /* 0x0000026800547944 */ /* 0x020fea0003c00000 */
[----:B------:R-:W-:Y:S02]  /*26f20*/  IMAD.MOV.U32 R2, RZ, RZ, R40 ;  /* 0x000000ffff027224 */ /* 0x000fe400078e0028 */
[----:B------:R-:W-:-:S07]  /*26f30*/  IMAD.MOV.U32 R3, RZ, RZ, R41 ;  /* 0x000000ffff037224 */ /* 0x000fce00078e0029 */
.L_x_5400:
[----:B------:R-:W-:Y:S05]  /*26f40*/  BSYNC.RECONVERGENT B4 ;  /* 0x0000000000047941 */ /* 0x000fea0003800200 */
.L_x_5399:
        /* <DEDUP_REMOVED lines=68> */
[----:B-----5:R-:W-:Y:S05]  /*27390*/  CALL.REL.NOINC `($_ZN2at6native29vectorized_elementwise_kernelILi2EZZZNS0_16tanh_kernel_cudaERNS_18TensorIteratorBaseEENKUlvE_clEvENKUlvE_clEvEUlN3c107complexIdEEE_St5arrayIPcLm2EEEEviT0_T1_$__internal_trig_reduction_slowpathd) ;  /* 0x0000026400347944 */ /* 0x020fea0003c00000 */
[----:B------:R-:W-:Y:S02]  /*273a0*/  IMAD.MOV.U32 R6, RZ, RZ, R5 ;  /* 0x000000ffff067224 */ /* 0x000fe400078e0005 */
[----:B------:R-:W-:Y:S02]  /*273b0*/  IMAD.MOV.U32 R30, RZ, RZ, R40 ;  /* 0x000000ffff1e7224 */ /* 0x000fe400078e0028 */
[----:B------:R-:W-:-:S07]  /*273c0*/  IMAD.MOV.U32 R31, RZ, RZ, R41 ;  /* 0x000000ffff1f7224 */ /* 0x000fce00078e0029 */
.L_x_5402:
[----:B------:R-:W-:Y:S05]  /*273d0*/  BSYNC.RECONVERGENT B4 ;  /* 0x0000000000047941 */ /* 0x000fea0003800200 */
.L_x_5401:
        /* <DEDUP_REMOVED lines=12> */
[----:B------:R-:W-:-:S02]  /*274a0*/  ISETP.NE.U32.AND P0, PT, R6, 0x1, PT ;  /* 0x000000010600780c */ /* 0x000fc40003f05070 */
[----:B------:R-:W-:Y:S02]  /*274b0*/  MOV R6, 0x3da8ff83 ;  /* 0x3da8ff8300067802 */ /* 0x000fe40000000f00 */
        /* <DEDUP_REMOVED lines=54> */
.L_x_5398:
[----:B------:R-:W-:Y:S05]  /*27820*/  BSYNC.RECONVERGENT B3 ;  /* 0x0000000000037941 */ /* 0x000fea0003800200 */
.L_x_5397:
[----:B0-----:R-:W-:Y:S01]  /*27830*/  VIADD R29, R45, 0xc0000000 ;  /* 0xc00000002d1d7836 */ /* 0x001fe20000000000 */
[----:B-1----:R-:W-:Y:S01]  /*27840*/  LOP3.LUT R31, RZ, 0x80000000, R47, 0xb8, !PT ;  /* 0x80000000ff1f7812 */ /* 0x002fe200078eb82f */
[----:B------:R-:W-:Y:S02]  /*27850*/  IMAD.MOV.U32 R28, RZ, RZ, R44 ;  /* 0x000000ffff1c7224 */ /* 0x000fe400078e002c */
[----:B------:R-:W-:Y:S01]  /*27860*/  IMAD.MOV.U32 R30, RZ, RZ, RZ ;  /* 0x000000ffff1e7224 */ /* 0x000fe200078e00ff */
[----:B------:R-:W-:Y:S06]  /*27870*/  BRA `(.L_x_5396) ;  /* 0x0000003c009c7947 */ /* 0x000fec0003800000 */
.L_x_5395:
        /* <DEDUP_REMOVED lines=135> */
.L_x_5405:
[----:B------:R-:W-:Y:S05]  /*280f0*/  BSYNC.RECONVERGENT B0 ;  /* 0x0000000000007941 */ /* 0x000fea0003800200 */
.L_x_5404:
        /* <DEDUP_REMOVED lines=47> */
[----:B-1---5:R-:W-:Y:S05]  /*283f0*/  CALL.REL.NOINC `($_ZN2at6native29vectorized_elementwise_kernelILi2EZZZNS0_16tanh_kernel_cudaERNS_18TensorIteratorBaseEENKUlvE_clEvENKUlvE_clEvEUlN3c107complexIdEEE_St5arrayIPcLm2EEEEviT0_T1_$__internal_trig_reduction_slowpathd) ;  /* 0x00000254001c7944 */ /* 0x022fea0003c00000 */
[----:B------:R-:W-:Y:S02]  /*28400*/  IMAD.MOV.U32 R2, RZ, RZ, R40 ;  /* 0x000000ffff027224 */ /* 0x000fe400078e0028 */
[----:B------:R-:W-:-:S07]  /*28410*/  IMAD.MOV.U32 R3, RZ, RZ, R41 ;  /* 0x000000ffff037224 */ /* 0x000fce00078e0029 */
.L_x_5407:
[----:B------:R-:W-:Y:S05]  /*28420*/  BSYNC.RECONVERGENT B3 ;  /* 0x0000000000037941 */ /* 0x000fea0003800200 */
.L_x_5406:
        /* <DEDUP_REMOVED lines=68> */
[----:B-1---5:R-:W-:Y:S05]  /*28870*/  CALL.REL.NOINC `($_ZN2at6native29vectorized_elementwise_kernelILi2EZZZNS0_16tanh_kernel_cudaERNS_18TensorIteratorBaseEENKUlvE_clEvENKUlvE_clEvEUlN3c107complexIdEEE_St5arrayIPcLm2EEEEviT0_T1_$__internal_trig_reduction_slowpathd) ;  /* 0x0000024c00fc7944 */ /* 0x022fea0003c00000 */
[----:B------:R-:W-:Y:S02]  /*28880*/  IMAD.MOV.U32 R6, RZ, RZ, R5 ;  /* 0x000000ffff067224 */ /* 0x000fe400078e0005 */
[----:B------:R-:W-:Y:S02]  /*28890*/  IMAD.MOV.U32 R30, RZ, RZ, R40 ;  /* 0x000000ffff1e7224 */ /* 0x000fe400078e0028 */
[----:B------:R-:W-:-:S07]  /*288a0*/  IMAD.MOV.U32 R31, RZ, RZ, R41 ;  /* 0x000000ffff1f7224 */ /* 0x000fce00078e0029 */
.L_x_5409:
[----:B------:R-:W-:Y:S05]  /*288b0*/  BSYNC.RECONVERGENT B3 ;  /* 0x0000000000037941 */ /* 0x000fea0003800200 */
.L_x_5408:
        /* <DEDUP_REMOVED lines=12> */
[----:B------:R-:W-:Y:S01]  /*28980*/  IMAD.MOV.U32 R28, RZ, RZ, RZ ;  /* 0x000000ffff1c7224 */ /* 0x000fe200078e00ff */
        /* <DEDUP_REMOVED lines=73> */
.L_x_5403:
        /* <DEDUP_REMOVED lines=44> */
[----:B-----5:R-:W-:Y:S05]  /*290e0*/  CALL.REL.NOINC `($_ZN2at6native29vectorized_elementwise_kernelILi2EZZZNS0_16tanh_kernel_cudaERNS_18TensorIteratorBaseEENKUlvE_clEvENKUlvE_clEvEUlN3c107complexIdEEE_St5arrayIPcLm2EEEEviT0_T1_$__internal_trig_reduction_slowpathd) ;  /* 0x0000024400e07944 */ /* 0x020fea0003c00000 */
.L_x_5411:
[----:B------:R-:W-:Y:S05]  /*290f0*/  BSYNC.RECONVERGENT B3 ;  /* 0x0000000000037941 */ /* 0x000fea0003800200 */
.L_x_5410:
        /* <DEDUP_REMOVED lines=154> */
.L_x_5413:
[----:B------:R-:W-:Y:S05]  /*29aa0*/  BSYNC.RECONVERGENT B0 ;  /* 0x0000000000007941 */ /* 0x000fea0003800200 */
.L_x_5412:
        /* <DEDUP_REMOVED lines=61> */
.L_x_5415:
[----:B0-----:R-:W-:Y:S01]  /*29e80*/  MOV R40, 0x652b82fe ;  /* 0x652b82fe00287802 */ /* 0x001fe20000000f00 */
        /* <DEDUP_REMOVED lines=185> */
[----:B-----5:R-:W-:Y:S05]  /*2aa20*/  CALL.REL.NOINC `($__internal_8_$__cuda_sm20_div_rn_f64_full) ;  /* 0x0000022000107944 */ /* 0x020fea0003c00000 */
[----:B------:R-:W-:-:S04]  /*2aa30*/  LOP3.LUT R3, R3, R2, RZ, 0x3c, !PT ;  /* 0x0000000203037212 */ /* 0x000fc800078e3cff */
[----:B------:R-:W-:-:S04]  /*2aa40*/  LOP3.LUT R2, R3, R2, RZ, 0x3c, !PT ;  /* 0x0000000203027212 */ /* 0x000fc800078e3cff */
[----:B------:R-:W-:-:S07]  /*2aa50*/  LOP3.LUT R3, R3, R2, RZ, 0x3c, !PT ;  /* 0x0000000203037212 */ /* 0x000fce00078e3cff */
.L_x_5418:
[----:B------:R-:W-:Y:S05]  /*2aa60*/  BSYNC.RECONVERGENT B3 ;  /* 0x0000000000037941 */ /* 0x000fea0003800200 */
.L_x_5417:
        /* <DEDUP_REMOVED lines=10> */
.L_x_5416:
[----:B------:R-:W-:Y:S05]  /*2ab10*/  BSYNC.RECONVERGENT B1 ;  /* 0x0000000000017941 */ /* 0x000fea0003800200 */
.L_x_5414:
        /* <DEDUP_REMOVED lines=51> */
[----:B------:R-:W-:Y:S02]  /*2ae50*/  IMAD.MOV.U32 R49, RZ, RZ, R42 ;  /* 0x000000ffff317224 */ /* 0x000fe400078e002a */
[----:B------:R-:W-:Y:S01]  /*2ae60*/  IMAD.MOV.U32 R43, RZ, RZ, R2 ;  /* 0x000000ffff2b7224 */ /* 0x000fe200078e0002 */
[----:B------:R-:W-:Y:S01]  /*2ae70*/  MOV R2, 0x2aee0 ;  /* 0x0002aee000027802 */ /* 0x000fe20000000f00 */
[----:B------:R-:W-:Y:S02]  /*2ae80*/  IMAD.MOV.U32 R40, RZ, RZ, R46 ;  /* 0x000000ffff287224 */ /* 0x000fe400078e002e */
[----:B------:R-:W-:Y:S02]  /*2ae90*/  IMAD.MOV.U32 R42, RZ, RZ, R50 ;  /* 0x000000ffff2a7224 */ /* 0x000fe400078e0032 */
[----:B------:R-:W-:-:S02]  /*2aea0*/  IMAD.MOV.U32 R41, RZ, RZ, R51 ;  /* 0x000000ffff297224 */ /* 0x000fc400078e0033 */
[----:B------:R-:W-:Y:S02]  /*2aeb0*/  IMAD.MOV.U32 R4, RZ, RZ, R44 ;  /* 0x000000ffff047224 */ /* 0x000fe400078e002c */
[----:B------:R-:W-:-:S07]  /*2aec0*/  IMAD.MOV.U32 R3, RZ, RZ, R45 ;  /* 0x000000ffff037224 */ /* 0x000fce00078e002d */
[----:B-----5:R-:W-:Y:S05]  /*2aed0*/  CALL.REL.NOINC `($__internal_9_$__cuda_sm20_dsqrt_rn_f64_mediumpath_v1) ;  /* 0x0000022400107944 */ /* 0x020fea0003c00000 */
[----:B------:R-:W-:Y:S02]  /*2aee0*/  IMAD.MOV.U32 R40, RZ, RZ, R4 ;  /* 0x000000ffff287224 */ /* 0x000fe400078e0004 */
[----:B------:R-:W-:-:S07]  /*2aef0*/  IMAD.MOV.U32 R41, RZ, RZ, R3 ;  /* 0x000000ffff297224 */ /* 0x000fce00078e0003 */
.L_x_5420:
[----:B------:R-:W-:Y:S05]  /*2af00*/  BSYNC.RECONVERGENT B1 ;  /* 0x0000000000017941 */ /* 0x000fea0003800200 */
.L_x_5419:
        /* <DEDUP_REMOVED lines=67> */
[----:B-----5:R-:W-:Y:S05]  /*2b340*/  CALL.REL.NOINC `($__internal_8_$__cuda_sm20_div_rn_f64_full) ;  /* 0x0000021400c87944 */ /* 0x020fea0003c00000 */
[----:B------:R-:W-:Y:S02]  /*2b350*/  IMAD.MOV.U32 R28, RZ, RZ, R3 ;  /* 0x000000ffff1c7224 */ /* 0x000fe400078e0003 */
[----:B------:R-:W-:-:S07]  /*2b360*/  IMAD.MOV.U32 R29, RZ, RZ, R2 ;  /* 0x000000ffff1d7224 */ /* 0x000fce00078e0002 */
.L_x_5422:
[----:B------:R-:W-:Y:S05]  /*2b370*/  BSYNC.RECONVERGENT B1 ;  /* 0x0000000000017941 */ /* 0x000fea0003800200 */
.L_x_5421:
        /* <DEDUP_REMOVED lines=48> */
[----:B-----5:R-:W-:Y:S05]  /*2b680*/  CALL.REL.NOINC `($__internal_8_$__cuda_sm20_div_rn_f64_full) ;  /* 0x0000021000f87944 */ /* 0x020fea0003c00000 */
[----:B------:R-:W-:-:S04]  /*2b690*/  LOP3.LUT R3, R3, R2, RZ, 0x3c, !PT ;  /* 0x0000000203037212 */ /* 0x000fc800078e3cff */
[----:B------:R-:W-:-:S04]  /*2b6a0*/  LOP3.LUT R2, R3, R2, RZ, 0x3c, !PT ;  /* 0x0000000203027212 */ /* 0x000fc800078e3cff */
[----:B------:R-:W-:-:S07]  /*2b6b0*/  LOP3.LUT R3, R3, R2, RZ, 0x3c, !PT ;  /* 0x0000000203037212 */ /* 0x000fce00078e3cff */
.L_x_5424:
[----:B------:R-:W-:Y:S05]  /*2b6c0*/  BSYNC.RECONVERGENT B1 ;  /* 0x0000000000017941 */ /* 0x000fea0003800200 */
.L_x_5423:
[----:B------:R-:W-:Y:S02]  /*2b6d0*/  IMAD.MOV.U32 R30, RZ, RZ, R2 ;  /* 0x000000ffff1e7224 */ /* 0x000fe400078e0002 */
[----:B------:R-:W-:-:S07]  /*2b6e0*/  IMAD.MOV.U32 R31, RZ, RZ, R3 ;  /* 0x000000ffff1f7224 */ /* 0x000fce00078e0003 */
.L_x_5396:
[----:B------:R-:W-:Y:S05]  /*2b6f0*/  BSYNC.RECONVERGENT B2 ;  /* 0x0000000000027941 */ /* 0x000fea0003800200 */
.L_x_5394:
[----:B------:R-:W-:Y:S01]  /*2b700*/  LOP3.LUT R2, R9, 0x7fffffff, RZ, 0xc0, !PT ;  /* 0x7fffffff09027812 */ /* 0x000fe200078ec0ff */
[----:B------:R-:W-:Y:S03]  /*2b710*/  BSSY.RECONVERGENT B2, `(.L_x_5425) ;  /* 0x00004b9000027945 */ /* 0x000fe60003800200 */
        /* <DEDUP_REMOVED lines=51> */
.L_x_5430:
[----:B------:R-:W-:Y:S05]  /*2ba50*/  BSYNC.RECONVERGENT B3 ;  /* 0x0000000000037941 */ /* 0x000fea0003800200 */
.L_x_5429:
        /* <DEDUP_REMOVED lines=154> */
.L_x_5432:
[----:B------:R-:W-:Y:S05]  /*2c400*/  BSYNC.RECONVERGENT B0 ;  /* 0x0000000000007941 */ /* 0x000fea0003800200 */
.L_x_5431:
[----:B------:R-:W-:Y:S01]  /*2c410*/  BSSY.RECONVERGENT B1, `(.L_x_5433) ;  /* 0x0000106000017945 */ /* 0x000fe20003800200 */
[----:B-1----:R1:W2:Y:S01]  /*2c420*/  DFMA R6, R10, R10, 1 ;  /* 0x3ff000000a06742b */ /* 0x0022a2000000000a */
[----:B------:R-:W-:Y:S01]  /*2c430*/  MOV R46, R8 ;  /* 0x00000008002e7202 */ /* 0x000fe20000000f00 */
[----:B------:R-:W-:Y:S01]  /*2c440*/  IMAD.MOV.U32 R47, RZ, RZ, R5 ;  /* 0x000000ffff2f7224 */ /* 0x000fe200078e0005 */
[----:B-12---:R-:W-:Y:S06]  /*2c450*/  @!P1 BRA `(.L_x_5434) ;  /* 0x0000000c00289947 */ /* 0x006fec0003800000 */
        /* <DEDUP_REMOVED lines=190> */
.L_x_5436:
[----:B------:R-:W-:Y:S05]  /*2d040*/  BSYNC.RECONVERGENT B3 ;  /* 0x0000000000037941 */ /* 0x000fea0003800200 */
.L_x_5435:
        /* <DEDUP_REMOVED lines=11> */
.L_x_5434:
        /* <DEDUP_REMOVED lines=55> */
.L_x_5437:
[----:B------:R-:W-:Y:S05]  /*2d470*/  BSYNC.RECONVERGENT B1 ;  /* 0x0000000000017941 */ /* 0x000fea0003800200 */
.L_x_5433:
        /* <DEDUP_REMOVED lines=60> */
[----:B------:R-:W-:Y:S01]  /*2d840*/  MOV R40, R4 ;  /* 0x0000000400287202 */ /* 0x000fe20000000f00 */
[----:B------:R-:W-:-:S07]  /*2d850*/  IMAD.MOV.U32 R41, RZ, RZ, R3 ;  /* 0x000000ffff297224 */ /* 0x000fce00078e0003 */
.L_x_5439:
[----:B------:R-:W-:Y:S05]  /*2d860*/  BSYNC.RECONVERGENT B1 ;  /* 0x0000000000017941 */ /* 0x000fea0003800200 */
.L_x_5438:
        /* <DEDUP_REMOVED lines=68> */
[----:B------:R-:W-:Y:S02]  /*2dcb0*/  IMAD.MOV.U32 R8, RZ, RZ, R3 ;  /* 0x000000ffff087224 */ /* 0x000fe400078e0003 */
[----:B------:R-:W-:-:S07]  /*2dcc0*/  IMAD.MOV.U32 R9, RZ, RZ, R2 ;  /* 0x000000ffff097224 */ /* 0x000fce00078e0002 */
.L_x_5441:
[----:B------:R-:W-:Y:S05]  /*2dcd0*/  BSYNC.RECONVERGENT B1 ;  /* 0x0000000000017941 */ /* 0x000fea0003800200 */
.L_x_5440:
        /* <DEDUP_REMOVED lines=52> */
.L_x_5443:
[----:B------:R-:W-:Y:S05]  /*2e020*/  BSYNC.RECONVERGENT B1 ;  /* 0x0000000000017941 */ /* 0x000fea0003800200 */
.L_x_5442:
[----:B------:R-:W-:Y:S02]  /*2e030*/  IMAD.MOV.U32 R6, RZ, RZ, R2 ;  /* 0x000000ffff067224 */ /* 0x000fe400078e0002 */
[----:B------:R-:W-:Y:S01]  /*2e040*/  IMAD.MOV.U32 R7, RZ, RZ, R3 ;  /* 0x000000ffff077224 */ /* 0x000fe200078e0003 */
[----:B------:R-:W-:Y:S06]  /*2e050*/  BRA `(.L_x_5444) ;  /* 0x0000002000907947 */ /* 0x000fec0003800000 */
.L_x_5428:
        /* <DEDUP_REMOVED lines=124> */
.L_x_5446:
[----:B------:R-:W-:Y:S05]  /*2e820*/  BSYNC.RECONVERGENT B0 ;  /* 0x0000000000007941 */ /* 0x000fea0003800200 */
.L_x_5445:
        /* <DEDUP_REMOVED lines=50> */
.L_x_5448:
[----:B------:R-:W-:Y:S05]  /*2eb50*/  BSYNC.RECONVERGENT B3 ;  /* 0x0000000000037941 */ /* 0x000fea0003800200 */
.L_x_5447:
        /* <DEDUP_REMOVED lines=72> */
.L_x_5450:
[----:B------:R-:W-:Y:S05]  /*2efe0*/  BSYNC.RECONVERGENT B3 ;  /* 0x0000000000037941 */ /* 0x000fea0003800200 */
.L_x_5449:
        /* <DEDUP_REMOVED lines=86> */
.L_x_5427:
[----:B------:R-:W0:Y:S02]  /*2f550*/  DADD R8, R10, -R10 ;  /* 0x000000000a087229 */ /* 0x000e24000000080a */
[----:B0-----:R-:W-:Y:S01]  /*2f560*/  MOV R6, R8 ;  /* 0x0000000800067202 */ /* 0x001fe20000000f00 */
[----:B------:R-:W-:Y:S01]  /*2f570*/  IMAD.MOV.U32 R7, RZ, RZ, R9 ;  /* 0x000000ffff077224 */ /* 0x000fe200078e0009 */
[----:B------:R-:W-:Y:S06]  /*2f580*/  BRA `(.L_x_5444) ;  /* 0x0000000c00447947 */ /* 0x000fec0003800000 */
.L_x_5426:
        /* <DEDUP_REMOVED lines=60> */
[----:B-----5:R-:W-:Y:S05]  /*2f950*/  CALL.REL.NOINC `($_ZN2at6native29vectorized_elementwise_kernelILi2EZZZNS0_16tanh_kernel_cudaERNS_18TensorIteratorBaseEENKUlvE_clEvENKUlvE_clEvEUlN3c107complexIdEEE_St5arrayIPcLm2EEEEviT0_T1_$__internal_trig_reduction_slowpathd) ;  /* 0x000001dc00c47944 */ /* 0x020fea0003c00000 */
[----:B------:R-:W-:Y:S02]  /*2f960*/  IMAD.MOV.U32 R2, RZ, RZ, R40 ;  /* 0x000000ffff027224 */ /* 0x000fe400078e0028 */
[----:B------:R-:W-:-:S07]  /*2f970*/  IMAD.MOV.U32 R3, RZ, RZ, R41 ;  /* 0x000000ffff037224 */ /* 0x000fce00078e0029 */
.L_x_5454:
[----:B------:R-:W-:Y:S05]  /*2f980*/  BSYNC.RECONVERGENT B4 ;  /* 0x0000000000047941 */ /* 0x000fea0003800200 */
.L_x_5453:
        /* <DEDUP_REMOVED lines=69> */
[----:B------:R-:W-:Y:S01]  /*2fde0*/  IMAD.MOV.U32 R6, RZ, RZ, R5 ;  /* 0x000000ffff067224 */ /* 0x000fe200078e0005 */
[----:B------:R-:W-:Y:S01]  /*2fdf0*/  MOV R46, R40 ;  /* 0x00000028002e7202 */ /* 0x000fe20000000f00 */
[----:B------:R-:W-:-:S07]  /*2fe00*/  IMAD.MOV.U32 R47, RZ, RZ, R41 ;  /* 0x000000ffff2f7224 */ /* 0x000fce00078e0029 */
.L_x_5456:
[----:B------:R-:W-:Y:S05]  /*2fe10*/  BSYNC.RECONVERGENT B4 ;  /* 0x0000000000047941 */ /* 0x000fea0003800200 */
.L_x_5455:
        /* <DEDUP_REMOVED lines=68> */
.L_x_5452:
[----:B------:R-:W-:Y:S05]  /*30260*/  BSYNC.RECONVERGENT B3 ;  /* 0x0000000000037941 */ /* 0x000fea0003800200 */
.L_x_5451:
[----:B-1----:R-:W-:Y:S01]  /*30270*/  LOP3.LUT R7, RZ, 0x80000000, R11, 0xb8, !PT ;  /* 0x80000000ff077812 */ /* 0x002fe200078eb80b */
[----:B------:R-:W-:Y:S02]  /*30280*/  VIADD R9, R9, 0xc0000000 ;  /* 0xc000000009097836 */ /* 0x000fe40000000000 */
[----:B------:R-:W-:-:S07]  /*30290*/  IMAD.MOV.U32 R6, RZ, RZ, RZ ;  /* 0x000000ffff067224 */ /* 0x000fce00078e00ff */
.L_x_5444:
[----:B------:R-:W-:Y:S05]  /*302a0*/  BSYNC.RECONVERGENT B2 ;  /* 0x0000000000027941 */ /* 0x000fea0003800200 */
.L_x_5425:
[----:B-----5:R-:W-:Y:S01]  /*302b0*/  LOP3.LUT R2, R13, 0x7fffffff, RZ, 0xc0, !PT ;  /* 0x7fffffff0d027812 */ /* 0x020fe200078ec0ff */
        /* <DEDUP_REMOVED lines=52> */
.L_x_5462:
[----:B------:R-:W-:Y:S05]  /*30600*/  BSYNC.RECONVERGENT B3 ;  /* 0x0000000000037941 */ /* 0x000fea0003800200 */
.L_x_5461:
        /* <DEDUP_REMOVED lines=154> */
.L_x_5464:
[----:B------:R-:W-:Y:S05]  /*30fb0*/  BSYNC.RECONVERGENT B0 ;  /* 0x0000000000007941 */ /* 0x000fea0003800200 */
.L_x_5463:
[----:B------:R-:W-:Y:S01]  /*30fc0*/  BSSY.RECONVERGENT B1, `(.L_x_5465) ;  /* 0x0000106000017945 */ /* 0x000fe20003800200 */
[----:B--2---:R2:W3:Y:S01]  /*30fd0*/  DFMA R10, R14, R14, 1 ;  /* 0x3ff000000e0a742b */ /* 0x0044e2000000000e */
[----:B------:R-:W-:Y:S02]  /*30fe0*/  IMAD.MOV.U32 R46, RZ, RZ, R12 ;  /* 0x000000ffff2e7224 */ /* 0x000fe400078e000c */
[----:B------:R-:W-:Y:S01]  /*30ff0*/  IMAD.MOV.U32 R47, RZ, RZ, R5 ;  /* 0x000000ffff2f7224 */ /* 0x000fe200078e0005 */
[----:B--23--:R-:W-:Y:S06]  /*31000*/  @!P1 BRA `(.L_x_5466) ;  /* 0x0000000c00289947 */ /* 0x00cfec0003800000 */
[----:B-1----:R-:W-:Y:S01]  /*31010*/  MOV R40, 0x652b82fe ;  /* 0x652b82fe00287802 */ /* 0x002fe20000000f00 */
[----:B------:R-:W-:Y:S01]  /*31020*/  IMAD.MOV.U32 R41, RZ, RZ, 0x3ff71547 ;  /* 0x3ff71547ff297424 */ /* 0x000fe200078e00ff */
[----:B------:R-:W-:Y:S01]  /*31030*/  UMOV UR6, 0xfefa39ef ;  /* 0xfefa39ef00067882 */ /* 0x000fe20000000000 */
[----:B------:R-:W-:Y:S01]  /*31040*/  IMAD.SHL.U32 R4, R5, 0x2, RZ ;  /* 0x0000000205047824 */ /* 0x000fe200078e00ff */
[----:B------:R-:W-:Y:S01]  /*31050*/  UMOV UR7, 0x3fe62e42 ;  /* 0x3fe62e4200077882 */ /* 0x000fe20000000000 */
[----:B0-----:R-:W-:Y:S01]  /*31060*/  IMAD.MOV.U32 R44, RZ, RZ, -0x7142ec33 ;  /* 0x8ebd13cdff2c7424 */ /* 0x001fe200078e00ff */
        /* <DEDUP_REMOVED lines=184> */
.L_x_5468:
[----:B------:R-:W-:Y:S05]  /*31bf0*/  BSYNC.RECONVERGENT B3 ;  /* 0x0000000000037941 */ /* 0x000fea0003800200 */
.L_x_5467:
        /* <DEDUP_REMOVED lines=11> */
.L_x_5466:
        /* <DEDUP_REMOVED lines=55> */
.L_x_5469:
[----:B------:R-:W-:Y:S05]  /*32020*/  BSYNC.RECONVERGENT B1 ;  /* 0x0000000000017941 */ /* 0x000fea0003800200 */
.L_x_5465:
[----:B--2---:R-:W-:Y:S01]  /*32030*/  LOP3.LUT R13, R47, 0x80000000, R13, 0xb8, !PT ;  /* 0x800000002f0d7812 */ /* 0x004fe200078eb80d */
[----:B------:R-:W-:Y:S01]  /*32040*/  IMAD.MOV.U32 R40, RZ, RZ, 0x0 ;  /* 0x00000000ff287424 */ /* 0x000fe200078e00ff */
[----:B------:R-:W-:Y:S01]  /*32050*/  MOV R12, R46 ;  /* 0x0000002e000c7202 */ /* 0x000fe20000000f00 */
[----:B------:R-:W-:Y:S01]  /*32060*/  IMAD.MOV.U32 R41, RZ, RZ, 0x3fd80000 ;  /* 0x3fd80000ff297424 */ /* 0x000fe200078e00ff */
[----:B------:R-:W-:Y:S04]  /*32070*/  BSSY.RECONVERGENT B1, `(.L_x_5470) ;  /* 0x000003a000017945 */ /* 0x000fe80003800200 */
        /* <DEDUP_REMOVED lines=57> */
.L_x_5471:
[----:B------:R-:W-:Y:S05]  /*32410*/  BSYNC.RECONVERGENT B1 ;  /* 0x0000000000017941 */ /* 0x000fea0003800200 */
.L_x_5470:
[----:B------:R-:W-:Y:S01]  /*32420*/  DMUL R40, R10, R40 ;  /* 0x000000280a287228 */ /* 0x000fe20000000000 */
[----:B------:R-:W-:Y:S01]  /*32430*/  MOV R2, 0x1 ;  /* 0x0000000100027802 */ /* 0x000fe20000000f00 */
        /* <DEDUP_REMOVED lines=68> */
.L_x_5473:
[----:B------:R-:W-:Y:S05]  /*32880*/  BSYNC.RECONVERGENT B1 ;  /* 0x0000000000017941 */ /* 0x000fea0003800200 */
.L_x_5472:
        /* <DEDUP_REMOVED lines=49> */
[----:B------:R-:W-:-:S04]  /*32ba0*/  LOP3.LUT R3, R3, R2, RZ, 0x3c, !PT ;  /* 0x0000000203037212 */ /* 0x000fc800078e3cff */
[----:B------:R-:W-:-:S04]  /*32bb0*/  LOP3.LUT R2, R3, R2, RZ, 0x3c, !PT ;  /* 0x0000000203027212 */ /* 0x000fc800078e3cff */
[----:B------:R-:W-:-:S07]  /*32bc0*/  LOP3.LUT R3, R3, R2, RZ, 0x3c, !PT ;  /* 0x0000000203037212 */ /* 0x000fce00078e3cff */
.L_x_5475:
[----:B------:R-:W-:Y:S05]  /*32bd0*/  BSYNC.RECONVERGENT B1 ;  /* 0x0000000000017941 */ /* 0x000fea0003800200 */
.L_x_5474:
[----:B------:R-:W-:Y:S02]  /*32be0*/  IMAD.MOV.U32 R10, RZ, RZ, R2 ;  /* 0x000000ffff0a7224 */ /* 0x000fe400078e0002 */
[----:B------:R-:W-:Y:S01]  /*32bf0*/  IMAD.MOV.U32 R11, RZ, RZ, R3 ;  /* 0x000000ffff0b7224 */ /* 0x000fe200078e0003 */
[----:B------:R-:W-:Y:S06]  /*32c00*/  BRA `(.L_x_5476) ;  /* 0x0000002000907947 */ /* 0x000fec0003800000 */
.L_x_5460:
        /* <DEDUP_REMOVED lines=31> */
[----:B------:R-:W-:Y:S01]  /*32e00*/  MOV R41, 0x3e928af3 ;  /* 0x3e928af300297802 */ /* 0x000fe20000000f00 */
        /* <DEDUP_REMOVED lines=92> */
.L_x_5478:
[----:B------:R-:W-:Y:S05]  /*333d0*/  BSYNC.RECONVERGENT B0 ;  /* 0x0000000000007941 */ /* 0x000fea0003800200 */
.L_x_5477:
        /* <DEDUP_REMOVED lines=45> */
[----:B------:R-:W-:Y:S01]  /*336b0*/  MOV R52, 0x336e0 ;  /* 0x000336e000347802 */ /* 0x000fe20000000f00 */
[----:B------:R-:W-:-:S07]  /*336c0*/  IMAD.MOV.U32 R53, RZ, RZ, R15 ;  /* 0x000000ffff357224 */ /* 0x000fce00078e000f */
[----:B0-2---:R-:W-:Y:S05]  /*336d0*/  CALL.REL.NOINC `($_ZN2at6native29vectorized_elementwise_kernelILi2EZZZNS0_16tanh_kernel_cudaERNS_18TensorIteratorBaseEENKUlvE_clEvENKUlvE_clEvEUlN3c107complexIdEEE_St5arrayIPcLm2EEEEviT0_T1_$__internal_trig_reduction_slowpathd) ;  /* 0x000001a000647944 */ /* 0x005fea0003c00000 */
[----:B------:R-:W-:Y:S02]  /*336e0*/  IMAD.MOV.U32 R2, RZ, RZ, R40 ;  /* 0x000000ffff027224 */ /* 0x000fe400078e0028 */
[----:B------:R-:W-:-:S07]  /*336f0*/  IMAD.MOV.U32 R3, RZ, RZ, R41 ;  /* 0x000000ffff037224 */ /* 0x000fce00078e0029 */
.L_x_5480:
[----:B------:R-:W-:Y:S05]  /*33700*/  BSYNC.RECONVERGENT B3 ;  /* 0x0000000000037941 */ /* 0x000fea0003800200 */
.L_x_5479:
[----:B------:R-:W1:Y:S01]  /*33710*/  LDCU.64 UR6, c[0x4][0x170] ;  /* 0x01002e00ff0677ac */ /* 0x000e620008000a00 */
[----:B------:R-:W-:-:S05]  /*33720*/  IMAD.SHL.U32 R4, R5, 0x40, RZ ;  /* 0x0000004005047824 */ /* 0x000fca00078e00ff */
[----:B------:R-:W-:-:S04]  /*33730*/  LOP3.LUT R4, R4, 0x40, RZ, 0xc0, !PT ;  /* 0x0000004004047812 */ /* 0x000fc800078ec0ff */
[----:B-1----:R-:W-:-:S05]  /*33740*/  IADD3 R60, P0, PT, R4, UR6, RZ ;  /* 0x00000006043c7c10 */ /* 0x002fca000ff1e0ff */
[----:B------:R-:W-:-:S05]  /*33750*/  IMAD.X R61, RZ, RZ, UR7, P0 ;  /* 0x00000007ff3d7e24 */ /* 0x000fca00080e06ff */
[----:B------:R-:W3:Y:S04]  /*33760*/  LDG.E.128.CONSTANT R40, desc[UR4][R60.64] ;  /* 0x000000043c287981 */ /* 0x000ee8000c1e9d00 */
[----:B0-----:R-:W4:Y:S04]  /*33770*/  LDG.E.128.CONSTANT R44, desc[UR4][R60.64+0x10] ;  /* 0x000010043c2c7981 */ /* 0x001f28000c1e9d00 */
[----:B------:R-:W5:Y:S01]  /*33780*/  LDG.E.128.CONSTANT R48, desc[UR4][R60.64+0x20] ;  /* 0x000020043c307981 */ /* 0x000f62000c1e9d00 */
[----:B------:R-:W-:Y:S01]  /*33790*/  LOP3.LUT R4, R5, 0x1, RZ, 0xc0, !PT ;  /* 0x0000000105047812 */ /* 0x000fe200078ec0ff */
[----:B------:R-:W3:Y:S01]  /*337a0*/  DMUL R52, R2, R2 ;  /* 0x0000000202347228 */ /* 0x000ee20000000000 */
[----:B------:R-:W-:Y:S01]  /*337b0*/  MOV R54, 0x20fd8164 ;  /* 0x20fd816400367802 */ /* 0x000fe20000000f00 */
[----:B------:R-:W-:Y:S01]  /*337c0*/  BSSY.RECONVERGENT B3, `(.L_x_5481) ;  /* 0x000003d000037945 */ /* 0x000fe20003800200 */
[----:B------:R-:W-:Y:S01]  /*337d0*/  ISETP.NE.U32.AND P0, PT, R4, 0x1, PT ;  /* 0x000000010400780c */ /* 0x000fe20003f05070 */
[----:B------:R-:W-:-:S03]  /*337e0*/  IMAD.MOV.U32 R4, RZ, RZ, 0x3da8ff83 ;  /* 0x3da8ff83ff047424 */ /* 0x000fc600078e00ff */
[----:B------:R-:W-:Y:S02]  /*337f0*/  FSEL R54, R54, -8.06006814911005101289e+34, !P0 ;  /* 0xf9785eba36367808 */ /* 0x000fe40004000000 */
[----:B------:R-:W-:-:S15]  /*33800*/  FSEL R55, -R4, 0.11223486810922622681, !P0 ;  /* 0x3de5db6504377808 */ /* 0x000fde0004000100 */
[----:B------:R-:W-:-:S15]  /*33810*/  NOP ;  /* 0x0000000000007918 */ /* 0x000fde0000000000 */
[----:B------:R-:W-:-:S15]  /*33820*/  NOP ;  /* 0x0000000000007918 */ /* 0x000fde0000000000 */
[----:B------:R-:W-:-:S10]  /*33830*/  NOP ;  /* 0x0000000000007918 */ /* 0x000fd40000000000 */
        /* <DEDUP_REMOVED lines=53> */
.L_x_5482:
[----:B------:R-:W-:Y:S05]  /*33b90*/  BSYNC.RECONVERGENT B3 ;  /* 0x0000000000037941 */ /* 0x000fea0003800200 */
.L_x_5481:
        /* <DEDUP_REMOVED lines=74> */
[----:B0-----:R-:W-:-:S05]  /*34040*/  IMAD.MOV.U32 R3, RZ, RZ, 0x3ff00000 ;  /* 0x3ff00000ff037424 */ /* 0x001fca00078e00ff */
        /* <DEDUP_REMOVED lines=9> */
[----:B0-----:R1:W2:Y:S02]  /*340e0*/  DMUL R10, R66, R58 ;  /* 0x0000003a420a7228 */ /* 0x0012a40000000000 */
[----:B-12---:R-:W-:Y:S05]  /*340f0*/  BRA `(.L_x_5476) ;  /* 0x0000000c00547947 */ /* 0x006fea0003800000 */
.L_x_5459:
[----:B------:R-:W1:Y:S02]  /*34100*/  DADD R12, R14, -R14 ;  /* 0x000000000e0c7229 */ /* 0x000e64000000080e */
[----:B-1----:R-:W-:Y:S02]  /*34110*/  IMAD.MOV.U32 R10, RZ, RZ, R12 ;  /* 0x000000ffff0a7224 */ /* 0x002fe400078e000c */
[----:B------:R-:W-:Y:S01]  /*34120*/  IMAD.MOV.U32 R11, RZ, RZ, R13 ;  /* 0x000000ffff0b7224 */ /* 0x000fe200078e000d */
[----:B------:R-:W-:Y:S06]  /*34130*/  BRA `(.L_x_5476) ;  /* 0x0000000c00447947 */ /* 0x000fec0003800000 */
.L_x_5458:
        /* <DEDUP_REMOVED lines=60> */
[----:B0-----:R-:W-:Y:S05]  /*34500*/  CALL.REL.NOINC `($_ZN2at6native29vectorized_elementwise_kernelILi2EZZZNS0_16tanh_kernel_cudaERNS_18TensorIteratorBaseEENKUlvE_clEvENKUlvE_clEvEUlN3c107complexIdEEE_St5arrayIPcLm2EEEEviT0_T1_$__internal_trig_reduction_slowpathd) ;  /* 0x0000019000d87944 */ /* 0x001fea0003c00000 */
[----:B------:R-:W-:Y:S02]  /*34510*/  IMAD.MOV.U32 R2, RZ, RZ, R40 ;  /* 0x000000ffff027224 */ /* 0x000fe400078e0028 */
[----:B------:R-:W-:-:S07]  /*34520*/  IMAD.MOV.U32 R3, RZ, RZ, R41 ;  /* 0x000000ffff037224 */ /* 0x000fce00078e0029 */
.L_x_5486:
[----:B------:R-:W-:Y:S05]  /*34530*/  BSYNC.RECONVERGENT B4 ;  /* 0x0000000000047941 */ /* 0x000fea0003800200 */
.L_x_5485:
[----:B------:R-:W1:Y:S01]  /*34540*/  LDCU.64 UR6, c[0x4][0x170] ;  /* 0x01002e00ff0677ac */ /* 0x000e620008000a00 */
[----:B------:R-:W-:-:S05]  /*34550*/  IMAD.SHL.U32 R4, R5, 0x40, RZ ;  /* 0x0000004005047824 */ /* 0x000fca00078e00ff */
[----:B------:R-:W-:-:S04]  /*34560*/  LOP3.LUT R4, R4, 0x40, RZ, 0xc0, !PT ;  /* 0x0000004004047812 */ /* 0x000fc800078ec0ff */
[----:B-1----:R-:W-:-:S05]  /*34570*/  IADD3 R54, P0, PT, R4, UR6, RZ ;  /* 0x0000000604367c10 */ /* 0x002fca000ff1e0ff */
[----:B------:R-:W-:-:S05]  /*34580*/  IMAD.X R55, RZ, RZ, UR7, P0 ;  /* 0x00000007ff377e24 */ /* 0x000fca00080e06ff */
[----:B------:R-:W2:Y:S04]  /*34590*/  LDG.E.128.CONSTANT R40, desc[UR4][R54.64] ;  /* 0x0000000436287981 */ /* 0x000ea8000c1e9d00 */
[----:B0-----:R-:W3:Y:S04]  /*345a0*/  LDG.E.128.CONSTANT R44, desc[UR4][R54.64+0x10] ;  /* 0x00001004362c7981 */ /* 0x001ee8000c1e9d00 */
        /* <DEDUP_REMOVED lines=65> */
.L_x_5488:
[----:B------:R-:W-:Y:S05]  /*349c0*/  BSYNC.RECONVERGENT B4 ;  /* 0x0000000000047941 */ /* 0x000fea0003800200 */
.L_x_5487:
        /* <DEDUP_REMOVED lines=68> */
.L_x_5484:
[----:B------:R-:W-:Y:S05]  /*34e10*/  BSYNC.RECONVERGENT B3 ;  /* 0x0000000000037941 */ /* 0x000fea0003800200 */
.L_x_5483:
[----:B--2---:R-:W-:Y:S01]  /*34e20*/  LOP3.LUT R11, RZ, 0x80000000, R15, 0xb8, !PT ;  /* 0x80000000ff0b7812 */ /* 0x004fe200078eb80f */
[----:B------:R-:W-:Y:S02]  /*34e30*/  VIADD R13, R13, 0xc0000000 ;  /* 0xc00000000d0d7836 */ /* 0x000fe40000000000 */
[----:B------:R-:W-:-:S07]  /*34e40*/  IMAD.MOV.U32 R10, RZ, RZ, RZ ;  /* 0x000000ffff0a7224 */ /* 0x000fce00078e00ff */
.L_x_5476:
[----:B------:R-:W-:Y:S05]  /*34e50*/  BSYNC.RECONVERGENT B2 ;  /* 0x0000000000027941 */ /* 0x000fea0003800200 */
.L_x_5457:
[----:B------:R-:W-:Y:S01]  /*34e60*/  LOP3.LUT R2, R17, 0x7fffffff, RZ, 0xc0, !PT ;  /* 0x7fffffff11027812 */ /* 0x000fe200078ec0ff */
        /* <DEDUP_REMOVED lines=52> */
.L_x_5494:
[----:B------:R-:W-:Y:S05]  /*351b0*/  BSYNC.RECONVERGENT B3 ;  /* 0x0000000000037941 */ /* 0x000fea0003800200 */
.L_x_5493:
        /* <DEDUP_REMOVED lines=154> */
.L_x_5496:
[----:B------:R-:W-:Y:S05]  /*35b60*/  BSYNC.RECONVERGENT B0 ;  /* 0x0000000000007941 */ /* 0x000fea0003800200 */
.L_x_5495:
[----:B------:R-:W-:Y:S01]  /*35b70*/  BSSY.RECONVERGENT B1, `(.L_x_5497) ;  /* 0x0000106000017945 */ /* 0x000fe20003800200 */
[----:B---3--:R3:W4:Y:S01]  /*35b80*/  DFMA R14, R18, R18, 1 ;  /* 0x3ff00000120e742b */ /* 0x0087220000000012 */
[----:B------:R-:W-:Y:S02]  /*35b90*/  IMAD.MOV.U32 R46, RZ, RZ, R16 ;  /* 0x000000ffff2e7224 */ /* 0x000fe400078e0010 */
[----:B------:R-:W-:Y:S01]  /*35ba0*/  IMAD.MOV.U32 R47, RZ, RZ, R5 ;  /* 0x000000ffff2f7224 */ /* 0x000fe200078e0005 */
[----:B---34-:R-:W-:Y:S06]  /*35bb0*/  @!P1 BRA `(.L_x_5498) ;  /* 0x0000000c00289947 */ /* 0x018fec0003800000 */
[----:B--2---:R-:W-:Y:S01]  /*35bc0*/  IMAD.MOV.U32 R40, RZ, RZ, 0x652b82fe ;  /* 0x652b82feff287424 */ /* 0x004fe200078e00ff */
[----:B------:R-:W-:Y:S01]  /*35bd0*/  SHF.L.U32 R4, R5, 0x1, RZ ;  /* 0x0000000105047819 */ /* 0x000fe200000006ff */
[----:B------:R-:W-:Y:S01]  /*35be0*/  IMAD.MOV.U32 R41, RZ, RZ, 0x3ff71547 ;  /* 0x3ff71547ff297424 */ /* 0x000fe200078e00ff */
[----:B------:R-:W-:Y:S01]  /*35bf0*/  UMOV UR6, 0xfefa39ef ;  /* 0xfefa39ef00067882 */ /* 0x000fe20000000000 */
[----:B------:R-:W-:Y:S01]  /*35c00*/  UMOV UR7, 0x3fe62e42 ;  /* 0x3fe62e4200077882 */ /* 0x000fe20000000000 */
[C---:B------:R-:W-:Y:S01]  /*35c10*/  ISETP.GE.U32.AND P0, PT, R4.reuse, 0x7fb3e647, PT ;  /* 0x7fb3e6470400780c */ /* 0x040fe20003f06070 */
[----:B0-----:R-:W-:Y:S01]  /*35c20*/  IMAD.MOV.U32 R44, RZ, RZ, -0x7142ec33 ;  /* 0x8ebd13cdff2c7424 */ /* 0x001fe200078e00ff */
        /* <DEDUP_REMOVED lines=179> */
[----:B-1----:R-:W-:Y:S05]  /*36760*/  CALL.REL.NOINC `($__internal_8_$__cuda_sm20_div_rn_f64_full) ;  /* 0x0000016000c07944 */ /* 0x002fea0003c00000 */
[----:B------:R-:W-:-:S04]  /*36770*/  LOP3.LUT R3, R3, R2, RZ, 0x3c, !PT ;  /* 0x0000000203037212 */ /* 0x000fc800078e3cff */
[----:B------:R-:W-:-:S04]  /*36780*/  LOP3.LUT R2, R3, R2, RZ, 0x3c, !PT ;  /* 0x0000000203027212 */ /* 0x000fc800078e3cff */
[----:B------:R-:W-:-:S07]  /*36790*/  LOP3.LUT R3, R3, R2, RZ, 0x3c, !PT ;  /* 0x0000000203037212 */ /* 0x000fce00078e3cff */
.L_x_5500:
[----:B------:R-:W-:Y:S05]  /*367a0*/  BSYNC.RECONVERGENT B3 ;  /* 0x0000000000037941 */ /* 0x000fea0003800200 */
.L_x_5499:
        /* <DEDUP_REMOVED lines=11> */
.L_x_5498:
        /* <DEDUP_REMOVED lines=55> */
.L_x_5501:
[----:B------:R-:W-:Y:S05]  /*36bd0*/  BSYNC.RECONVERGENT B1 ;  /* 0x0000000000017941 */ /* 0x000fea0003800200 */
.L_x_5497:
[----:B---3--:R-:W-:Y:S01]  /*36be0*/  LOP3.LUT R17, R47, 0x80000000, R17, 0xb8, !PT ;  /* 0x800000002f117812 */ /* 0x008fe200078eb811 */
[----:B------:R-:W-:Y:S01]  /*36bf0*/  IMAD.MOV.U32 R16, RZ, RZ, R46 ;  /* 0x000000ffff107224 */ /* 0x000fe200078e002e */
[----:B------:R-:W-:Y:S01]  /*36c00*/  MOV R40, 0x0 ;  /* 0x0000000000287802 */ /* 0x000fe20000000f00 */
[----:B------:R-:W-:Y:S01]  /*36c10*/  IMAD.MOV.U32 R41, RZ, RZ, 0x3fd80000 ;  /* 0x3fd80000ff297424 */ /* 0x000fe200078e00ff */
[----:B------:R-:W-:Y:S03]  /*36c20*/  BSSY.RECONVERGENT B1, `(.L_x_5502) ;  /* 0x000003a000017945 */ /* 0x000fe60003800200 */
[----:B------:R-:W3:Y:S02]  /*36c30*/  DFMA R42, R16, R16, 1 ;  /* 0x3ff00000102a742b */ /* 0x000ee40000000010 */
[----:B---3--:R-:W2:Y:S01]  /*36c40*/  MUFU.RSQ64H R3, R43 ;  /* 0x0000002b00037308 */ /* 0x008ea20000001c00 */
[----:B------:R-:W-:-:S05]  /*36c50*/  VIADD R2, R43, 0xfcb00000 ;  /* 0xfcb000002b027836 */ /* 0x000fca0000000000 */
[----:B------:R-:W-:-:S15]  /*36c60*/  ISETP.GE.U32.AND P0, PT, R2, 0x7ca00000, PT ;  /* 0x7ca000000200780c */ /* 0x000fde0003f06070 */
[----:B------:R-:W-:-:S15]  /*36c70*/  NOP ;  /* 0x0000000000007918 */ /* 0x000fde0000000000 */
[----:B------:R-:W-:-:S15]  /*36c80*/  NOP ;  /* 0x0000000000007918 */ /* 0x000fde0000000000 */
[----:B------:R-:W-:-:S11]  /*36c90*/  NOP ;  /* 0x0000000000007918 */ /* 0x000fd60000000000 */
        /* <DEDUP_REMOVED lines=47> */
[----:B-1----:R-:W-:Y:S05]  /*36f90*/  CALL.REL.NOINC `($__internal_9_$__cuda_sm20_dsqrt_rn_f64_mediumpath_v1) ;  /* 0x0000016000e07944 */ /* 0x002fea0003c00000 */
[----:B------:R-:W-:Y:S02]  /*36fa0*/  IMAD.MOV.U32 R40, RZ, RZ, R4 ;  /* 0x000000ffff287224 */ /* 0x000fe400078e0004 */
[----:B------:R-:W-:-:S07]  /*36fb0*/  IMAD.MOV.U32 R41, RZ, RZ, R3 ;  /* 0x000000ffff297224 */ /* 0x000fce00078e0003 */
.L_x_5503:
[----:B------:R-:W-:Y:S05]  /*36fc0*/  BSYNC.RECONVERGENT B1 ;  /* 0x0000000000017941 */ /* 0x000fea0003800200 */
.L_x_5502:
        /* <DEDUP_REMOVED lines=67> */
[----:B-1----:R-:W-:Y:S05]  /*37400*/  CALL.REL.NOINC `($__internal_8_$__cuda_sm20_div_rn_f64_full) ;  /* 0x0000015400987944 */ /* 0x002fea0003c00000 */
[----:B------:R-:W-:Y:S02]  /*37410*/  IMAD.MOV.U32 R16, RZ, RZ, R3 ;  /* 0x000000ffff107224 */ /* 0x000fe400078e0003 */
[----:B------:R-:W-:-:S07]  /*37420*/  IMAD.MOV.U32 R17, RZ, RZ, R2 ;  /* 0x000000ffff117224 */ /* 0x000fce00078e0002 */
.L_x_5505:
[----:B------:R-:W-:Y:S05]  /*37430*/  BSYNC.RECONVERGENT B1 ;  /* 0x0000000000017941 */ /* 0x000fea0003800200 */
.L_x_5504:
        /* <DEDUP_REMOVED lines=48> */
[----:B-1----:R-:W-:Y:S05]  /*37740*/  CALL.REL.NOINC `($__internal_8_$__cuda_sm20_div_rn_f64_full) ;  /* 0x0000015000c87944 */ /* 0x002fea0003c00000 */
[----:B------:R-:W-:-:S04]  /*37750*/  LOP3.LUT R3, R3, R2, RZ, 0x3c, !PT ;  /* 0x0000000203037212 */ /* 0x000fc800078e3cff */
[----:B------:R-:W-:-:S04]  /*37760*/  LOP3.LUT R2, R3, R2, RZ, 0x3c, !PT ;  /* 0x0000000203027212 */ /* 0x000fc800078e3cff */
[----:B------:R-:W-:-:S07]  /*37770*/  LOP3.LUT R3, R3, R2, RZ, 0x3c, !PT ;  /* 0x0000000203037212 */ /* 0x000fce00078e3cff */
.L_x_5507:
[----:B------:R-:W-:Y:S05]  /*37780*/  BSYNC.RECONVERGENT B1 ;  /* 0x0000000000017941 */ /* 0x000fea0003800200 */
.L_x_5506:
[----:B------:R-:W-:Y:S02]  /*37790*/  IMAD.MOV.U32 R14, RZ, RZ, R2 ;  /* 0x000000ffff0e7224 */ /* 0x000fe400078e0002 */
[----:B------:R-:W-:Y:S01]  /*377a0*/  IMAD.MOV.U32 R15, RZ, RZ, R3 ;  /* 0x000000ffff0f7224 */ /* 0x000fe200078e0003 */
[----:B------:R-:W-:Y:S06]  /*377b0*/  BRA `(.L_x_5508) ;  /* 0x0000002000907947 */ /* 0x000fec0003800000 */
.L_x_5492:
        /* <DEDUP_REMOVED lines=102> */
[----:B--2---:R-:W1:Y:S02]  /*37e20*/  DFMA R40, R14, R40, 1 ;  /* 0x3ff000000e28742b */ /* 0x004e640000000028 */
[----:B-1----:R-:W-:Y:S01]  /*37e30*/  IMAD R59, R2, 0x100000, R41 ;  /* 0x00100000023b7824 */ /* 0x002fe200078e0229 */
[----:B------:R-:W-:Y:S01]  /*37e40*/  MOV R58, R40 ;  /* 0x00000028003a7202 */ /* 0x000fe20000000f00 */
        /* <DEDUP_REMOVED lines=19> */
.L_x_5510:
[----:B------:R-:W-:Y:S05]  /*37f80*/  BSYNC.RECONVERGENT B0 ;  /* 0x0000000000007941 */ /* 0x000fea0003800200 */
.L_x_5509:
        /* <DEDUP_REMOVED lines=50> */
.L_x_5512:
[----:B------:R-:W-:Y:S05]  /*382b0*/  BSYNC.RECONVERGENT B3 ;  /* 0x0000000000037941 */ /* 0x000fea0003800200 */
.L_x_5511:
        /* <DEDUP_REMOVED lines=9> */
[----:B------:R-:W-:Y:S01]  /*38350*/  IMAD.MOV.U32 R54, RZ, RZ, 0x20fd8164 ;  /* 0x20fd8164ff367424 */ /* 0x000fe200078e00ff */
[----:B------:R-:W3:Y:S01]  /*38360*/  DMUL R52, R2, R2 ;  /* 0x0000000202347228 */ /* 0x000ee20000000000 */
        /* <DEDUP_REMOVED lines=57> */
[----:B--2---:R-:W-:Y:S05]  /*38700*/  CALL.REL.NOINC `($_ZN2at6native29vectorized_elementwise_kernelILi2EZZZNS0_16tanh_kernel_cudaERNS_18TensorIteratorBaseEENKUlvE_clEvENKUlvE_clEvEUlN3c107complexIdEEE_St5arrayIPcLm2EEEEviT0_T1_$__internal_trig_reduction_slowpathd) ;  /* 0x0000015000587944 */ /* 0x004fea0003c00000 */
[----:B------:R-:W-:Y:S02]  /*38710*/  IMAD.MOV.U32 R14, RZ, RZ, R5 ;  /* 0x000000ffff0e7224 */ /* 0x000fe400078e0005 */
[----:B------:R-:W-:Y:S02]  /*38720*/  IMAD.MOV.U32 R56, RZ, RZ, R40 ;  /* 0x000000ffff387224 */ /* 0x000fe400078e0028 */
[----:B------:R-:W-:-:S07]  /*38730*/  IMAD.MOV.U32 R57, RZ, RZ, R41 ;  /* 0x000000ffff397224 */ /* 0x000fce00078e0029 */
.L_x_5514:
[----:B------:R-:W-:Y:S05]  /*38740*/  BSYNC.RECONVERGENT B3 ;  /* 0x0000000000037941 */ /* 0x000fea0003800200 */
.L_x_5513:
        /* <DEDUP_REMOVED lines=84> */
[----:B0-----:R0:W1:Y:S02]  /*38c90*/  DMUL R14, R66, R58 ;  /* 0x0000003a420e7228 */ /* 0x0010640000000000 */
[----:B01----:R-:W-:Y:S05]  /*38ca0*/  BRA `(.L_x_5508) ;  /* 0x0000000c00547947 */ /* 0x003fea0003800000 */
.L_x_5491:
[----:B------:R-:W2:Y:S02]  /*38cb0*/  DADD R16, R18, -R18 ;  /* 0x0000000012107229 */ /* 0x000ea40000000812 */
[----:B--2---:R-:W-:Y:S02]  /*38cc0*/  IMAD.MOV.U32 R14, RZ, RZ, R16 ;  /* 0x000000ffff0e7224 */ /* 0x004fe400078e0010 */
[----:B------:R-:W-:Y:S01]  /*38cd0*/  IMAD.MOV.U32 R15, RZ, RZ, R17 ;  /* 0x000000ffff0f7224 */ /* 0x000fe200078e0011 */
[----:B------:R-:W-:Y:S06]  /*38ce0*/  BRA `(.L_x_5508) ;  /* 0x0000000c00447947 */ /* 0x000fec0003800000 */
.L_x_5490:
[----:B------:R-:W-:-:S13]  /*38cf0*/  LOP3.LUT P0, RZ, R16, 0xfffff, R17, 0xf8, !PT ;  /* 0x000fffff10ff7812 */ /* 0x000fda000780f811 */
[----:B------:R-:W-:-:S15]  /*38d00*/  @P0 DSETP.NEU.AND P1, PT, R18, RZ, PT ;  /* 0x000000ff1200022a */ /* 0x000fde0003f2d000 */
[----:B------:R-:W-:-:S15]  /*38d10*/  NOP ;  /* 0x0000000000007918 */ /* 0x000fde0000000000 */
[----:B------:R-:W-:-:S15]  /*38d20*/  NOP ;  /* 0x0000000000007918 */ /* 0x000fde0000000000 */
[----:B------:R-:W-:-:S15]  /*38d30*/  NOP ;  /* 0x0000000000007918 */ /* 0x000fde0000000000 */
[----:B------:R-:W-:-:S04]  /*38d40*/  NOP ;  /* 0x0000000000007918 */ /* 0x000fc80000000000 */
        /* <DEDUP_REMOVED lines=48> */
[----:B--2---:R-:W-:Y:S01]  /*39050*/  IMAD.MOV.U32 R2, RZ, RZ, R56 ;  /* 0x000000ffff027224 */ /* 0x004fe200078e0038 */
[----:B------:R-:W-:Y:S01]  /*39060*/  MOV R3, R57 ;  /* 0x0000003900037202 */ /* 0x000fe20000000f00 */
[----:B------:R-:W-:Y:S06]  /*39070*/  @!P3 BRA `(.L_x_5518) ;  /* 0x000000000018b947 */ /* 0x000fec0003800000 */
[----:B------:R-:W-:Y:S01]  /*39080*/  IMAD.MOV.U32 R4, RZ, RZ, R18 ;  /* 0x000000ffff047224 */ /* 0x000fe200078e0012 */
[----:B------:R-:W-:Y:S01]  /*39090*/  MOV R52, 0x390c0 ;  /* 0x000390c000347802 */ /* 0x000fe20000000f00 */
[----:B------:R-:W-:-:S07]  /*390a0*/  IMAD.MOV.U32 R53, RZ, RZ, R19 ;  /* 0x000000ffff357224 */ /* 0x000fce00078e0013 */
[----:B01----:R-:W-:Y:S05]  /*390b0*/  CALL.REL.NOINC `($_ZN2at6native29vectorized_elementwise_kernelILi2EZZZNS0_16tanh_kernel_cudaERNS_18TensorIteratorBaseEENKUlvE_clEvENKUlvE_clEvEUlN3c107complexIdEEE_St5arrayIPcLm2EEEEviT0_T1_$__internal_trig_reduction_slowpathd) ;  /* 0x0000014400ec7944 */ /* 0x003fea0003c00000 */
[----:B------:R-:W-:Y:S02]  /*390c0*/  IMAD.MOV.U32 R2, RZ, RZ, R40 ;  /* 0x000000ffff027224 */ /* 0x000fe400078e0028 */
[----:B------:R-:W-:-:S07]  /*390d0*/  IMAD.MOV.U32 R3, RZ, RZ, R41 ;  /* 0x000000ffff037224 */ /* 0x000fce00078e0029 */
.L_x_5518:
[----:B------:R-:W-:Y:S05]  /*390e0*/  BSYNC.RECONVERGENT B4 ;  /* 0x0000000000047941 */ /* 0x000fea0003800200 */
.L_x_5517:
[----:B------:R-:W2:Y:S01]  /*390f0*/  LDCU.64 UR6, c[0x4][0x170] ;  /* 0x01002e00ff0677ac */ /* 0x000ea20008000a00 */
[----:B------:R-:W-:-:S05]  /*39100*/  IMAD.SHL.U32 R4, R5, 0x40, RZ ;  /* 0x0000004005047824 */ /* 0x000fca00078e00ff */
[----:B------:R-:W-:-:S04]  /*39110*/  LOP3.LUT R4, R4, 0x40, RZ, 0xc0, !PT ;  /* 0x0000004004047812 */ /* 0x000fc800078ec0ff */
[----:B--2---:R-:W-:-:S05]  /*39120*/  IADD3 R54, P0, PT, R4, UR6, RZ ;  /* 0x0000000604367c10 */ /* 0x004fca000ff1e0ff */
[----:B------:R-:W-:-:S05]  /*39130*/  IMAD.X R55, RZ, RZ, UR7, P0 ;  /* 0x00000007ff377e24 */ /* 0x000fca00080e06ff */
[----:B------:R-:W2:Y:S04]  /*39140*/  LDG.E.128.CONSTANT R40, desc[UR4][R54.64] ;  /* 0x0000000436287981 */ /* 0x000ea8000c1e9d00 */
[----:B0-----:R-:W3:Y:S04]  /*39150*/  LDG.E.128.CONSTANT R44, desc[UR4][R54.64+0x10] ;  /* 0x00001004362c7981 */ /* 0x001ee8000c1e9d00 */
[----:B------:R-:W4:Y:S01]  /*39160*/  LDG.E.128.CONSTANT R48, desc[UR4][R54.64+0x20] ;  /* 0x0000200436307981 */ /* 0x000f22000c1e9d00 */
[----:B------:R-:W-:Y:S01]  /*39170*/  LOP3.LUT R4, R5, 0x1, RZ, 0xc0, !PT ;  /* 0x0000000105047812 */ /* 0x000fe200078ec0ff */
[----:B-1----:R-:W-:Y:S01]  /*39180*/  IMAD.MOV.U32 R58, RZ, RZ, 0x20fd8164 ;  /* 0x20fd8164ff3a7424 */ /* 0x002fe200078e00ff */
        /* <DEDUP_REMOVED lines=62> */
.L_x_5520:
[----:B------:R-:W-:Y:S05]  /*39570*/  BSYNC.RECONVERGENT B4 ;  /* 0x0000000000047941 */ /* 0x000fea0003800200 */
.L_x_5519:
        /* <DEDUP_REMOVED lines=68> */
.L_x_5516:
[----:B------:R-:W-:Y:S05]  /*399c0*/  BSYNC.RECONVERGENT B3 ;  /* 0x0000000000037941 */ /* 0x000fea0003800200 */
.L_x_5515:
[----:B---3--:R-:W-:Y:S01]  /*399d0*/  LOP3.LUT R15, RZ, 0x80000000, R19, 0xb8, !PT ;  /* 0x80000000ff0f7812 */ /* 0x008fe200078eb813 */
[----:B------:R-:W-:Y:S02]  /*399e0*/  VIADD R17, R17, 0xc0000000 ;  /* 0xc000000011117836 */ /* 0x000fe40000000000 */
[----:B------:R-:W-:-:S07]  /*399f0*/  IMAD.MOV.U32 R14, RZ, RZ, RZ ;  /* 0x000000ffff0e7224 */ /* 0x000fce00078e00ff */
.L_x_5508:
[----:B------:R-:W-:Y:S05]  /*39a00*/  BSYNC.RECONVERGENT B2 ;  /* 0x0000000000027941 */ /* 0x000fea0003800200 */
.L_x_5489:
[----:B------:R-:W-:Y:S01]  /*39a10*/  LOP3.LUT R2, R33, 0x7fffffff, RZ, 0xc0, !PT ;  /* 0x7fffffff21027812 */ /* 0x000fe200078ec0ff */
[----:B------:R-:W-:Y:S03]  /*39a20*/  BSSY.RECONVERGENT B2, `(.L_x_5521) ;  /* 0x00004ba000027945 */ /* 0x000fe60003800200 */
        /* <DEDUP_REMOVED lines=51> */
.L_x_5526:
[----:B------:R-:W-:Y:S05]  /*39d60*/  BSYNC.RECONVERGENT B3 ;  /* 0x0000000000037941 */ /* 0x000fea0003800200 */
.L_x_5525:
        /* <DEDUP_REMOVED lines=123> */
[----:B------:R-:W-:-:S15]  /*3a520*/  IMAD.MOV.U32 R18, RZ, RZ, RZ ;  /* 0x000000ffff127224 */ /* 0x000fde00078e00ff */
        /* <DEDUP_REMOVED lines=30> */
.L_x_5528:
[----:B------:R-:W-:Y:S05]  /*3a710*/  BSYNC.RECONVERGENT B0 ;  /* 0x0000000000007941 */ /* 0x000fea0003800200 */
.L_x_5527:
[----:B------:R-:W-:Y:S01]  /*3a720*/  BSSY.RECONVERGENT B1, `(.L_x_5529) ;  /* 0x0000106000017945 */ /* 0x000fe20003800200 */
[----:B----4-:R4:W0:Y:S01]  /*3a730*/  DFMA R18, R34, R34, 1 ;  /* 0x3ff000002212742b */ /* 0x0108220000000022 */
[----:B------:R-:W-:Y:S02]  /*3a740*/  IMAD.MOV.U32 R46, RZ, RZ, R32 ;  /* 0x000000ffff2e7224 */ /* 0x000fe400078e0020 */
[----:B------:R-:W-:Y:S01]  /*3a750*/  IMAD.MOV.U32 R47, RZ, RZ, R5 ;  /* 0x000000ffff2f7224 */ /* 0x000fe200078e0005 */
[----:B0---4-:R-:W-:Y:S06]  /*3a760*/  @!P1 BRA `(.L_x_5530) ;  /* 0x0000000c00289947 */ /* 0x011fec0003800000 */
[----:B---3--:R-:W-:Y:S01]  /*3a770*/  IMAD.MOV.U32 R40, RZ, RZ, 0x652b82fe ;  /* 0x652b82feff287424 */ /* 0x008fe200078e00ff */
        /* <DEDUP_REMOVED lines=14> */
[----:B0-----:R0:W3:Y:S02]  /*3a860*/  DADD R2, R40, -6.75539944105574400000e+15 ;  /* 0xc338000028027429 */ /* 0x0010e40000000000 */
        /* <DEDUP_REMOVED lines=171> */
[----:B------:R-:W-:-:S04]  /*3b320*/  LOP3.LUT R3, R3, R2, RZ, 0x3c, !PT ;  /* 0x0000000203037212 */ /* 0x000fc800078e3cff */
[----:B------:R-:W-:-:S04]  /*3b330*/  LOP3.LUT R2, R3, R2, RZ, 0x3c, !PT ;  /* 0x0000000203027212 */ /* 0x000fc800078e3cff */
[----:B------:R-:W-:-:S07]  /*3b340*/  LOP3.LUT R3, R3, R2, RZ, 0x3c, !PT ;  /* 0x0000000203037212 */ /* 0x000fce00078e3cff */
.L_x_5532:
[----:B------:R-:W-:Y:S05]  /*3b350*/  BSYNC.RECONVERGENT B3 ;  /* 0x0000000000037941 */ /* 0x000fea0003800200 */
.L_x_5531:
        /* <DEDUP_REMOVED lines=11> */
.L_x_5530:
        /* <DEDUP_REMOVED lines=55> */
.L_x_5533:
[----:B------:R-:W-:Y:S05]  /*3b780*/  BSYNC.RECONVERGENT B1 ;  /* 0x0000000000017941 */ /* 0x000fea0003800200 */
.L_x_5529:
[----:B---3--:R-:W-:Y:S01]  /*3b790*/  LOP3.LUT R33, R47, 0x80000000, R33, 0xb8, !PT ;  /* 0x800000002f217812 */ /* 0x008fe200078eb821 */
[----:B------:R-:W-:Y:S01]  /*3b7a0*/  IMAD.MOV.U32 R32, RZ, RZ, R46 ;  /* 0x000000ffff207224 */ /* 0x000fe200078e002e */
[----:B------:R-:W-:Y:S01]  /*3b7b0*/  BSSY.RECONVERGENT B1, `(.L_x_5534) ;  /* 0x000003d000017945 */ /* 0x000fe20003800200 */
[----:B------:R-:W-:Y:S02]  /*3b7c0*/  IMAD.MOV.U32 R40, RZ, RZ, 0x0 ;  /* 0x00000000ff287424 */ /* 0x000fe400078e00ff */
[----:B------:R-:W-:Y:S02]  /*3b7d0*/  IMAD.MOV.U32 R41, RZ, RZ, 0x3fd80000 ;  /* 0x3fd80000ff297424 */ /* 0x000fe400078e00ff */
        /* <DEDUP_REMOVED lines=55> */
[----:B-12---:R-:W-:Y:S05]  /*3bb50*/  CALL.REL.NOINC `($__internal_9_$__cuda_sm20_dsqrt_rn_f64_mediumpath_v1) ;  /* 0x0000011400f07944 */ /* 0x006fea0003c00000 */
[----:B------:R-:W-:Y:S02]  /*3bb60*/  IMAD.MOV.U32 R40, RZ, RZ, R4 ;  /* 0x000000ffff287224 */ /* 0x000fe400078e0004 */
[----:B------:R-:W-:-:S07]  /*3bb70*/  IMAD.MOV.U32 R41, RZ, RZ, R3 ;  /* 0x000000ffff297224 */ /* 0x000fce00078e0003 */
.L_x_5535:
[----:B------:R-:W-:Y:S05]  /*3bb80*/  BSYNC.RECONVERGENT B1 ;  /* 0x0000000000017941 */ /* 0x000fea0003800200 */
.L_x_5534:
        /* <DEDUP_REMOVED lines=68> */
[----:B------:R-:W-:Y:S01]  /*3bfd0*/  MOV R32, R3 ;  /* 0x0000000300207202 */ /* 0x000fe20000000f00 */
[----:B------:R-:W-:-:S07]  /*3bfe0*/  IMAD.MOV.U32 R33, RZ, RZ, R2 ;  /* 0x000000ffff217224 */ /* 0x000fce00078e0002 */
.L_x_5537:
[----:B------:R-:W-:Y:S05]  /*3bff0*/  BSYNC.RECONVERGENT B1 ;  /* 0x0000000000017941 */ /* 0x000fea0003800200 */
.L_x_5536:
        /* <DEDUP_REMOVED lines=49> */
[----:B------:R-:W-:-:S04]  /*3c310*/  LOP3.LUT R3, R3, R2, RZ, 0x3c, !PT ;  /* 0x0000000203037212 */ /* 0x000fc800078e3cff */
[----:B------:R-:W-:-:S04]  /*3c320*/  LOP3.LUT R2, R3, R2, RZ, 0x3c, !PT ;  /* 0x0000000203027212 */ /* 0x000fc800078e3cff */
[----:B------:R-:W-:-:S07]  /*3c330*/  LOP3.LUT R3, R3, R2, RZ, 0x3c, !PT ;  /* 0x0000000203037212 */ /* 0x000fce00078e3cff */
.L_x_5539:
[----:B------:R-:W-:Y:S05]  /*3c340*/  BSYNC.RECONVERGENT B1 ;  /* 0x0000000000017941 */ /* 0x000fea0003800200 */
.L_x_5538:
[----:B------:R-:W-:Y:S02]  /*3c350*/  IMAD.MOV.U32 R18, RZ, RZ, R2 ;  /* 0x000000ffff127224 */ /* 0x000fe400078e0002 */
[----:B------:R-:W-:Y:S01]  /*3c360*/  IMAD.MOV.U32 R19, RZ, RZ, R3 ;  /* 0x000000ffff137224 */ /* 0x000fe200078e0003 */
[----:B------:R-:W-:Y:S06]  /*3c370*/  BRA `(.L_x_5540) ;  /* 0x0000002000907947 */ /* 0x000fec0003800000 */
.L_x_5524:
[----:B------:R-:W-:Y:S01]  /*3c380*/  IMAD.MOV.U32 R2, RZ, RZ, 0x652b82fe ;  /* 0x652b82feff027424 */ /* 0x000fe200078e00ff */
[----:B------:R-:W-:Y:S01]  /*3c390*/  UMOV UR6, 0xfefa39ef ;  /* 0xfefa39ef00067882 */ /* 0x000fe20000000000 */
[----:B------:R-:W-:Y:S01]  /*3c3a0*/  IMAD.MOV.U32 R3, RZ, RZ, 0x3ff71547 ;  /* 0x3ff71547ff037424 */ /* 0x000fe200078e00ff */
        /* <DEDUP_REMOVED lines=99> */
[----:B---3--:R-:W1:Y:S02]  /*3c9e0*/  DFMA R40, R18, R40, 1 ;  /* 0x3ff000001228742b */ /* 0x008e640000000028 */
[----:B-12---:R-:W-:Y:S02]  /*3c9f0*/  IMAD R59, R2, 0x100000, R41 ;  /* 0x00100000023b7824 */ /* 0x006fe400078e0229 */
[----:B------:R-:W-:Y:S01]  /*3ca00*/  IMAD.MOV.U32 R58, RZ, RZ, R40 ;  /* 0x000000ffff3a7224 */ /* 0x000fe200078e0028 */
[----:B------:R-:W-:Y:S06]  /*3ca10*/  @!P0 BRA `(.L_x_5542) ;  /* 0x0000000000488947 */ /* 0x000fec0003800000 */
[----:B------:R-:W-:Y:S01]  /*3ca20*/  FSETP.GEU.FTZ.AND P1, PT, |R5|, 4.2275390625, PT ;  /* 0x408748000500780b */ /* 0x000fe20003f3e200 */
[----:B------:R-:W-:-:S12]  /*3ca30*/  DSETP.NE.AND P0, PT, R32, RZ, PT ;  /* 0x000000ff2000722a */ /* 0x000fd80003f05000 */
[----:B------:R-:W-:Y:S01]  /*3ca40*/  @!P1 LEA.HI R3, R2, R2, RZ, 0x1 ;  /* 0x0000000202039211 */ /* 0x000fe200078f08ff */
[----:B------:R-:W-:-:S03]  /*3ca50*/  @!P1 IMAD.MOV.U32 R4, RZ, RZ, RZ ;  /* 0x000000ffff049224 */ /* 0x000fc600078e00ff */
[----:B------:R-:W-:-:S04]  /*3ca60*/  @!P1 SHF.R.S32.HI R3, RZ, 0x1, R3 ;  /* 0x00000001ff039819 */ /* 0x000fc80000011403 */
[----:B------:R-:W-:Y:S01]  /*3ca70*/  @!P1 IADD3 R2, PT, PT, R2, -R3, RZ ;  /* 0x8000000302029210 */ /* 0x000fe20007ffe0ff */
[----:B------:R-:W-:-:S03]  /*3ca80*/  @!P1 IMAD R3, R3, 0x100000, R41 ;  /* 0x0010000003039824 */ /* 0x000fc600078e0229 */
[----:B------:R-:W-:Y:S01]  /*3ca90*/  @!P1 LEA R5, R2, 0x3ff00000, 0x14 ;  /* 0x3ff0000002059811 */ /* 0x000fe200078ea0ff */
[----:B------:R-:W-:-:S15]  /*3caa0*/  @!P1 IMAD.MOV.U32 R2, RZ, RZ, R40 ;  /* 0x000000ffff029224 */ /* 0x000fde00078e0028 */
[----:B------:R-:W-:-:S15]  /*3cab0*/  NOP ;  /* 0x0000000000007918 */ /* 0x000fde0000000000 */
[----:B------:R-:W-:-:S09]  /*3cac0*/  NOP ;  /* 0x0000000000007918 */ /* 0x000fd20000000000 */
[----:B------:R-:W1:Y:S02]  /*3cad0*/  DADD R18, -|R32|, +INF ;  /* 0x7ff0000020127429 */ /* 0x000e640000000300 */
[----:B-1----:R-:W-:Y:S02]  /*3cae0*/  FSEL R58, R18, RZ, !P0 ;  /* 0x000000ff123a7208 */ /* 0x002fe40004000000 */
[----:B------:R-:W-:-:S15]  /*3caf0*/  FSEL R59, R19, RZ, !P0 ;  /* 0x000000ff133b7208 */ /* 0x000fde0004000000 */
[----:B------:R-:W-:-:S15]  /*3cb00*/  NOP ;  /* 0x0000000000007918 */ /* 0x000fde0000000000 */
[----:B------:R-:W-:-:S15]  /*3cb10*/  NOP ;  /* 0x0000000000007918 */ /* 0x000fde0000000000 */
[----:B------:R-:W-:-:S15]  /*3cb20*/  NOP ;  /* 0x0000000000007918 */ /* 0x000fde0000000000 */
[----:B------:R1:W2:Y:S02]  /*3cb30*/  @!P1 DMUL R58, R2, R4 ;  /* 0x00000004023a9228 */ /* 0x0002a40000000000 */
.L_x_5542:
[----:B------:R-:W-:Y:S05]  /*3cb40*/  BSYNC.RECONVERGENT B0 ;  /* 0x0000000000007941 */ /* 0x000fea0003800200 */
.L_x_5541:
        /* <DEDUP_REMOVED lines=50> */
.L_x_5544:
[----:B------:R-:W-:Y:S05]  /*3ce70*/  BSYNC.RECONVERGENT B3 ;  /* 0x0000000000037941 */ /* 0x000fea0003800200 */
.L_x_5543:
        /* <DEDUP_REMOVED lines=72> */
.L_x_5546:
[----:B------:R-:W-:Y:S05]  /*3d300*/  BSYNC.RECONVERGENT B3 ;  /* 0x0000000000037941 */ /* 0x000fea0003800200 */
.L_x_5545:
        /* <DEDUP_REMOVED lines=84> */
[----:B0-----:R4:W0:Y:S02]  /*3d850*/  DMUL R18, R66, R58 ;  /* 0x0000003a42127228 */ /* 0x0018240000000000 */
[----:B0---4-:R-:W-:Y:S05]  /*3d860*/  BRA `(.L_x_5540) ;  /* 0x0000000c00547947 */ /* 0x011fea0003800000 */
.L_x_5523:
[----:B------:R-:W3:Y:S02]  /*3d870*/  DADD R32, R34, -R34 ;  /* 0x0000000022207229 */ /* 0x000ee40000000822 */
[----:B---3--:R-:W-:Y:S02]  /*3d880*/  IMAD.MOV.U32 R18, RZ, RZ, R32 ;  /* 0x000000ffff127224 */ /* 0x008fe400078e0020 */
[----:B------:R-:W-:Y:S01]  /*3d890*/  IMAD.MOV.U32 R19, RZ, RZ, R33 ;  /* 0x000000ffff137224 */ /* 0x000fe200078e0021 */
[----:B------:R-:W-:Y:S06]  /*3d8a0*/  BRA `(.L_x_5540) ;  /* 0x0000000c00447947 */ /* 0x000fec0003800000 */
.L_x_5522:
[----:B------:R-:W-:-:S13]  /*3d8b0*/  LOP3.LUT P0, RZ, R32, 0xfffff, R33, 0xf8, !PT ;  /* 0x000fffff20ff7812 */ /* 0x000fda000780f821 */
[----:B------:R-:W-:-:S15]  /*3d8c0*/  @P0 DSETP.NEU.AND P1, PT, R34, RZ, PT ;  /* 0x000000ff2200022a */ /* 0x000fde0003f2d000 */
[----:B------:R-:W-:-:S15]  /*3d8d0*/  NOP ;  /* 0x0000000000007918 */ /* 0x000fde0000000000 */
[----:B------:R-:W-:-:S15]  /*3d8e0*/  NOP ;  /* 0x0000000000007918 */ /* 0x000fde0000000000 */
[----:B------:R-:W-:-:S15]  /*3d8f0*/  NOP ;  /* 0x0000000000007918 */ /* 0x000fde0000000000 */
[----:B------:R-:W-:-:S04]  /*3d900*/  NOP ;  /* 0x0000000000007918 */ /* 0x000fc80000000000 */
        /* <DEDUP_REMOVED lines=48> */
[----:B---3--:R-:W-:Y:S01]  /*3dc10*/  MOV R2, R56 ;  /* 0x0000003800027202 */ /* 0x008fe20000000f00 */
[----:B------:R-:W-:Y:S01]  /*3dc20*/  IMAD.MOV.U32 R3, RZ, RZ, R57 ;  /* 0x000000ffff037224 */ /* 0x000fe200078e0039 */
[----:B------:R-:W-:Y:S06]  /*3dc30*/  @!P3 BRA `(.L_x_5550) ;  /* 0x000000000018b947 */ /* 0x000fec0003800000 */
[----:B------:R-:W-:Y:S01]  /*3dc40*/  IMAD.MOV.U32 R4, RZ, RZ, R34 ;  /* 0x000000ffff047224 */ /* 0x000fe200078e0022 */
[----:B------:R-:W-:Y:S01]  /*3dc50*/  MOV R52, 0x3dc80 ;  /* 0x0003dc8000347802 */ /* 0x000fe20000000f00 */
[----:B------:R-:W-:-:S07]  /*3dc60*/  IMAD.MOV.U32 R53, RZ, RZ, R35 ;  /* 0x000000ffff357224 */ /* 0x000fce00078e0023 */
[----:B012---:R-:W-:Y:S05]  /*3dc70*/  CALL.REL.NOINC `($_ZN2at6native29vectorized_elementwise_kernelILi2EZZZNS0_16tanh_kernel_cudaERNS_18TensorIteratorBaseEENKUlvE_clEvENKUlvE_clEvEUlN3c107complexIdEEE_St5arrayIPcLm2EEEEviT0_T1_$__internal_trig_reduction_slowpathd) ;  /* 0x000000f800fc7944 */ /* 0x007fea0003c00000 */
[----:B------:R-:W-:Y:S02]  /*3dc80*/  IMAD.MOV.U32 R2, RZ, RZ, R40 ;  /* 0x000000ffff027224 */ /* 0x000fe400078e0028 */
[----:B------:R-:W-:-:S07]  /*3dc90*/  IMAD.MOV.U32 R3, RZ, RZ, R41 ;  /* 0x000000ffff037224 */ /* 0x000fce00078e0029 */
.L_x_5550:
[----:B------:R-:W-:Y:S05]  /*3dca0*/  BSYNC.RECONVERGENT B4 ;  /* 0x0000000000047941 */ /* 0x000fea0003800200 */
.L_x_5549:
[----:B------:R-:W3:Y:S01]  /*3dcb0*/  LDCU.64 UR6, c[0x4][0x170] ;  /* 0x01002e00ff0677ac */ /* 0x000ee20008000a00 */
[----:B------:R-:W-:-:S05]  /*3dcc0*/  IMAD.SHL.U32 R4, R5, 0x40, RZ ;  /* 0x0000004005047824 */ /* 0x000fca00078e00ff */
[----:B------:R-:W-:-:S04]  /*3dcd0*/  LOP3.LUT R4, R4, 0x40, RZ, 0xc0, !PT ;  /* 0x0000004004047812 */ /* 0x000fc800078ec0ff */
[----:B---3--:R-:W-:-:S05]  /*3dce0*/  IADD3 R54, P0, PT, R4, UR6, RZ ;  /* 0x0000000604367c10 */ /* 0x008fca000ff1e0ff */
[----:B------:R-:W-:-:S05]  /*3dcf0*/  IMAD.X R55, RZ, RZ, UR7, P0 ;  /* 0x00000007ff377e24 */ /* 0x000fca00080e06ff */
[----:B------:R-:W3:Y:S04]  /*3dd00*/  LDG.E.128.CONSTANT R40, desc[UR4][R54.64] ;  /* 0x0000000436287981 */ /* 0x000ee8000c1e9d00 */
[----:B0-----:R-:W4:Y:S04]  /*3dd10*/  LDG.E.128.CONSTANT R44, desc[UR4][R54.64+0x10] ;  /* 0x00001004362c7981 */ /* 0x001f28000c1e9d00 */
[----:B------:R-:W5:Y:S01]  /*3dd20*/  LDG.E.128.CONSTANT R48, desc[UR4][R54.64+0x20] ;  /* 0x0000200436307981 */ /* 0x000f62000c1e9d00 */
[----:B------:R-:W-:Y:S01]  /*3dd30*/  LOP3.LUT R4, R5, 0x1, RZ, 0xc0, !PT ;  /* 0x0000000105047812 */ /* 0x000fe200078ec0ff */
[----:B-12---:R-:W-:Y:S01]  /*3dd40*/  IMAD.MOV.U32 R58, RZ, RZ, 0x20fd8164 ;  /* 0x20fd8164ff3a7424 */ /* 0x006fe200078e00ff */
        /* <DEDUP_REMOVED lines=62> */
.L_x_5552:
[----:B------:R-:W-:Y:S05]  /*3e130*/  BSYNC.RECONVERGENT B4 ;  /* 0x0000000000047941 */ /* 0x000fea0003800200 */
.L_x_5551:
        /* <DEDUP_REMOVED lines=68> */
.L_x_5548:
[----:B------:R-:W-:Y:S05]  /*3e580*/  BSYNC.RECONVERGENT B3 ;  /* 0x0000000000037941 */ /* 0x000fea0003800200 */
.L_x_5547:
[----:B----4-:R-:W-:Y:S01]  /*3e590*/  LOP3.LUT R19, RZ, 0x80000000, R35, 0xb8, !PT ;  /* 0x80000000ff137812 */ /* 0x010fe200078eb823 */
[----:B------:R-:W-:Y:S02]  /*3e5a0*/  VIADD R33, R33, 0xc0000000 ;  /* 0xc000000021217836 */ /* 0x000fe40000000000 */
[----:B------:R-:W-:-:S07]  /*3e5b0*/  IMAD.MOV.U32 R18, RZ, RZ, RZ ;  /* 0x000000ffff127224 */ /* 0x000fce00078e00ff */
.L_x_5540:
[----:B------:R-:W-:Y:S05]  /*3e5c0*/  BSYNC.RECONVERGENT B2 ;  /* 0x0000000000027941 */ /* 0x000fea0003800200 */
.L_x_5521:
[----:B------:R-:W-:Y:S01]  /*3e5d0*/  LOP3.LUT R2, R37, 0x7fffffff, RZ, 0xc0, !PT ;  /* 0x7fffffff25027812 */ /* 0x000fe200078ec0ff */
[----:B------:R-:W-:Y:S03]  /*3e5e0*/  BSSY.RECONVERGENT B2, `(.L_x_5553) ;  /* 0x00004b9000027945 */ /* 0x000fe60003800200 */
        /* <DEDUP_REMOVED lines=48> */
[----:B------:R-:W-:Y:S01]  /*3e8f0*/  MOV R52, 0x3e920 ;  /* 0x0003e92000347802 */ /* 0x000fe20000000f00 */
[----:B------:R-:W-:-:S07]  /*3e900*/  IMAD.MOV.U32 R53, RZ, RZ, R39 ;  /* 0x000000ffff357224 */ /* 0x000fce00078e0027 */
[----:B-123--:R-:W-:Y:S05]  /*3e910*/  CALL.REL.NOINC `($_ZN2at6native29vectorized_elementwise_kernelILi2EZZZNS0_16tanh_kernel_cudaERNS_18TensorIteratorBaseEENKUlvE_clEvENKUlvE_clEvEUlN3c107complexIdEEE_St5arrayIPcLm2EEEEviT0_T1_$__internal_trig_reduction_slowpathd) ;  /* 0x000000ec00d47944 */ /* 0x00efea0003c00000 */
.L_x_5558:
[----:B------:R-:W-:Y:S05]  /*3e920*/  BSYNC.RECONVERGENT B3 ;  /* 0x0000000000037941 */ /* 0x000fea0003800200 */
.L_x_5557:
        /* <DEDUP_REMOVED lines=154> */
.L_x_5560:
[----:B------:R-:W-:Y:S05]  /*3f2d0*/  BSYNC.RECONVERGENT B0 ;  /* 0x0000000000007941 */ /* 0x000fea0003800200 */
.L_x_5559:
[----:B------:R-:W-:Y:S01]  /*3f2e0*/  BSSY.RECONVERGENT B1, `(.L_x_5561) ;  /* 0x0000106000017945 */ /* 0x000fe20003800200 */
[----:B----4-:R4:W0:Y:S01]  /*3f2f0*/  DFMA R34, R38, R38, 1 ;  /* 0x3ff000002622742b */ /* 0x0108220000000026 */
[----:B------:R-:W-:Y:S02]  /*3f300*/  IMAD.MOV.U32 R46, RZ, RZ, R36 ;  /* 0x000000ffff2e7224 */ /* 0x000fe400078e0024 */
[----:B------:R-:W-:Y:S01]  /*3f310*/  IMAD.MOV.U32 R47, RZ, RZ, R5 ;  /* 0x000000ffff2f7224 */ /* 0x000fe200078e0005 */
[----:B0---4-:R-:W-:Y:S06]  /*3f320*/  @!P1 BRA `(.L_x_5562) ;  /* 0x0000000c00289947 */ /* 0x011fec0003800000 */
[----:B------:R-:W-:Y:S01]  /*3f330*/  IMAD.MOV.U32 R40, RZ, RZ, 0x652b82fe ;  /* 0x652b82feff287424 */ /* 0x000fe200078e00ff */
        /* <DEDUP_REMOVED lines=189> */
.L_x_5564:
[----:B------:R-:W-:Y:S05]  /*3ff10*/  BSYNC.RECONVERGENT B3 ;  /* 0x0000000000037941 */ /* 0x000fea0003800200 */
.L_x_5563:
        /* <DEDUP_REMOVED lines=11> */
.L_x_5562:
        /* <DEDUP_REMOVED lines=55> */
.L_x_5565:
[----:B------:R-:W-:Y:S05]  /*40340*/  BSYNC.RECONVERGENT B1 ;  /* 0x0000000000017941 */ /* 0x000fea0003800200 */
.L_x_5561:
[----:B----4-:R-:W-:Y:S01]  /*40350*/  LOP3.LUT R37, R47, 0x80000000, R37, 0xb8, !PT ;  /* 0x800000002f257812 */ /* 0x010fe200078eb825 */
[----:B------:R-:W-:Y:S01]  /*40360*/  IMAD.MOV.U32 R40, RZ, RZ, 0x0 ;  /* 0x00000000ff287424 */ /* 0x000fe200078e00ff */
[----:B------:R-:W-:Y:S01]  /*40370*/  MOV R36, R46 ;  /* 0x0000002e00247202 */ /* 0x000fe20000000f00 */
[----:B------:R-:W-:Y:S01]  /*40380*/  IMAD.MOV.U32 R41, RZ, RZ, 0x3fd80000 ;  /* 0x3fd80000ff297424 */ /* 0x000fe200078e00ff */
[----:B------:R-:W-:Y:S04]  /*40390*/  BSSY.RECONVERGENT B1, `(.L_x_5566) ;  /* 0x000003a000017945 */ /* 0x000fe80003800200 */
        /* <DEDUP_REMOVED lines=54> */
[----:B-123--:R-:W-:Y:S05]  /*40700*/  CALL.REL.NOINC `($__internal_9_$__cuda_sm20_dsqrt_rn_f64_mediumpath_v1) ;  /* 0x000000cc00047944 */ /* 0x00efea0003c00000 */
[----:B------:R-:W-:Y:S01]  /*40710*/  IMAD.MOV.U32 R40, RZ, RZ, R4 ;  /* 0x000000ffff287224 */ /* 0x000fe200078e0004 */
[----:B------:R-:W-:-:S07]  /*40720*/  MOV R41, R3 ;  /* 0x0000000300297202 */ /* 0x000fce0000000f00 */
.L_x_5567:
[----:B------:R-:W-:Y:S05]  /*40730*/  BSYNC.RECONVERGENT B1 ;  /* 0x0000000000017941 */ /* 0x000fea0003800200 */
.L_x_5566:
        /* <DEDUP_REMOVED lines=70> */
.L_x_5569:
[----:B------:R-:W-:Y:S05]  /*40ba0*/  BSYNC.RECONVERGENT B1 ;  /* 0x0000000000017941 */ /* 0x000fea0003800200 */
.L_x_5568:
        /* <DEDUP_REMOVED lines=52> */
.L_x_5571:
[----:B------:R-:W-:Y:S05]  /*40ef0*/  BSYNC.RECONVERGENT B1 ;  /* 0x0000000000017941 */ /* 0x000fea0003800200 */
.L_x_5570:
[----:B------:R-:W-:Y:S02]  /*40f00*/  IMAD.MOV.U32 R34, RZ, RZ, R2 ;  /* 0x000000ffff227224 */ /* 0x000fe400078e0002 */
[----:B------:R-:W-:Y:S01]  /*40f10*/  IMAD.MOV.U32 R35, RZ, RZ, R3 ;  /* 0x000000ffff237224 */ /* 0x000fe200078e0003 */
[----:B------:R-:W-:Y:S06]  /*40f20*/  BRA `(.L_x_5572) ;  /* 0x0000002000907947 */ /* 0x000fec0003800000 */
.L_x_5556:
[----:B------:R-:W-:Y:S01]  /*40f30*/  IMAD.MOV.U32 R2, RZ, RZ, 0x652b82fe ;  /* 0x652b82feff027424 */ /* 0x000fe200078e00ff */
[----:B------:R-:W-:Y:S01]  /*40f40*/  MOV R3, 0x3ff71547 ;  /* 0x3ff7154700037802 */ /* 0x000fe20000000f00 */
[----:B------:R-:W-:Y:S01]  /*40f50*/  UMOV UR6, 0xfefa39ef ;  /* 0xfefa39ef00067882 */ /* 0x000fe20000000000 */
        /* <DEDUP_REMOVED lines=99> */
[----:B----4-:R-:W1:Y:S02]  /*41590*/  DFMA R40, R34, R40, 1 ;  /* 0x3ff000002228742b */ /* 0x010e640000000028 */
[----:B-123--:R-:W-:Y:S02]  /*415a0*/  IMAD R59, R2, 0x100000, R41 ;  /* 0x00100000023b7824 */ /* 0x00efe400078e0229 */
        /* <DEDUP_REMOVED lines=20> */
.L_x_5574:
[----:B------:R-:W-:Y:S05]  /*416f0*/  BSYNC.RECONVERGENT B0 ;  /* 0x0000000000007941 */ /* 0x000fea0003800200 */
.L_x_5573:
        /* <DEDUP_REMOVED lines=48> */
[----:B------:R-:W-:Y:S01]  /*41a00*/  IMAD.MOV.U32 R2, RZ, RZ, R40 ;  /* 0x000000ffff027224 */ /* 0x000fe200078e0028 */
[----:B------:R-:W-:-:S07]  /*41a10*/  MOV R3, R41 ;  /* 0x0000002900037202 */ /* 0x000fce0000000f00 */
.L_x_5576:
[----:B------:R-:W-:Y:S05]  /*41a20*/  BSYNC.RECONVERGENT B3 ;  /* 0x0000000000037941 */ /* 0x000fea0003800200 */
.L_x_5575:
[----:B------:R-:W1:Y:S01]  /*41a30*/  LDCU.64 UR6, c[0x4][0x170] ;  /* 0x01002e00ff0677ac */ /* 0x000e620008000a00 */
[----:B------:R-:W-:-:S05]  /*41a40*/  IMAD.SHL.U32 R4, R5, 0x40, RZ ;  /* 0x0000004005047824 */ /* 0x000fca00078e00ff */
[----:B------:R-:W-:-:S04]  /*41a50*/  LOP3.LUT R4, R4, 0x40, RZ, 0xc0, !PT ;  /* 0x0000004004047812 */ /* 0x000fc800078ec0ff */
[----:B-1----:R-:W-:-:S05]  /*41a60*/  IADD3 R60, P0, PT, R4, UR6, RZ ;  /* 0x00000006043c7c10 */ /* 0x002fca000ff1e0ff */
[----:B------:R-:W-:-:S05]  /*41a70*/  IMAD.X R61, RZ, RZ, UR7, P0 ;  /* 0x00000007ff3d7e24 */ /* 0x000fca00080e06ff */
[----:B------:R-:W3:Y:S04]  /*41a80*/  LDG.E.128.CONSTANT R48, desc[UR4][R60.64] ;  /* 0x000000043c307981 */ /* 0x000ee8000c1e9d00 */
[----:B------:R-:W4:Y:S04]  /*41a90*/  LDG.E.128.CONSTANT R40, desc[UR4][R60.64+0x10] ;  /* 0x000010043c287981 */ /* 0x000f28000c1e9d00 */
[----:B0-----:R-:W5:Y:S01]  /*41aa0*/  LDG.E.128.CONSTANT R44, desc[UR4][R60.64+0x20] ;  /* 0x000020043c2c7981 */ /* 0x001f62000c1e9d00 */
        /* <DEDUP_REMOVED lines=64> */
.L_x_5578:
[----:B------:R-:W-:Y:S05]  /*41eb0*/  BSYNC.RECONVERGENT B3 ;  /* 0x0000000000037941 */ /* 0x000fea0003800200 */
.L_x_5577:
        /* <DEDUP_REMOVED lines=74> */
[----:B0-----:R-:W-:-:S04]  /*42360*/  MOV R3, 0x3ff00000 ;  /* 0x3ff0000000037802 */ /* 0x001fc80000000f00 */
[----:B------:R-:W-:-:S15]  /*42370*/  LOP3.LUT R37, R3, 0x80000000, R37, 0xb8, !PT ;  /* 0x8000000003257812 */ /* 0x000fde00078eb825 */
[----:B------:R-:W-:-:S15]  /*42380*/  NOP ;  /* 0x0000000000007918 */ /* 0x000fde0000000000 */
[----:B------:R-:W-:-:S15]  /*42390*/  NOP ;  /* 0x0000000000007918 */ /* 0x000fde0000000000 */
[----:B------:R-:W-:-:S13]  /*423a0*/  NOP ;  /* 0x0000000000007918 */ /* 0x000fda0000000000 */
[----:B--2---:R-:W0:-:S15]  /*423b0*/  DMUL R66, R66, R58 ;  /* 0x0000003a42427228 */ /* 0x004e1e0000000000 */
[----:B------:R-:W-:-:S15]  /*423c0*/  NOP ;  /* 0x0000000000007918 */ /* 0x000fde0000000000 */
[----:B------:R-:W-:-:S15]  /*423d0*/  NOP ;  /* 0x0000000000007918 */ /* 0x000fde0000000000 */
[----:B------:R-:W-:-:S15]  /*423e0*/  NOP ;  /* 0x0000000000007918 */ /* 0x000fde0000000000 */
[----:B------:R-:W-:-:S04]  /*423f0*/  NOP ;  /* 0x0000000000007918 */ /* 0x000fc80000000000 */
[----:B0-----:R0:W1:Y:S02]  /*42400*/  DMUL R34, R66, R58 ;  /* 0x0000003a42227228 */ /* 0x0010640000000000 */
[----:B01----:R-:W-:Y:S05]  /*42410*/  BRA `(.L_x_5572) ;  /* 0x0000000c00547947 */ /* 0x003fea0003800000 */
.L_x_5555:
[----:B------:R-:W4:Y:S02]  /*42420*/  DADD R36, R38, -R38 ;  /* 0x0000000026247229 */ /* 0x000f240000000826 */
[----:B----4-:R-:W-:Y:S02]  /*42430*/  IMAD.MOV.U32 R34, RZ, RZ, R36 ;  /* 0x000000ffff227224 */ /* 0x010fe400078e0024 */
[----:B------:R-:W-:Y:S01]  /*42440*/  IMAD.MOV.U32 R35, RZ, RZ, R37 ;  /* 0x000000ffff237224 */ /* 0x000fe200078e0025 */
[----:B------:R-:W-:Y:S06]  /*42450*/  BRA `(.L_x_5572) ;  /* 0x0000000c00447947 */ /* 0x000fec0003800000 */
.L_x_5554:
[----:B------:R-:W-:-:S13]  /*42460*/  LOP3.LUT P0, RZ, R36, 0xfffff, R37, 0xf8, !PT ;  /* 0x000fffff24ff7812 */ /* 0x000fda000780f825 */
[----:B------:R-:W-:-:S15]  /*42470*/  @P0 DSETP.NEU.AND P1, PT, R38, RZ, PT ;  /* 0x000000ff2600022a */ /* 0x000fde0003f2d000 */
[----:B------:R-:W-:-:S15]  /*42480*/  NOP ;  /* 0x0000000000007918 */ /* 0x000fde0000000000 */
[----:B------:R-:W-:-:S15]  /*42490*/  NOP ;  /* 0x0000000000007918 */ /* 0x000fde0000000000 */
[----:B------:R-:W-:-:S15]  /*424a0*/  NOP ;  /* 0x0000000000007918 */ /* 0x000fde0000000000 */
[----:B------:R-:W-:-:S04]  /*424b0*/  NOP ;  /* 0x0000000000007918 */ /* 0x000fc80000000000 */
        /* <DEDUP_REMOVED lines=56> */
[----:B------:R-:W-:-:S07]  /*42840*/  IMAD.MOV.U32 R3, RZ, RZ, R41 ;  /* 0x000000ffff037224 */ /* 0x000fce00078e0029 */
.L_x_5582:
[----:B------:R-:W-:Y:S05]  /*42850*/  BSYNC.RECONVERGENT B4 ;  /* 0x0000000000047941 */ /* 0x000fea0003800200 */
.L_x_5581:
[----:B------:R-:W4:Y:S01]  /*42860*/  LDCU.64 UR6, c[0x4][0x170] ;  /* 0x01002e00ff0677ac */ /* 0x000f220008000a00 */
[----:B------:R-:W-:-:S05]  /*42870*/  IMAD.SHL.U32 R4, R5, 0x40, RZ ;  /* 0x0000004005047824 */ /* 0x000fca00078e00ff */
[----:B------:R-:W-:-:S04]  /*42880*/  LOP3.LUT R4, R4, 0x40, RZ, 0xc0, !PT ;  /* 0x0000004004047812 */ /* 0x000fc800078ec0ff */
[----:B----4-:R-:W-:-:S05]  /*42890*/  IADD3 R54, P0, PT, R4, UR6, RZ ;  /* 0x0000000604367c10 */ /* 0x010fca000ff1e0ff */
[----:B------:R-:W-:-:S05]  /*428a0*/  IMAD.X R55, RZ, RZ, UR7, P0 ;  /* 0x00000007ff377e24 */ /* 0x000fca00080e06ff */
[----:B------:R-:W4:Y:S04]  /*428b0*/  LDG.E.128.CONSTANT R48, desc[UR4][R54.64] ;  /* 0x0000000436307981 */ /* 0x000f28000c1e9d00 */
[----:B------:R-:W5:Y:S04]  /*428c0*/  LDG.E.128.CONSTANT R40, desc[UR4][R54.64+0x10] ;  /* 0x0000100436287981 */ /* 0x000f68000c1e9d00 */
[----:B0-----:R-:W5:Y:S01]  /*428d0*/  LDG.E.128.CONSTANT R44, desc[UR4][R54.64+0x20] ;  /* 0x00002004362c7981 */ /* 0x001f62000c1e9d00 */
[----:B------:R-:W-:Y:S01]  /*428e0*/  LOP3.LUT R4, R5, 0x1, RZ, 0xc0, !PT ;  /* 0x0000000105047812 */ /* 0x000fe200078ec0ff */
[----:B-123--:R-:W-:Y:S01]  /*428f0*/  IMAD.MOV.U32 R58, RZ, RZ, 0x20fd8164 ;  /* 0x20fd8164ff3a7424 */ /* 0x00efe200078e00ff */
[----:B------:R-:W4:Y:S01]  /*42900*/  DMUL R52, R2, R2 ;  /* 0x0000000202347228 */ /* 0x000f220000000000 */
        /* <DEDUP_REMOVED lines=57> */
[----:B------:R-:W-:Y:S05]  /*42ca0*/  CALL.REL.NOINC `($_ZN2at6native29vectorized_elementwise_kernelILi2EZZZNS0_16tanh_kernel_cudaERNS_18TensorIteratorBaseEENKUlvE_clEvENKUlvE_clEvEUlN3c107complexIdEEE_St5arrayIPcLm2EEEEviT0_T1_$__internal_trig_reduction_slowpathd) ;  /* 0x000000a800f07944 */ /* 0x000fea0003c00000 */
[----:B------:R-:W-:Y:S02]  /*42cb0*/  IMAD.MOV.U32 R34, RZ, RZ, R5 ;  /* 0x000000ffff227224 */ /* 0x000fe400078e0005 */
[----:B------:R-:W-:Y:S02]  /*42cc0*/  IMAD.MOV.U32 R56, RZ, RZ, R40 ;  /* 0x000000ffff387224 */ /* 0x000fe400078e0028 */
[----:B------:R-:W-:-:S07]  /*42cd0*/  IMAD.MOV.U32 R57, RZ, RZ, R41 ;  /* 0x000000ffff397224 */ /* 0x000fce00078e0029 */
.L_x_5584:
[----:B------:R-:W-:Y:S05]  /*42ce0*/  BSYNC.RECONVERGENT B4 ;  /* 0x0000000000047941 */ /* 0x000fea0003800200 */
.L_x_5583:
        /* <DEDUP_REMOVED lines=68> */
.L_x_5580:
[----:B------:R-:W-:Y:S05]  /*43130*/  BSYNC.RECONVERGENT B3 ;  /* 0x0000000000037941 */ /* 0x000fea0003800200 */
.L_x_5579:
[----:B0-----:R-:W-:Y:S01]  /*43140*/  LOP3.LUT R35, RZ, 0x80000000, R39, 0xb8, !PT ;  /* 0x80000000ff237812 */ /* 0x001fe200078eb827 */
[----:B------:R-:W-:Y:S02]  /*43150*/  VIADD R37, R37, 0xc0000000 ;  /* 0xc000000025257836 */ /* 0x000fe40000000000 */
[----:B------:R-:W-:-:S07]  /*43160*/  IMAD.MOV.U32 R34, RZ, RZ, RZ ;  /* 0x000000ffff227224 */ /* 0x000fce00078e00ff */
.L_x_5572:
[----:B------:R-:W-:Y:S05]  /*43170*/  BSYNC.RECONVERGENT B2 ;  /* 0x0000000000027941 */ /* 0x000fea0003800200 */
.L_x_5553:
[----:B------:R-:W-:Y:S01]  /*43180*/  LOP3.LUT R2, R21, 0x7fffffff, RZ, 0xc0, !PT ;  /* 0x7fffffff15027812 */ /* 0x000fe200078ec0ff */
[----:B------:R-:W-:Y:S03]  /*43190*/  BSSY.RECONVERGENT B2, `(.L_x_5585) ;  /* 0x00004b9000027945 */ /* 0x000fe60003800200 */
        /* <DEDUP_REMOVED lines=51> */
.L_x_5590:
[----:B------:R-:W-:Y:S05]  /*434d0*/  BSYNC.RECONVERGENT B3 ;  /* 0x0000000000037941 */ /* 0x000fea0003800200 */
.L_x_5589:
[----:B------:R-:W-:Y:S01]  /*434e0*/  IMAD.MOV.U32 R22, RZ, RZ, 0x5b27ebb1 ;  /* 0x5b27ebb1ff167424 */ /* 0x000fe200078e00ff */
[----:B------:R-:W-:Y:S01]  /*434f0*/  MOV R23, 0x3ef9757c ;  /* 0x3ef9757c00177802 */ /* 0x000fe20000000f00 */
[----:B------:R-:W-:Y:S01]  /*43500*/  UMOV UR6, 0x2799bcb9 ;  /* 0x2799bcb900067882 */ /* 0x000fe20000000000 */
        /* <DEDUP_REMOVED lines=151> */
.L_x_5592:
[----:B------:R-:W-:Y:S05]  /*43e80*/  BSYNC.RECONVERGENT B0 ;  /* 0x0000000000007941 */ /* 0x000fea0003800200 */
.L_x_5591:
        /* <DEDUP_REMOVED lines=195> */
.L_x_5596:
[----:B------:R-:W-:Y:S05]  /*44ac0*/  BSYNC.RECONVERGENT B3 ;  /* 0x0000000000037941 */ /* 0x000fea0003800200 */
.L_x_5595:
        /* <DEDUP_REMOVED lines=11> */
.L_x_5594:
        /* <DEDUP_REMOVED lines=55> */
.L_x_5597:
[----:B------:R-:W-:Y:S05]  /*44ef0*/  BSYNC.RECONVERGENT B1 ;  /* 0x0000000000017941 */ /* 0x000fea0003800200 */
.L_x_5593:
[----:B0-----:R-:W-:Y:S01]  /*44f00*/  LOP3.LUT R21, R47, 0x80000000, R21, 0xb8, !PT ;  /* 0x800000002f157812 */ /* 0x001fe200078eb815 */
[----:B------:R-:W-:Y:S01]  /*44f10*/  IMAD.MOV.U32 R20, RZ, RZ, R46 ;  /* 0x000000ffff147224 */ /* 0x000fe200078e002e */
[----:B------:R-:W-:Y:S01]  /*44f20*/  BSSY.RECONVERGENT B1, `(.L_x_5598) ;  /* 0x000003c000017945 */ /* 0x000fe20003800200 */
[----:B------:R-:W-:Y:S02]  /*44f30*/  IMAD.MOV.U32 R40, RZ, RZ, 0x0 ;  /* 0x00000000ff287424 */ /* 0x000fe400078e00ff */
[----:B------:R-:W-:Y:S02]  /*44f40*/  IMAD.MOV.U32 R41, RZ, RZ, 0x3fd80000 ;  /* 0x3fd80000ff297424 */ /* 0x000fe400078e00ff */
        /* <DEDUP_REMOVED lines=57> */
.L_x_5599:
[----:B------:R-:W-:Y:S05]  /*452e0*/  BSYNC.RECONVERGENT B1 ;  /* 0x0000000000017941 */ /* 0x000fea0003800200 */
.L_x_5598:
        /* <DEDUP_REMOVED lines=70> */
.L_x_5601:
[----:B------:R-:W-:Y:S05]  /*45750*/  BSYNC.RECONVERGENT B1 ;  /* 0x0000000000017941 */ /* 0x000fea0003800200 */
.L_x_5600:
        /* <DEDUP_REMOVED lines=52> */
.L_x_5603:
[----:B------:R-:W-:Y:S05]  /*45aa0*/  BSYNC.RECONVERGENT B1 ;  /* 0x0000000000017941 */ /* 0x000fea0003800200 */
.L_x_5602:
[----:B------:R-:W-:Y:S02]  /*45ab0*/  IMAD.MOV.U32 R38, RZ, RZ, R2 ;  /* 0x000000ffff267224 */ /* 0x000fe400078e0002 */
[----:B------:R-:W-:Y:S01]  /*45ac0*/  IMAD.MOV.U32 R39, RZ, RZ, R3 ;  /* 0x000000ffff277224 */ /* 0x000fe200078e0003 */
[----:B------:R-:W-:Y:S06]  /*45ad0*/  BRA `(.L_x_5604) ;  /* 0x0000002000907947 */ /* 0x000fec0003800000 */
.L_x_5588:
        /* <DEDUP_REMOVED lines=102> */
[----:B0-----:R-:W1:Y:S02]  /*46140*/  DFMA R40, R38, R40, 1 ;  /* 0x3ff000002628742b */ /* 0x001e640000000028 */
[----:B-1234-:R-:W-:Y:S02]  /*46150*/  IMAD R59, R2, 0x100000, R41 ;  /* 0x00100000023b7824 */ /* 0x01efe400078e0229 */
        /* <DEDUP_REMOVED lines=20> */
.L_x_5606:
[----:B------:R-:W-:Y:S05]  /*462a0*/  BSYNC.RECONVERGENT B0 ;  /* 0x0000000000007941 */ /* 0x000fea0003800200 */
.L_x_5605:
        /* <DEDUP_REMOVED lines=47> */
[----:B-1----:R-:W-:Y:S05]  /*465a0*/  CALL.REL.NOINC `($_ZN2at6native29vectorized_elementwise_kernelILi2EZZZNS0_16tanh_kernel_cudaERNS_18TensorIteratorBaseEENKUlvE_clEvENKUlvE_clEvEUlN3c107complexIdEEE_St5arrayIPcLm2EEEEviT0_T1_$__internal_trig_reduction_slowpathd) ;  /* 0x0000007000b07944 */ /* 0x002fea0003c00000 */
[----:B------:R-:W-:Y:S02]  /*465b0*/  IMAD.MOV.U32 R2, RZ, RZ, R40 ;  /* 0x000000ffff027224 */ /* 0x000fe400078e0028 */
[----:B------:R-:W-:-:S07]  /*465c0*/  IMAD.MOV.U32 R3, RZ, RZ, R41 ;  /* 0x000000ffff037224 */ /* 0x000fce00078e0029 */
.L_x_5608:
[----:B------:R-:W-:Y:S05]  /*465d0*/  BSYNC.RECONVERGENT B3 ;  /* 0x0000000000037941 */ /* 0x000fea0003800200 */
.L_x_5607:
        /* <DEDUP_REMOVED lines=72> */
.L_x_5610:
[----:B------:R-:W-:Y:S05]  /*46a60*/  BSYNC.RECONVERGENT B3 ;  /* 0x0000000000037941 */ /* 0x000fea0003800200 */
.L_x_5609:
        /* <DEDUP_REMOVED lines=86> */
.L_x_5587:
[----:B------:R-:W5:Y:S02]  /*46fd0*/  DADD R20, R22, -R22 ;  /* 0x0000000016147229 */ /* 0x000f640000000816 */
[----:B-----5:R-:W-:Y:S02]  /*46fe0*/  IMAD.MOV.U32 R38, RZ, RZ, R20 ;  /* 0x000000ffff267224 */ /* 0x020fe400078e0014 */
[----:B------:R-:W-:Y:S01]  /*46ff0*/  IMAD.MOV.U32 R39, RZ, RZ, R21 ;  /* 0x000000ffff277224 */ /* 0x000fe200078e0015 */
[----:B------:R-:W-:Y:S06]  /*47000*/  BRA `(.L_x_5604) ;  /* 0x0000000c00447947 */ /* 0x000fec0003800000 */
.L_x_5586:
[----:B------:R-:W-:-:S13]  /*47010*/  LOP3.LUT P0, RZ, R20, 0xfffff, R21, 0xf8, !PT ;  /* 0x000fffff14ff7812 */ /* 0x000fda000780f815 */
[----:B------:R-:W-:-:S15]  /*47020*/  @P0 DSETP.NEU.AND P1, PT, R22, RZ, PT ;  /* 0x000000ff1600022a */ /* 0x000fde0003f2d000 */
[----:B------:R-:W-:-:S15]  /*47030*/  NOP ;  /* 0x0000000000007918 */ /* 0x000fde0000000000 */
[----:B------:R-:W-:-:S15]  /*47040*/  NOP ;  /* 0x0000000000007918 */ /* 0x000fde0000000000 */
[----:B------:R-:W-:-:S15]  /*47050*/  NOP ;  /* 0x0000000000007918 */ /* 0x000fde0000000000 */
[----:B------:R-:W-:-:S04]  /*47060*/  NOP ;  /* 0x0000000000007918 */ /* 0x000fc80000000000 */
        /* <DEDUP_REMOVED lines=55> */
[----:B------:R-:W-:Y:S01]  /*473e0*/  IMAD.MOV.U32 R2, RZ, RZ, R40 ;  /* 0x000000ffff027224 */ /* 0x000fe200078e0028 */
[----:B------:R-:W-:-:S07]  /*473f0*/  MOV R3, R41 ;  /* 0x0000002900037202 */ /* 0x000fce0000000f00 */
.L_x_5614:
[----:B------:R-:W-:Y:S05]  /*47400*/  BSYNC.RECONVERGENT B4 ;  /* 0x0000000000047941 */ /* 0x000fea0003800200 */
.L_x_5613:
[----:B------:R-:W5:Y:S01]  /*47410*/  LDCU.64 UR6, c[0x4][0x170] ;  /* 0x01002e00ff0677ac */ /* 0x000f620008000a00 */
[----:B------:R-:W-:-:S05]  /*47420*/  IMAD.SHL.U32 R4, R5, 0x40, RZ ;  /* 0x0000004005047824 */ /* 0x000fca00078e00ff */
[----:B------:R-:W-:-:S04]  /*47430*/  LOP3.LUT R4, R4, 0x40, RZ, 0xc0, !PT ;  /* 0x0000004004047812 */ /* 0x000fc800078ec0ff */
[----:B-----5:R-:W-:-:S05]  /*47440*/  IADD3 R54, P0, PT, R4, UR6, RZ ;  /* 0x0000000604367c10 */ /* 0x020fca000ff1e0ff */
[----:B------:R-:W-:-:S05]  /*47450*/  IMAD.X R55, RZ, RZ, UR7, P0 ;  /* 0x00000007ff377e24 */ /* 0x000fca00080e06ff */
[----:B------:R-:W5:Y:S04]  /*47460*/  LDG.E.128.CONSTANT R48, desc[UR4][R54.64] ;  /* 0x0000000436307981 */ /* 0x000f68000c1e9d00 */
[----:B0-----:R-:W5:Y:S04]  /*47470*/  LDG.E.128.CONSTANT R44, desc[UR4][R54.64+0x10] ;  /* 0x00001004362c7981 */ /* 0x001f68000c1e9d00 */
[----:B------:R-:W5:Y:S01]  /*47480*/  LDG.E.128.CONSTANT R40, desc[UR4][R54.64+0x20] ;  /* 0x0000200436287981 */ /* 0x000f62000c1e9d00 */
[----:B------:R-:W-:Y:S01]  /*47490*/  LOP3.LUT R4, R5, 0x1, RZ, 0xc0, !PT ;  /* 0x0000000105047812 */ /* 0x000fe200078ec0ff */
[----:B-1234-:R-:W-:Y:S01]  /*474a0*/  IMAD.MOV.U32 R58, RZ, RZ, 0x20fd8164 ;  /* 0x20fd8164ff3a7424 */ /* 0x01efe200078e00ff */
[----:B------:R-:W5:Y:S01]  /*474b0*/  DMUL R52, R2, R2 ;  /* 0x0000000202347228 */ /* 0x000f620000000000 */
        /* <DEDUP_REMOVED lines=61> */
.L_x_5616:
[----:B------:R-:W-:Y:S05]  /*47890*/  BSYNC.RECONVERGENT B4 ;  /* 0x0000000000047941 */ /* 0x000fea0003800200 */
.L_x_5615:
        /* <DEDUP_REMOVED lines=68> */
.L_x_5612:
[----:B------:R-:W-:Y:S05]  /*47ce0*/  BSYNC.RECONVERGENT B3 ;  /* 0x0000000000037941 */ /* 0x000fea0003800200 */
.L_x_5611:
[----:B-1----:R-:W-:Y:S01]  /*47cf0*/  LOP3.LUT R39, RZ, 0x80000000, R23, 0xb8, !PT ;  /* 0x80000000ff277812 */ /* 0x002fe200078eb817 */
[----:B------:R-:W-:Y:S01]  /*47d00*/  IMAD.MOV.U32 R38, RZ, RZ, RZ ;  /* 0x000000ffff267224 */ /* 0x000fe200078e00ff */
[----:B------:R-:W-:-:S07]  /*47d10*/  IADD3 R21, PT, PT, R21, -0x40000000, RZ ;  /* 0xc000000015157810 */ /* 0x000fce0007ffe0ff */
.L_x_5604:
[----:B------:R-:W-:Y:S05]  /*47d20*/  BSYNC.RECONVERGENT B2 ;  /* 0x0000000000027941 */ /* 0x000fea0003800200 */
.L_x_5585:
        /* <DEDUP_REMOVED lines=53> */
.L_x_5622:
[----:B------:R-:W-:Y:S05]  /*48080*/  BSYNC.RECONVERGENT B3 ;  /* 0x0000000000037941 */ /* 0x000fea0003800200 */
.L_x_5621:
        /* <DEDUP_REMOVED lines=154> */
.L_x_5624:
[----:B------:R-:W-:Y:S05]  /*48a30*/  BSYNC.RECONVERGENT B0 ;  /* 0x0000000000007941 */ /* 0x000fea0003800200 */
.L_x_5623:
        /* <DEDUP_REMOVED lines=195> */
.L_x_5628:
[----:B------:R-:W-:Y:S05]  /*49670*/  BSYNC.RECONVERGENT B3 ;  /* 0x0000000000037941 */ /* 0x000fea0003800200 */
.L_x_5627:
        /* <DEDUP_REMOVED lines=11> */
.L_x_5626:
        /* <DEDUP_REMOVED lines=55> */
.L_x_5629:
[----:B------:R-:W-:Y:S05]  /*49aa0*/  BSYNC.RECONVERGENT B1 ;  /* 0x0000000000017941 */ /* 0x000fea0003800200 */
.L_x_5625:
        /* <DEDUP_REMOVED lines=60> */
[----:B-1234-:R-:W-:Y:S05]  /*49e70*/  CALL.REL.NOINC `($__internal_9_$__cuda_sm20_dsqrt_rn_f64_mediumpath_v1) ;  /* 0x0000003400287944 */ /* 0x01efea0003c00000 */
[----:B------:R-:W-:Y:S02]  /*49e80*/  IMAD.MOV.U32 R40, RZ, RZ, R4 ;  /* 0x000000ffff287224 */ /* 0x000fe400078e0004 */
[----:B------:R-:W-:-:S07]  /*49e90*/  IMAD.MOV.U32 R41, RZ, RZ, R3 ;  /* 0x000000ffff297224 */ /* 0x000fce00078e0003 */
.L_x_5631:
[----:B------:R-:W-:Y:S05]  /*49ea0*/  BSYNC.RECONVERGENT B1 ;  /* 0x0000000000017941 */ /* 0x000fea0003800200 */
.L_x_5630:
        /* <DEDUP_REMOVED lines=68> */
[----:B------:R-:W-:Y:S01]  /*4a2f0*/  MOV R24, R3 ;  /* 0x0000000300187202 */ /* 0x000fe20000000f00 */
[----:B------:R-:W-:-:S07]  /*4a300*/  IMAD.MOV.U32 R25, RZ, RZ, R2 ;  /* 0x000000ffff197224 */ /* 0x000fce00078e0002 */
.L_x_5633:
[----:B------:R-:W-:Y:S05]  /*4a310*/  BSYNC.RECONVERGENT B1 ;  /* 0x0000000000017941 */ /* 0x000fea0003800200 */
.L_x_5632:
        /* <DEDUP_REMOVED lines=52> */
.L_x_5635:
[----:B------:R-:W-:Y:S05]  /*4a660*/  BSYNC.RECONVERGENT B1 ;  /* 0x0000000000017941 */ /* 0x000fea0003800200 */
.L_x_5634:
[----:B-1234-:R-:W-:Y:S02]  /*4a670*/  IMAD.MOV.U32 R58, RZ, RZ, R2 ;  /* 0x000000ffff3a7224 */ /* 0x01efe400078e0002 */
[----:B------:R-:W-:Y:S01]  /*4a680*/  IMAD.MOV.U32 R59, RZ, RZ, R3 ;  /* 0x000000ffff3b7224 */ /* 0x000fe200078e0003 */
[----:B------:R-:W-:Y:S06]  /*4a690*/  BRA `(.L_x_5636) ;  /* 0x0000002000947947 */ /* 0x000fec0003800000 */
.L_x_5620:
        /* <DEDUP_REMOVED lines=124> */
.L_x_5638:
[----:B------:R-:W-:Y:S05]  /*4ae60*/  BSYNC.RECONVERGENT B0 ;  /* 0x0000000000007941 */ /* 0x000fea0003800200 */
.L_x_5637:
        /* <DEDUP_REMOVED lines=50> */
.L_x_5640:
[----:B------:R-:W-:Y:S05]  /*4b190*/  BSYNC.RECONVERGENT B3 ;  /* 0x0000000000037941 */ /* 0x000fea0003800200 */
.L_x_5639:
        /* <DEDUP_REMOVED lines=68> */
[----:B-1----:R-:W-:Y:S05]  /*4b5e0*/  CALL.REL.NOINC `($_ZN2at6native29vectorized_elementwise_kernelILi2EZZZNS0_16tanh_kernel_cudaERNS_18TensorIteratorBaseEENKUlvE_clEvENKUlvE_clEvEUlN3c107complexIdEEE_St5arrayIPcLm2EEEEviT0_T1_$__internal_trig_reduction_slowpathd) ;  /* 0x0000002000a07944 */ /* 0x002fea0003c00000 */
[----:B------:R-:W-:Y:S02]  /*4b5f0*/  IMAD.MOV.U32 R22, RZ, RZ, R5 ;  /* 0x000000ffff167224 */ /* 0x000fe400078e0005 */
[----:B------:R-:W-:Y:S02]  /*4b600*/  IMAD.MOV.U32 R56, RZ, RZ, R40 ;  /* 0x000000ffff387224 */ /* 0x000fe400078e0028 */
[----:B------:R-:W-:-:S07]  /*4b610*/  IMAD.MOV.U32 R57, RZ, RZ, R41 ;  /* 0x000000ffff397224 */ /* 0x000fce00078e0029 */
.L_x_5642:
[----:B------:R-:W-:Y:S05]  /*4b620*/  BSYNC.RECONVERGENT B3 ;  /* 0x0000000000037941 */ /* 0x000fea0003800200 */
.L_x_5641:
        /* <DEDUP_REMOVED lines=86> */
.L_x_5619:
[----:B------:R-:W0:Y:S02]  /*4bb90*/  DADD R24, R26, -R26 ;  /* 0x000000001a187229 */ /* 0x000e24000000081a */
[----:B01234-:R-:W-:Y:S02]  /*4bba0*/  IMAD.MOV.U32 R58, RZ, RZ, R24 ;  /* 0x000000ffff3a7224 */ /* 0x01ffe400078e0018 */
[----:B------:R-:W-:Y:S01]  /*4bbb0*/  IMAD.MOV.U32 R59, RZ, RZ, R25 ;  /* 0x000000ffff3b7224 */ /* 0x000fe200078e0019 */
[----:B------:R-:W-:Y:S06]  /*4bbc0*/  BRA `(.L_x_5636) ;  /* 0x0000000c00487947 */ /* 0x000fec0003800000 */
.L_x_5618:
[----:B------:R-:W-:-:S13]  /*4bbd0*/  LOP3.LUT P0, RZ, R24, 0xfffff, R25, 0xf8, !PT ;  /* 0x000fffff18ff7812 */ /* 0x000fda000780f819 */
[----:B------:R-:W-:-:S15]  /*4bbe0*/  @P0 DSETP.NEU.AND P1, PT, R26, RZ, PT ;  /* 0x000000ff1a00022a */ /* 0x000fde0003f2d000 */
[----:B------:R-:W-:-:S15]  /*4bbf0*/  NOP ;  /* 0x0000000000007918 */ /* 0x000fde0000000000 */
[----:B------:R-:W-:-:S15]  /*4bc00*/  NOP ;  /* 0x0000000000007918 */ /* 0x000fde0000000000 */
[----:B------:R-:W-:-:S15]  /*4bc10*/  NOP ;  /* 0x0000000000007918 */ /* 0x000fde0000000000 */
[----:B------:R-:W-:-:S04]  /*4bc20*/  NOP ;  /* 0x0000000000007918 */ /* 0x000fc80000000000 */
[----:B------:R-:W0:Y:S02]  /*4bc30*/  @P0 DMUL R2, R24, R26 ;  /* 0x0000001a18020228 */ /* 0x000e240000000000 */
[----:B01234-:R-:W-:Y:S02]  /*4bc40*/  @P0 FSEL R58, R26, R2, !P1 ;  /* 0x000000021a3a0208 */ /* 0x01ffe40004800000 */
        /* <DEDUP_REMOVED lines=56> */
.L_x_5646:
[----:B------:R-:W-:Y:S05]  /*4bfd0*/  BSYNC.RECONVERGENT B4 ;  /* 0x0000000000047941 */ /* 0x000fea0003800200 */
.L_x_5645:
        /* <DEDUP_REMOVED lines=72> */
.L_x_5648:
[----:B------:R-:W-:Y:S05]  /*4c460*/  BSYNC.RECONVERGENT B4 ;  /* 0x0000000000047941 */ /* 0x000fea0003800200 */
.L_x_5647:
        /* <DEDUP_REMOVED lines=68> */
.L_x_5644:
[----:B------:R-:W-:Y:S05]  /*4c8b0*/  BSYNC.RECONVERGENT B3 ;  /* 0x0000000000037941 */ /* 0x000fea0003800200 */
.L_x_5643:
[----:B01----:R-:W-:Y:S01]  /*4c8c0*/  LOP3.LUT R59, RZ, 0x80000000, R27, 0xb8, !PT ;  /* 0x80000000ff3b7812 */ /* 0x003fe200078eb81b */
[----:B------:R-:W-:Y:S02]  /*4c8d0*/  IMAD.MOV.U32 R25, RZ, RZ, R22 ;  /* 0x000000ffff197224 */ /* 0x000fe400078e0016 */
[----:B------:R-:W-:-:S07]  /*4c8e0*/  IMAD.MOV.U32 R58, RZ, RZ, RZ ;  /* 0x000000ffff3a7224 */ /* 0x000fce00078e00ff */
.L_x_5636:
[----:B------:R-:W-:Y:S05]  /*4c8f0*/  BSYNC.RECONVERGENT B2 ;  /* 0x0000000000027941 */ /* 0x000fea0003800200 */
.L_x_5617:
[----:B------:R-:W0:Y:S01]  /*4c900*/  S2R R23, SR_TID.X ;  /* 0x0000000000177919 */ /* 0x000e220000002100 */
[----:B------:R-:W1:Y:S01]  /*4c910*/  LDC.64 R2, c[0x0][0x388] ;  /* 0x0000e200ff027b82 */ /* 0x000e620000000a00 */
[----:B------:R-:W-:Y:S02]  /*4c920*/  IMAD.MOV.U32 R4, RZ, RZ, R8 ;  /* 0x000000ffff047224 */ /* 0x000fe400078e0008 */
[----:B------:R-:W-:Y:S02]  /*4c930*/  IMAD.MOV.U32 R5, RZ, RZ, R9 ;  /* 0x000000ffff057224 */ /* 0x000fe400078e0009 */
[----:B------:R-:W-:Y:S02]  /*4c940*/  IMAD.MOV.U32 R8, RZ, RZ, R12 ;  /* 0x000000ffff087224 */ /* 0x000fe400078e000c */
[----:B------:R-:W-:Y:S02]  /*4c950*/  IMAD.MOV.U32 R9, RZ, RZ, R13 ;  /* 0x000000ffff097224 */ /* 0x000fe400078e000d */
[----:B------:R-:W-:-:S02]  /*4c960*/  IMAD.MOV.U32 R12, RZ, RZ, R16 ;  /* 0x000000ffff0c7224 */ /* 0x000fc400078e0010 */
[----:B------:R-:W-:Y:S01]  /*4c970*/  IMAD.MOV.U32 R13, RZ, RZ, R17 ;  /* 0x000000ffff0d7224 */ /* 0x000fe200078e0011 */
[----:B------:R-:W-:Y:S01]  /*4c980*/  MOV R17, R33 ;  /* 0x0000002100117202 */ /* 0x000fe20000000f00 */
[----:B------:R-:W-:Y:S02]  /*4c990*/  IMAD.MOV.U32 R16, RZ, RZ, R32 ;  /* 0x000000ffff107224 */ /* 0x000fe400078e0020 */
[----:B------:R-:W-:Y:S02]  /*4c9a0*/  IMAD.MOV.U32 R32, RZ, RZ, R36 ;  /* 0x000000ffff207224 */ /* 0x000fe400078e0024 */
[----:B------:R-:W-:Y:S02]  /*4c9b0*/  IMAD.MOV.U32 R33, RZ, RZ, R37 ;  /* 0x000000ffff217224 */ /* 0x000fe400078e0025 */
[----:B------:R-:W-:Y:S02]  /*4c9c0*/  IMAD.MOV.U32 R36, RZ, RZ, R20 ;  /* 0x000000ffff247224 */ /* 0x000fe400078e0014 */
[----:B------:R-:W-:-:S02]  /*4c9d0*/  IMAD.MOV.U32 R37, RZ, RZ, R21 ;  /* 0x000000ffff257224 */ /* 0x000fc400078e0015 */
[----:B------:R-:W-:Y:S02]  /*4c9e0*/  IMAD.MOV.U32 R56, RZ, RZ, R24 ;  /* 0x000000ffff387224 */ /* 0x000fe400078e0018 */
[----:B-1----:R-:W-:-:S04]  /*4c9f0*/  IMAD.WIDE.U32 R2, R0, 0x10, R2 ;  /* 0x0000001000027825 */ /* 0x002fc800078e0002 */
[----:B------:R-:W-:Y:S02]  /*4ca00*/  IMAD.MOV.U32 R57, RZ, RZ, R25 ;  /* 0x000000ffff397224 */ /* 0x000fe400078e0019 */
[----:B0-----:R-:W-:-:S05]  /*4ca10*/  IMAD.WIDE.U32 R2, R23, 0x20, R2 ;  /* 0x0000002017027825 */ /* 0x001fca00078e0002 */
[----:B------:R-:W-:Y:S04]  /*4ca20*/  STG.E.ENL2.256 desc[UR4][R2.64], R28, R4 ;  /* 0xf800001c0204797f */ /* 0x000fe8000f121804 */
[----:B------:R-:W-:Y:S04]  /*4ca30*/  STG.E.ENL2.256 desc[UR4][R2.64+0x1000], R8, R12 ;  /* 0xf8008008020c797f */ /* 0x000fe8000f121804 */
[----:B------:R-:W-:Y:S04]  /*4ca40*/  STG.E.ENL2.256 desc[UR4][R2.64+0x2000], R16, R32 ;  /* 0xf80100100220797f */ /* 0x000fe8000f121804 */
[----:B------:R-:W-:Y:S01]  /*4ca50*/  STG.E.ENL2.256 desc[UR4][R2.64+0x3000], R36, R56 ;  /* 0xf80180240238797f */ /* 0x000fe2000f121804 */
[----:B------:R-:W-:Y:S05]  /*4ca60*/  EXIT ;  /* 0x000000000000794d */ /* 0x000fea0003800000 */
        .weak           $__internal_8_$__cuda_sm20_div_rn_f64_full
        .type           $__internal_8_$__cuda_sm20_div_rn_f64_full,@function
        .size           $__internal_8_$__cuda_sm20_div_rn_f64_full,($__internal_9_$__cuda_sm20_dsqrt_rn_f64_mediumpath_v1 - $__internal_8_$__cuda_sm20_div_rn_f64_full)
$__internal_8_$__cuda_sm20_div_rn_f64_full:
[----:B------:R-:W-:Y:S01]  /*4ca70*/  IMAD.MOV.U32 R53, RZ, RZ, R5 ;  /* 0x000000ffff357224 */ /* 0x000fe200078e0005 */
[C---:B------:R-:W-:Y:S01]  /*4ca80*/  LOP3.LUT R41, R3.reuse, 0x800fffff, RZ, 0xc0, !PT ;  /* 0x800fffff03297812 */ /* 0x040fe200078ec0ff */
[----:B------:R-:W-:Y:S01]  /*4ca90*/  IMAD.MOV.U32 R43, RZ, RZ, R3 ;  /* 0x000000ffff2b7224 */ /* 0x000fe200078e0003 */
[----:B------:R-:W-:Y:S01]  /*4caa0*/  FSETP.GEU.AND P0, PT, |R3|, 1.469367938527859385e-39, PT ;  /* 0x001000000300780b */ /* 0x000fe20003f0e200 */
[--C-:B------:R-:W-:Y:S01]  /*4cab0*/  IMAD.MOV.U32 R42, RZ, RZ, R2.reuse ;  /* 0x000000ffff2a7224 */ /* 0x100fe200078e0002 */
[C---:B------:R-:W-:Y:S01]  /*4cac0*/  FSETP.GEU.AND P2, PT, |R53|.reuse, 1.469367938527859385e-39, PT ;  /* 0x001000003500780b */ /* 0x040fe20003f4e200 */
[----:B------:R-:W-:Y:S01]  /*4cad0*/  IMAD.MOV.U32 R48, RZ, RZ, R2 ;  /* 0x000000ffff307224 */ /* 0x000fe200078e0002 */
[----:B------:R-:W-:Y:S01]  /*4cae0*/  LOP3.LUT R2, R53, 0x7ff00000, RZ, 0xc0, !PT ;  /* 0x7ff0000035027812 */ /* 0x000fe200078ec0ff */
[----:B------:R-:W-:Y:S01]  /*4caf0*/  IMAD.MOV.U32 R52, RZ, RZ, R40 ;  /* 0x000000ffff347224 */ /* 0x000fe200078e0028 */
[----:B------:R-:W-:Y:S01]  /*4cb00*/  LOP3.LUT R49, R41, 0x3ff00000, RZ, 0xfc, !PT ;  /* 0x3ff0000029317812 */ /* 0x000fe200078efcff */
[----:B------:R-:W-:Y:S01]  /*4cb10*/  BSSY.RECONVERGENT B0, `(.L_x_5649) ;  /* 0x000007c000007945 */ /* 0x000fe20003800200 */
[----:B------:R-:W-:Y:S01]  /*4cb20*/  LOP3.LUT R41, R3, 0x7ff00000, RZ, 0xc0, !PT ;  /* 0x7ff0000003297812 */ /* 0x000fe200078ec0ff */
[----:B------:R-:W-:Y:S01]  /*4cb30*/  IMAD.MOV.U32 R3, RZ, RZ, 0x1ca00000 ;  /* 0x1ca00000ff037424 */ /* 0x000fe200078e00ff */
[----:B------:R-:W-:Y:S01]  /*4cb40*/  MOV R58, 0x1 ;  /* 0x00000001003a7802 */ /* 0x000fe20000000f00 */
[----:B------:R-:W-:Y:S01]  /*4cb50*/  IMAD.MOV.U32 R54, RZ, RZ, R52 ;  /* 0x000000ffff367224 */ /* 0x000fe200078e0034 */
[C---:B------:R-:W-:Y:S01]  /*4cb60*/  ISETP.GE.U32.AND P1, PT, R2.reuse, R41, PT ;  /* 0x000000290200720c */ /* 0x040fe20003f26070 */
[----:B------:R-:W0:Y:S02]  /*4cb70*/  @!P0 DMUL R48, R42, 8.98846567431157953865e+307 ;  /* 0x7fe000002a308828 */ /* 0x000e240000000000 */
[----:B------:R-:W-:Y:S01]  /*4cb80*/  @!P2 LOP3.LUT R5, R43, 0x7ff00000, RZ, 0xc0, !PT ;  /* 0x7ff000002b05a812 */ /* 0x000fe200078ec0ff */
[----:B------:R-:W-:Y:S01]  /*4cb90*/  @!P2 IMAD.MOV.U32 R50, RZ, RZ, RZ ;  /* 0x000000ffff32a224 */ /* 0x000fe200078e00ff */
[----:B------:R-:W-:Y:S01]  /*4cba0*/  SEL R40, R3, 0x63400000, !P1 ;  /* 0x6340000003287807 */ /* 0x000fe20004800000 */
[----:B0-----:R-:W0:Y:S01]  /*4cbb0*/  MUFU.RCP64H R59, R49 ;  /* 0x00000031003b7308 */ /* 0x001e220000001800 */
[----:B------:R-:W-:-:S02]  /*4cbc0*/  @!P2 ISETP.GE.U32.AND P3, PT, R2, R5, PT ;  /* 0x000000050200a20c */ /* 0x000fc40003f66070 */
[--C-:B------:R-:W-:Y:S01]  /*4cbd0*/  LOP3.LUT R55, R40, 0x800fffff, R53.reuse, 0xf8, !PT ;  /* 0x800fffff28377812 */ /* 0x100fe200078ef835 */
[----:B------:R-:W-:Y:S01]  /*4cbe0*/  IMAD.MOV.U32 R40, RZ, RZ, R2 ;  /* 0x000000ffff287224 */ /* 0x000fe200078e0002 */
[----:B------:R-:W-:Y:S02]  /*4cbf0*/  @!P2 SEL R5, R3, 0x63400000, !P3 ;  /* 0x634000000305a807 */ /* 0x000fe40005800000 */
[----:B------:R-:W-:Y:S02]  /*4cc00*/  @!P0 LOP3.LUT R41, R49, 0x7ff00000, RZ, 0xc0, !PT ;  /* 0x7ff0000031298812 */ /* 0x000fe400078ec0ff */
[----:B------:R-:W-:-:S04]  /*4cc10*/  @!P2 LOP3.LUT R5, R5, 0x80000000, R53, 0xf8, !PT ;  /* 0x800000000505a812 */ /* 0x000fc800078ef835 */
[----:B------:R-:W-:-:S15]  /*4cc20*/  @!P2 LOP3.LUT R51, R5, 0x100000, RZ, 0xfc, !PT ;  /* 0x001000000533a812 */ /* 0x000fde00078efcff */
[----:B------:R-:W-:-:S15]  /*4cc30*/  NOP ;  /* 0x0000000000007918 */ /* 0x000fde0000000000 */
[----:B------:R-:W-:-:S15]  /*4cc40*/  NOP ;  /* 0x0000000000007918 */ /* 0x000fde0000000000 */
[----:B------:R-:W-:-:S01]  /*4cc50*/  NOP ;  /* 0x0000000000007918 */ /* 0x000fc20000000000 */
[----:B------:R-:W1:Y:S02]  /*4cc60*/  @!P2 DFMA R54, R54, 2, -R50 ;  /* 0x400000003636a82b */ /* 0x000e640000000832 */
[----:B-1----:R-:W-:-:S05]  /*4cc70*/  @!P2 LOP3.LUT R40, R55, 0x7ff00000, RZ, 0xc0, !PT ;  /* 0x7ff000003728a812 */ /* 0x002fca00078ec0ff */
        /* <DEDUP_REMOVED lines=73> */
[----:B------:R-:W-:-:S03]  /*4d110*/  FSEL R2, R2, R59, !P0 ;  /* 0x0000003b02027208 */ /* 0x000fc60004000000 */
[----:B------:R-:W-:Y:S02]  /*4d120*/  IMAD.MOV.U32 R58, RZ, RZ, R3 ;  /* 0x000000ffff3a7224 */ /* 0x000fe400078e0003 */
[----:B------:R-:W-:Y:S01]  /*4d130*/  IMAD.MOV.U32 R59, RZ, RZ, R2 ;  /* 0x000000ffff3b7224 */ /* 0x000fe200078e0002 */
[----:B------:R-:W-:Y:S06]  /*4d140*/  BRA `(.L_x_5651) ;  /* 0x0000000000607947 */ /* 0x000fec0003800000 */
.L_x_5650:
        /* <DEDUP_REMOVED lines=13> */
[----:B------:R-:W-:Y:S01]  /*4d220*/  @!P0 MOV R59, R2 ;  /* 0x00000002003b8202 */ /* 0x000fe20000000f00 */
[----:B------:R-:W-:Y:S02]  /*4d230*/  @P0 IMAD.MOV.U32 R58, RZ, RZ, RZ ;  /* 0x000000ffff3a0224 */ /* 0x000fe400078e00ff */
[----:B------:R-:W-:Y:S01]  /*4d240*/  @P0 IMAD.MOV.U32 R59, RZ, RZ, R3 ;  /* 0x000000ffff3b0224 */ /* 0x000fe200078e0003 */
[----:B------:R-:W-:Y:S06]  /*4d250*/  BRA `(.L_x_5651) ;  /* 0x00000000001c7947 */ /* 0x000fec0003800000 */
.L_x_5653:
[----:B------:R-:W-:Y:S01]  /*4d260*/  LOP3.LUT R2, R43, 0x80000, RZ, 0xfc, !PT ;  /* 0x000800002b027812 */ /* 0x000fe200078efcff */
[----:B------:R-:W-:-:S04]  /*4d270*/  IMAD.MOV.U32 R58, RZ, RZ, R42 ;  /* 0x000000ffff3a7224 */ /* 0x000fc800078e002a */
[----:B------:R-:W-:Y:S01]  /*4d280*/  IMAD.MOV.U32 R59, RZ, RZ, R2 ;  /* 0x000000ffff3b7224 */ /* 0x000fe200078e0002 */
[----:B------:R-:W-:Y:S06]  /*4d290*/  BRA `(.L_x_5651) ;  /* 0x00000000000c7947 */ /* 0x000fec0003800000 */
.L_x_5652:
[----:B------:R-:W-:Y:S01]  /*4d2a0*/  LOP3.LUT R2, R53, 0x80000, RZ, 0xfc, !PT ;  /* 0x0008000035027812 */ /* 0x000fe200078efcff */
[----:B------:R-:W-:-:S04]  /*4d2b0*/  IMAD.MOV.U32 R58, RZ, RZ, R52 ;  /* 0x000000ffff3a7224 */ /* 0x000fc800078e0034 */
[----:B------:R-:W-:-:S07]  /*4d2c0*/  IMAD.MOV.U32 R59, RZ, RZ, R2 ;  /* 0x000000ffff3b7224 */ /* 0x000fce00078e0002 */
.L_x_5651:
[----:B------:R-:W-:Y:S05]  /*4d2d0*/  BSYNC.RECONVERGENT B0 ;  /* 0x0000000000007941 */ /* 0x000fea0003800200 */
.L_x_5649:
[----:B------:R-:W-:Y:S02]  /*4d2e0*/  IMAD.MOV.U32 R5, RZ, RZ, 0x0 ;  /* 0x00000000ff057424 */ /* 0x000fe400078e00ff */
[----:B------:R-:W-:Y:S02]  /*4d2f0*/  IMAD.MOV.U32 R3, RZ, RZ, R58 ;  /* 0x000000ffff037224 */ /* 0x000fe400078e003a */
[----:B------:R-:W-:Y:S01]  /*4d300*/  IMAD.MOV.U32 R2, RZ, RZ, R59 ;  /* 0x000000ffff027224 */ /* 0x000fe200078e003b */
[----:B------:R-:W-:Y:S06]  /*4d310*/  RET.REL.NODEC R4 `(_ZN2at6native29vectorized_elementwise_kernelILi2EZZZNS0_16tanh_kernel_cudaERNS_18TensorIteratorBaseEENKUlvE_clEvENKUlvE_clEvEUlN3c107complexIdEEE_St5arrayIPcLm2EEEEviT0_T1_) ;  /* 0xfffffb2c04387950 */ /* 0x000fec0003c3ffff */
        .weak           $__internal_9_$__cuda_sm20_dsqrt_rn_f64_mediumpath_v1
        .type           $__internal_9_$__cuda_sm20_dsqrt_rn_f64_mediumpath_v1,@function
        .size           $__internal_9_$__cuda_sm20_dsqrt_rn_f64_mediumpath_v1,($_ZN2at6native29vectorized_elementwise_kernelILi2EZZZNS0_16tanh_kernel_cudaERNS_18TensorIteratorBaseEENKUlvE_clEvENKUlvE_clEvEUlN3c107complexIdEEE_St5arrayIPcLm2EEEEviT0_T1_$__internal_trig_reduction_slowpathd - $__internal_9_$__cuda_sm20_dsqrt_rn_f64_mediumpath_v1)
$__internal_9_$__cuda_sm20_dsqrt_rn_f64_mediumpath_v1:
[----:B------:R-:W-:Y:S01]  /*4d320*/  ISETP.GE.U32.AND P0, PT, R43, -0x3400000, PT ;  /* 0xfcc000002b00780c */ /* 0x000fe20003f06070 */
[----:B------:R-:W-:Y:S01]  /*4d330*/  BSSY.RECONVERGENT B0, `(.L_x_5654) ;  /* 0x000004f000007945 */ /* 0x000fe20003800200 */
[-C--:B------:R-:W-:Y:S01]  /*4d340*/  LOP3.LUT R49, R49, R48.reuse, RZ, 0x3c, !PT ;  /* 0x0000003031317212 */ /* 0x080fe200078e3cff */
[----:B------:R-:W-:Y:S02]  /*4d350*/  IMAD.MOV.U32 R43, RZ, RZ, R41 ;  /* 0x000000ffff2b7224 */ /* 0x000fe400078e0029 */
[----:B------:R-:W-:Y:S01]  /*4d360*/  IMAD.MOV.U32 R41, RZ, RZ, R5 ;  /* 0x000000ffff297224 */ /* 0x000fe200078e0005 */
[----:B------:R-:W-:Y:S01]  /*4d370*/  LOP3.LUT R48, R49, R48, RZ, 0x3c, !PT ;  /* 0x0000003031307212 */ /* 0x000fe200078e3cff */
[----:B------:R-:W-:-:S03]  /*4d380*/  IMAD.MOV.U32 R5, RZ, RZ, R3 ;  /* 0x000000ffff057224 */ /* 0x000fc600078e0003 */
        /* <DEDUP_REMOVED lines=17> */
.L_x_5655:
        /* <DEDUP_REMOVED lines=55> */
.L_x_5657:
[----:B------:R0:W1:Y:S02]  /*4d810*/  DADD R4, R48, R48 ;  /* 0x0000000030047229 */ /* 0x0000640000000030 */
.L_x_5656:
[----:B------:R-:W-:Y:S05]  /*4d820*/  BSYNC.RECONVERGENT B0 ;  /* 0x0000000000007941 */ /* 0x000fea0003800200 */
.L_x_5654:
[----:B------:R-:W-:Y:S02]  /*4d830*/  IMAD.MOV.U32 R40, RZ, RZ, R2 ;  /* 0x000000ffff287224 */ /* 0x000fe400078e0002 */
[----:B------:R-:W-:Y:S02]  /*4d840*/  IMAD.MOV.U32 R41, RZ, RZ, 0x0 ;  /* 0x00000000ff297424 */ /* 0x000fe400078e00ff */
[----:B-1----:R-:W-:Y:S02]  /*4d850*/  IMAD.MOV.U32 R3, RZ, RZ, R5 ;  /* 0x000000ffff037224 */ /* 0x002fe400078e0005 */
[----:B0-----:R-:W-:Y:S05]  /*4d860*/  RET.REL.NODEC R40 `(_ZN2at6native29vectorized_elementwise_kernelILi2EZZZNS0_16tanh_kernel_cudaERNS_18TensorIteratorBaseEENKUlvE_clEvENKUlvE_clEvEUlN3c107complexIdEEE_St5arrayIPcLm2EEEEviT0_T1_) ;  /* 0xfffffb2428e47950 */ /* 0x001fea0003c3ffff */
        .type           $_ZN2at6native29vectorized_elementwise_kernelILi2EZZZNS0_16tanh_kernel_cudaERNS_18TensorIteratorBaseEENKUlvE_clEvENKUlvE_clEvEUlN3c107complexIdEEE_St5arrayIPcLm2EEEEviT0_T1_$__internal_trig_reduction_slowpathd,@function
        .size           $_ZN2at6native29vectorized_elementwise_kernelILi2EZZZNS0_16tanh_kernel_cudaERNS_18TensorIteratorBaseEENKUlvE_clEvENKUlvE_clEvEUlN3c107complexIdEEE_St5arrayIPcLm2EEEEviT0_T1_$__internal_trig_reduction_slowpathd,(.L_x_6216 - $_ZN2at6native29vectorized_elementwise_kernelILi2EZZZNS0_16tanh_kernel_cudaERNS_18TensorIteratorBaseEENKUlvE_clEvENKUlvE_clEvEUlN3c107complexIdEEE_St5arrayIPcLm2EEEEviT0_T1_$__internal_trig_reduction_slowpathd)
$_ZN2at6native29vectorized_elementwise_kernelILi2EZZZNS0_16tanh_kernel_cudaERNS_18TensorIteratorBaseEENKUlvE_clEvENKUlvE_clEvEUlN3c107complexIdEEE_St5arrayIPcLm2EEEEviT0_T1_$__internal_trig_reduction_slowpathd:
        /* <DEDUP_REMOVED lines=25> */
.L_x_5662:
        /* <DEDUP_REMOVED lines=14> */
[C---:B------:R-:W-:Y:S01]  /*4dae0*/  IMAD R3, R50.reuse, 0x8, R1 ;  /* 0x0000000832037824 */ /* 0x040fe200078e0201 */
[----:B------:R-:W-:Y:S01]  /*4daf0*/  MOV R4, R64 ;  /* 0x0000004000047202 */ /* 0x000fe20000000f00 */
[----:B------:R-:W-:Y:S01]  /*4db00*/  VIADD R50, R50, 0x1 ;  /* 0x0000000132327836 */ /* 0x000fe20000000000 */
[----:B------:R-:W-:-:S03]  /*4db10*/  ISETP.NE.AND P1, PT, R51, -0xf, PT ;  /* 0xfffffff13300780c */ /* 0x000fc60003f25270 */
[----:B------:R0:W-:Y:S02]  /*4db20*/  STL.64 [R3], R4 ;  /* 0x0000000403007387 */ /* 0x0001e40000100a00 */
[----:B0-----:R-:W-:-:S04]  /*4db30*/  IMAD.HI.U32 R5, R63, R42, RZ ;  /* 0x0000002a3f057227 */ /* 0x001fc800078e00ff */
[----:B------:R-:W-:Y:S01]  /*4db40*/  IMAD R3, R63, R40, RZ ;  /* 0x000000283f037224 */ /* 0x000fe200078e02ff */
[----:B------:R-:W-:Y:S01]  /*4db50*/  IADD3.X R5, P2, PT, R5, R48, RZ, P2, !PT ;  /* 0x0000003005057210 */ /* 0x000fe2000175e4ff */
[----:B------:R-:W-:-:S03]  /*4db60*/  IMAD.HI.U32 R4, R63, R40, RZ ;  /* 0x000000283f047227 */ /* 0x000fc600078e00ff */
[----:B------:R-:W-:Y:S01]  /*4db70*/  IADD3.X R3, P0, PT, R3, R5, RZ, P0, !PT ;  /* 0x0000000503037210 */ /* 0x000fe2000071e4ff */
[----:B------:R-:W-:-:S04]  /*4db80*/  IMAD.X R4, RZ, RZ, R4, P2 ;  /* 0x000000ffff047224 */ /* 0x000fc800010e0604 */
[----:B------:R-:W-:Y:S02]  /*4db90*/  IMAD.X R4, RZ, RZ, R4, P0 ;  /* 0x000000ffff047224 */ /* 0x000fe400000e0604 */
[----:B------:R-:W-:Y:S02]  /*4dba0*/  IMAD.MOV.U32 R64, RZ, RZ, R3 ;  /* 0x000000ffff407224 */ /* 0x000fe400078e0003 */
[----:B------:R-:W-:Y:S01]  /*4dbb0*/  IMAD.MOV.U32 R65, RZ, RZ, R4 ;  /* 0x000000ffff417224 */ /* 0x000fe200078e0004 */
[----:B------:R-:W-:Y:S06]  /*4dbc0*/  @P1 BRA `(.L_x_5662) ;  /* 0xfffffffc008c1947 */ /* 0x000fec000383ffff */
[----:B------:R-:W-:Y:S05]  /*4dbd0*/  BSYNC.RECONVERGENT B1 ;  /* 0x0000000000017941 */ /* 0x000fea0003800200 */
.L_x_5661:
[----:B------:R-:W-:-:S07]  /*4dbe0*/  IMAD.MOV.U32 R3, RZ, RZ, R41 ;  /* 0x000000ffff037224 */ /* 0x000fce00078e0029 */
.L_x_5660:
[----:B------:R-:W-:Y:S05]  /*4dbf0*/  BSYNC.RECONVERGENT B0 ;  /* 0x0000000000007941 */ /* 0x000fea0003800200 */
.L_x_5659:
        /* <DEDUP_REMOVED lines=11> */
[-CC-:B------:R-:W-:Y:S02]  /*4dcb0*/  @P0 SHF.R.U64 R51, R51, R54.reuse, R50.reuse ;  /* 0x0000003633330219 */ /* 0x180fe40000001232 */
        /* <DEDUP_REMOVED lines=32> */
[----:B------:R-:W-:Y:S02]  /*4dec0*/  IADD3 R43, PT, PT, -R43, 0x3f, RZ ;  /* 0x0000003f2b2b7810 */ /* 0x000fe40007ffe1ff */
[----:B------:R-:W-:-:S04]  /*4ded0*/  @P0 IADD3 R43, PT, PT, R48, RZ, RZ ;  /* 0x000000ff302b0210 */ /* 0x000fc80007ffe0ff */
        /* <DEDUP_REMOVED lines=14> */
.L_x_5664:
[----:B------:R-:W-:Y:S05]  /*4dfc0*/  BSYNC.RECONVERGENT B0 ;  /* 0x0000000000007941 */ /* 0x000fea0003800200 */
.L_x_5663:
        /* <DEDUP_REMOVED lines=16> */
[C---:B------:R-:W-:Y:S01]  /*4e0d0*/  ISETP.GT.AND.EX P0, PT, R4.reuse, RZ, PT, P4 ;  /* 0x000000ff0400720c */ /* 0x040fe20003f04340 */
[----:B------:R-:W-:-:S03]  /*4e0e0*/  IMAD.X R2, R4, 0x1, R4, P2 ;  /* 0x0000000104027824 */ /* 0x000fc600010e0604 */
[----:B------:R-:W-:Y:S02]  /*4e0f0*/  SEL R3, R3, R40, P0 ;  /* 0x0000002803037207 */ /* 0x000fe40000000000 */
[----:B------:R-:W-:Y:S02]  /*4e100*/  SEL R2, R2, R4, P0 ;  /* 0x0000000402027207 */ /* 0x000fe40000000000 */
[----:B------:R-:W-:Y:S02]  /*4e110*/  IADD3 R4, P2, PT, R3, 0x1, RZ ;  /* 0x0000000103047810 */ /* 0x000fe40007f5e0ff */
[----:B------:R-:W-:-:S03]  /*4e120*/  LOP3.LUT P4, R40, R53, 0x80000000, RZ, 0xc0, !PT ;  /* 0x8000000035287812 */ /* 0x000fc6000788c0ff */
[----:B------:R-:W-:Y:S01]  /*4e130*/  IMAD.X R3, RZ, RZ, R2, P2 ;  /* 0x000000ffff037224 */ /* 0x000fe200010e0602 */
[----:B------:R-:W-:Y:S02]  /*4e140*/  SEL R2, RZ, 0xffffffff, !P0 ;  /* 0xffffffffff027807 */ /* 0x000fe40004000000 */
[----:B------:R-:W-:Y:S02]  /*4e150*/  @!P1 LOP3.LUT R40, R40, 0x80000000, RZ, 0x3c, !PT ;  /* 0x8000000028289812 */ /* 0x000fe400078e3cff */
[----:B------:R-:W-:Y:S01]  /*4e160*/  SHF.R.U64 R4, R4, 0xa, R3 ;  /* 0x0000000a04047819 */ /* 0x000fe20000001203 */
[----:B------:R-:W-:-:S03]  /*4e170*/  IMAD.IADD R2, R2, 0x1, -R43 ;  /* 0x0000000102027824 */ /* 0x000fc600078e0a2b */
[----:B------:R-:W-:Y:S01]  /*4e180*/  IADD3 R4, P2, PT, R4, 0x1, RZ ;  /* 0x0000000104047810 */ /* 0x000fe20007f5e0ff */
[----:B------:R-:W-:Y:S02]  /*4e190*/  IMAD.SHL.U32 R2, R2, 0x100000, RZ ;  /* 0x0010000002027824 */ /* 0x000fe400078e00ff */
[----:B------:R-:W-:Y:S01]  /*4e1a0*/  @P4 IMAD.MOV R5, RZ, RZ, -R5 ;  /* 0x000000ffff054224 */ /* 0x000fe200078e0a05 */
[----:B------:R-:W-:-:S04]  /*4e1b0*/  LEA.HI.X R3, R3, RZ, RZ, 0x16, P2 ;  /* 0x000000ff03037211 */ /* 0x000fc800010fb4ff */
[--C-:B------:R-:W-:Y:S02]  /*4e1c0*/  SHF.R.U64 R4, R4, 0x1, R3.reuse ;  /* 0x0000000104047819 */ /* 0x100fe40000001203 */
[----:B------:R-:W-:Y:S02]  /*4e1d0*/  SHF.R.U32.HI R3, RZ, 0x1, R3 ;  /* 0x00000001ff037819 */ /* 0x000fe40000011603 */
[----:B------:R-:W-:-:S04]  /*4e1e0*/  IADD3 R4, P2, P0, RZ, RZ, R4 ;  /* 0x000000ffff047210 */ /* 0x000fc8000785e004 */
[----:B------:R-:W-:-:S04]  /*4e1f0*/  IADD3.X R2, PT, PT, R2, 0x3fe00000, R3, P2, P0 ;  /* 0x3fe0000002027810 */ /* 0x000fc800017e0403 */
[----:B------:R-:W-:-:S07]  /*4e200*/  LOP3.LUT R40, R2, R40, RZ, 0xfc, !PT ;  /* 0x0000002802287212 */ /* 0x000fce00078efcff */
.L_x_5658:
[----:B------:R-:W-:Y:S02]  /*4e210*/  IMAD.MOV.U32 R53, RZ, RZ, 0x0 ;  /* 0x00000000ff357424 */ /* 0x000fe400078e00ff */
[----:B------:R-:W-:Y:S02]  /*4e220*/  IMAD.MOV.U32 R41, RZ, RZ, R40 ;  /* 0x000000ffff297224 */ /* 0x000fe400078e0028 */
[----:B------:R-:W-:Y:S01]  /*4e230*/  IMAD.MOV.U32 R40, RZ, RZ, R4 ;  /* 0x000000ffff287224 */ /* 0x000fe200078e0004 */
[----:B------:R-:W-:Y:S06]  /*4e240*/  RET.REL.NODEC R52 `(_ZN2at6native29vectorized_elementwise_kernelILi2EZZZNS0_16tanh_kernel_cudaERNS_18TensorIteratorBaseEENKUlvE_clEvENKUlvE_clEvEUlN3c107complexIdEEE_St5arrayIPcLm2EEEEviT0_T1_) ;  /* 0xfffffb1c346c7950 */ /* 0x000fec0003c3ffff */
.L_x_5665:
        /* <DEDUP_REMOVED lines=11> */
.L_x_6216:


//--------------------- .text._ZN2at6native29vectorized_elementwise_kernelILi4EZZZNS0_16tanh_kernel_cudaERNS_18TensorIteratorBaseEENKUlvE_clEvENKUlvE_clEvEUlN3c107complexIdEEE_St5arrayIPcLm2EEEEviT0_T1_ --------------------------
	.section	.text._ZN2at6native29vectorized_elementwise_kernelILi4EZZZNS0_16tanh_kernel_cudaERNS_18TensorIteratorBaseEENKUlvE_clEvENKUlvE_clEvEUlN3c107complexIdEEE_St5arrayIPcLm2EEEEviT0_T1_,"ax",@progbits
	.align	128
        .global         _ZN2at6native29vectorized_elementwise_kernelILi4EZZZNS0_16tanh_kernel_cudaERNS_18TensorIteratorBaseEENKUlvE_clEvENKUlvE_clEvEUlN3c107complexIdEEE_St5arrayIPcLm2EEEEviT0_T1_
        .type           _ZN2at6native29vectorized_elementwise_kernelILi4EZZZNS0_16tanh_kernel_cudaERNS_18TensorIteratorBaseEENKUlvE_clEvENKUlvE_clEvEUlN3c107complexIdEEE_St5arrayIPcLm2EEEEviT0_T1_,@function
        .size           _ZN2at6native29vectorized_elementwise_kernelILi4EZZZNS0_16tanh_kernel_cudaERNS_18TensorIteratorBaseEENKUlvE_clEvENKUlvE_clEvEUlN3c107complexIdEEE_St5arrayIPcLm2EEEEviT0_T1_,(.L_x_6219 - _ZN2at6native29vectorized_elementwise_kernelILi4EZZZNS0_16tanh_kernel_cudaERNS_18TensorIteratorBaseEENKUlvE_clEvENKUlvE_clEvEUlN3c107complexIdEEE_St5arrayIPcLm2EEEEviT0_T1_)
        .other          _ZN2at6native29vectorized_elementwise_kernelILi4EZZZNS0_16tanh_kernel_cudaERNS_18TensorIteratorBaseEENKUlvE_clEvENKUlvE_clEvEUlN3c107complexIdEEE_St5arrayIPcLm2EEEEviT0_T1_,@"STO_CUDA_ENTRY STV_DEFAULT"
_ZN2at6native29vectorized_elementwise_kernelILi4EZZZNS0_16tanh_kernel_cudaERNS_18TensorIteratorBaseEENKUlvE_clEvENKUlvE_clEvEUlN3c107complexIdEEE_St5arrayIPcLm2EEEEviT0_T1_:
.text._ZN2at6native29vectorized_elementwise_kernelILi4EZZZNS0_16tanh_kernel_cudaERNS_18TensorIteratorBaseEENKUlvE_clEvENKUlvE_clEvEUlN3c107complexIdEEE_St5arrayIPcLm2EEEEviT0_T1_:
        /* <DEDUP_REMOVED lines=143> */
[----:B------:R-:W-:Y:S05]  /*08f0*/  CALL.REL.NOINC `($_ZN2at6native29vectorized_elementwise_kernelILi4EZZZNS0_16tanh_kernel_cudaERNS_18TensorIteratorBaseEENKUlvE_clEvENKUlvE_clEvEUlN3c107complexIdEEE_St5arrayIPcLm2EEEEviT0_T1_$__internal_trig_reduction_slowpathd) ;  /* 0x000004cc00dc7944 */ /* 0x000fea0003c00000 */
[----:B------:R-:W-:Y:S02]  /*0900*/  IMAD.MOV.U32 R54, RZ, RZ, R5 ;  /* 0x000000ffff367224 */ /* 0x000fe400078e0005 */
[----:B------:R-:W-:Y:S02]  /*0910*/  IMAD.MOV.U32 R2, RZ, RZ, R40 ;  /* 0x000000ffff027224 */ /* 0x000fe400078e0028 */
[----:B------:R-:W-:-:S07]  /*0920*/  IMAD.MOV.U32 R3, RZ, RZ, R41 ;  /* 0x000000ffff037224 */ /* 0x000fce00078e0029 */
.L_x_5673:
[----:B------:R-:W-:Y:S05]  /*0930*/  BSYNC.RECONVERGENT B4 ;  /* 0x0000000000047941 */ /* 0x000fea0003800200 */
.L_x_5672:
        /* <DEDUP_REMOVED lines=72> */
.L_x_5675:
[----:B------:R-:W-:Y:S05]  /*0dc0*/  BSYNC.RECONVERGENT B4 ;  /* 0x0000000000047941 */ /* 0x000fea0003800200 */
.L_x_5674:
        /* <DEDUP_REMOVED lines=68> */
.L_x_5671:
[----:B------:R-:W-:Y:S05]  /*1210*/  BSYNC.RECONVERGENT B3 ;  /* 0x0000000000037941 */ /* 0x000fea0003800200 */
.L_x_5670:
[----:B------:R-:W-:Y:S01]  /*1220*/  VIADD R29, R33, 0xc0000000 ;  /* 0xc0000000211d7836 */ /* 0x000fe20000000000 */
[----:B-1----:R-:W-:Y:S01]  /*1230*/  LOP3.LUT R31, RZ, 0x80000000, R35, 0xb8, !PT ;  /* 0x80000000ff1f7812 */ /* 0x002fe200078eb823 */
[----:B------:R-:W-:Y:S02]  /*1240*/  IMAD.MOV.U32 R28, RZ, RZ, R32 ;  /* 0x000000ffff1c7224 */ /* 0x000fe400078e0020 */
[----:B------:R-:W-:Y:S01]  /*1250*/  IMAD.MOV.U32 R30, RZ, RZ, RZ ;  /* 0x000000ffff1e7224 */ /* 0x000fe200078e00ff */
[----:B------:R-:W-:Y:S06]  /*1260*/  BRA `(.L_x_5668) ;  /* 0x0000003c009c7947 */ /* 0x000fec0003800000 */
.L_x_5669:
        /* <DEDUP_REMOVED lines=135> */
.L_x_5678:
[----:B------:R-:W-:Y:S05]  /*1ae0*/  BSYNC.RECONVERGENT B0 ;  /* 0x0000000000007941 */ /* 0x000fea0003800200 */
.L_x_5677:
        /* <DEDUP_REMOVED lines=47> */
[----:B-1----:R-:W-:Y:S05]  /*1de0*/  CALL.REL.NOINC `($_ZN2at6native29vectorized_elementwise_kernelILi4EZZZNS0_16tanh_kernel_cudaERNS_18TensorIteratorBaseEENKUlvE_clEvENKUlvE_clEvEUlN3c107complexIdEEE_St5arrayIPcLm2EEEEviT0_T1_$__internal_trig_reduction_slowpathd) ;  /* 0x000004b800a07944 */ /* 0x002fea0003c00000 */
[----:B------:R-:W-:Y:S01]  /*1df0*/  IMAD.MOV.U32 R54, RZ, RZ, R5 ;  /* 0x000000ffff367224 */ /* 0x000fe200078e0005 */
[----:B------:R-:W-:Y:S01]  /*1e00*/  MOV R52, R40 ;  /* 0x0000002800347202 */ /* 0x000fe20000000f00 */
[----:B------:R-:W-:-:S07]  /*1e10*/  IMAD.MOV.U32 R53, RZ, RZ, R41 ;  /* 0x000000ffff357224 */ /* 0x000fce00078e0029 */
.L_x_5680:
[----:B------:R-:W-:Y:S05]  /*1e20*/  BSYNC.RECONVERGENT B3 ;  /* 0x0000000000037941 */ /* 0x000fea0003800200 */
.L_x_5679:
        /* <DEDUP_REMOVED lines=68> */
[----:B-1----:R-:W-:Y:S05]  /*2270*/  CALL.REL.NOINC `($_ZN2at6native29vectorized_elementwise_kernelILi4EZZZNS0_16tanh_kernel_cudaERNS_18TensorIteratorBaseEENKUlvE_clEvENKUlvE_clEvEUlN3c107complexIdEEE_St5arrayIPcLm2EEEEviT0_T1_$__internal_trig_reduction_slowpathd) ;  /* 0x000004b4007c7944 */ /* 0x002fea0003c00000 */
[----:B------:R-:W-:Y:S02]  /*2280*/  IMAD.MOV.U32 R55, RZ, RZ, R5 ;  /* 0x000000ffff377224 */ /* 0x000fe400078e0005 */
[----:B------:R-:W-:Y:S02]  /*2290*/  IMAD.MOV.U32 R58, RZ, RZ, R40 ;  /* 0x000000ffff3a7224 */ /* 0x000fe400078e0028 */
[----:B------:R-:W-:-:S07]  /*22a0*/  IMAD.MOV.U32 R59, RZ, RZ, R41 ;  /* 0x000000ffff3b7224 */ /* 0x000fce00078e0029 */
.L_x_5682:
[----:B------:R-:W-:Y:S05]  /*22b0*/  BSYNC.RECONVERGENT B3 ;  /* 0x0000000000037941 */ /* 0x000fea0003800200 */
.L_x_5681:
        /* <DEDUP_REMOVED lines=86> */
.L_x_5676:
        /* <DEDUP_REMOVED lines=44> */
[----:B------:R-:W-:Y:S05]  /*2ae0*/  CALL.REL.NOINC `($_ZN2at6native29vectorized_elementwise_kernelILi4EZZZNS0_16tanh_kernel_cudaERNS_18TensorIteratorBaseEENKUlvE_clEvENKUlvE_clEvEUlN3c107complexIdEEE_St5arrayIPcLm2EEEEviT0_T1_$__internal_trig_reduction_slowpathd) ;  /* 0x000004ac00607944 */ /* 0x000fea0003c00000 */
.L_x_5684:
[----:B------:R-:W-:Y:S05]  /*2af0*/  BSYNC.RECONVERGENT B3 ;  /* 0x0000000000037941 */ /* 0x000fea0003800200 */
.L_x_5683:
        /* <DEDUP_REMOVED lines=154> */
.L_x_5686:
[----:B------:R-:W-:Y:S05]  /*34a0*/  BSYNC.RECONVERGENT B0 ;  /* 0x0000000000007941 */ /* 0x000fea0003800200 */
.L_x_5685:
        /* <DEDUP_REMOVED lines=61> */
.L_x_5688:
        /* <DEDUP_REMOVED lines=186> */
[----:B------:R-:W-:Y:S05]  /*4420*/  CALL.REL.NOINC `($__internal_10_$__cuda_sm20_div_rn_f64_full) ;  /* 0x0000048400907944 */ /* 0x000fea0003c00000 */
[----:B------:R-:W-:-:S04]  /*4430*/  LOP3.LUT R3, R3, R2, RZ, 0x3c, !PT ;  /* 0x0000000203037212 */ /* 0x000fc800078e3cff */
[----:B------:R-:W-:-:S04]  /*4440*/  LOP3.LUT R2, R3, R2, RZ, 0x3c, !PT ;  /* 0x0000000203027212 */ /* 0x000fc800078e3cff */
[----:B------:R-:W-:-:S07]  /*4450*/  LOP3.LUT R3, R3, R2, RZ, 0x3c, !PT ;  /* 0x0000000203037212 */ /* 0x000fce00078e3cff */
.L_x_5691:
[----:B------:R-:W-:Y:S05]  /*4460*/  BSYNC.RECONVERGENT B3 ;  /* 0x0000000000037941 */ /* 0x000fea0003800200 */
.L_x_5690:
        /* <DEDUP_REMOVED lines=10> */
.L_x_5689:
[----:B------:R-:W-:Y:S05]  /*4510*/  BSYNC.RECONVERGENT B1 ;  /* 0x0000000000017941 */ /* 0x000fea0003800200 */
.L_x_5687:
        /* <DEDUP_REMOVED lines=58> */
[----:B------:R-:W-:Y:S05]  /*48c0*/  CALL.REL.NOINC `($__internal_11_$__cuda_sm20_dsqrt_rn_f64_mediumpath_v1) ;  /* 0x0000048800947944 */ /* 0x000fea0003c00000 */
[----:B------:R-:W-:Y:S02]  /*48d0*/  IMAD.MOV.U32 R40, RZ, RZ, R4 ;  /* 0x000000ffff287224 */ /* 0x000fe400078e0004 */
[----:B------:R-:W-:-:S07]  /*48e0*/  IMAD.MOV.U32 R41, RZ, RZ, R3 ;  /* 0x000000ffff297224 */ /* 0x000fce00078e0003 */
.L_x_5693:
[----:B------:R-:W-:Y:S05]  /*48f0*/  BSYNC.RECONVERGENT B1 ;  /* 0x0000000000017941 */ /* 0x000fea0003800200 */
.L_x_5692:
        /* <DEDUP_REMOVED lines=68> */
[----:B------:R-:W-:Y:S02]  /*4d40*/  IMAD.MOV.U32 R28, RZ, RZ, R3 ;  /* 0x000000ffff1c7224 */ /* 0x000fe400078e0003 */
[----:B------:R-:W-:-:S07]  /*4d50*/  IMAD.MOV.U32 R29, RZ, RZ, R2 ;  /* 0x000000ffff1d7224 */ /* 0x000fce00078e0002 */
.L_x_5695:
[----:B------:R-:W-:Y:S05]  /*4d60*/  BSYNC.RECONVERGENT B1 ;  /* 0x0000000000017941 */ /* 0x000fea0003800200 */
.L_x_5694:
        /* <DEDUP_REMOVED lines=48> */
[----:B------:R-:W-:Y:S05]  /*5070*/  CALL.REL.NOINC `($__internal_10_$__cuda_sm20_div_rn_f64_full) ;  /* 0x00000478007c7944 */ /* 0x000fea0003c00000 */
[----:B------:R-:W-:-:S04]  /*5080*/  LOP3.LUT R3, R3, R2, RZ, 0x3c, !PT ;  /* 0x0000000203037212 */ /* 0x000fc800078e3cff */
[----:B------:R-:W-:-:S04]  /*5090*/  LOP3.LUT R2, R3, R2, RZ, 0x3c, !PT ;  /* 0x0000000203027212 */ /* 0x000fc800078e3cff */
[----:B------:R-:W-:-:S07]  /*50a0*/  LOP3.LUT R3, R3, R2, RZ, 0x3c, !PT ;  /* 0x0000000203037212 */ /* 0x000fce00078e3cff */
.L_x_5697:
[----:B------:R-:W-:Y:S05]  /*50b0*/  BSYNC.RECONVERGENT B1 ;  /* 0x0000000000017941 */ /* 0x000fea0003800200 */
.L_x_5696:
[----:B------:R-:W-:Y:S02]  /*50c0*/  IMAD.MOV.U32 R30, RZ, RZ, R2 ;  /* 0x000000ffff1e7224 */ /* 0x000fe400078e0002 */
[----:B------:R-:W-:-:S07]  /*50d0*/  IMAD.MOV.U32 R31, RZ, RZ, R3 ;  /* 0x000000ffff1f7224 */ /* 0x000fce00078e0003 */
.L_x_5668:
[----:B------:R-:W-:Y:S05]  /*50e0*/  BSYNC.RECONVERGENT B2 ;  /* 0x0000000000027941 */ /* 0x000fea0003800200 */
.L_x_5667:
        /* <DEDUP_REMOVED lines=57> */
[----:B0-----:R-:W-:Y:S05]  /*5480*/  CALL.REL.NOINC `($_ZN2at6native29vectorized_elementwise_kernelILi4EZZZNS0_16tanh_kernel_cudaERNS_18TensorIteratorBaseEENKUlvE_clEvENKUlvE_clEvEUlN3c107complexIdEEE_St5arrayIPcLm2EEEEviT0_T1_$__internal_trig_reduction_slowpathd) ;  /* 0x0000048000f87944 */ /* 0x001fea0003c00000 */
.L_x_5704:
[----:B------:R-:W-:Y:S05]  /*5490*/  BSYNC.RECONVERGENT B3 ;  /* 0x0000000000037941 */ /* 0x000fea0003800200 */
.L_x_5703:
        /* <DEDUP_REMOVED lines=154> */
.L_x_5706:
[----:B------:R-:W-:Y:S05]  /*5e40*/  BSYNC.RECONVERGENT B0 ;  /* 0x0000000000007941 */ /* 0x000fea0003800200 */
.L_x_5705:
        /* <DEDUP_REMOVED lines=191> */
[----:B0-----:R-:W-:Y:S05]  /*6a40*/  CALL.REL.NOINC `($__internal_10_$__cuda_sm20_div_rn_f64_full) ;  /* 0x0000046000087944 */ /* 0x001fea0003c00000 */
[----:B------:R-:W-:-:S04]  /*6a50*/  LOP3.LUT R3, R3, R2, RZ, 0x3c, !PT ;  /* 0x0000000203037212 */ /* 0x000fc800078e3cff */
[----:B------:R-:W-:-:S04]  /*6a60*/  LOP3.LUT R2, R3, R2, RZ, 0x3c, !PT ;  /* 0x0000000203027212 */ /* 0x000fc800078e3cff */
[----:B------:R-:W-:-:S07]  /*6a70*/  LOP3.LUT R3, R3, R2, RZ, 0x3c, !PT ;  /* 0x0000000203037212 */ /* 0x000fce00078e3cff */
.L_x_5710:
[----:B------:R-:W-:Y:S05]  /*6a80*/  BSYNC.RECONVERGENT B3 ;  /* 0x0000000000037941 */ /* 0x000fea0003800200 */
.L_x_5709:
        /* <DEDUP_REMOVED lines=11> */
.L_x_5708:
        /* <DEDUP_REMOVED lines=55> */
.L_x_5711:
[----:B------:R-:W-:Y:S05]  /*6eb0*/  BSYNC.RECONVERGENT B1 ;  /* 0x0000000000017941 */ /* 0x000fea0003800200 */
.L_x_5707:
        /* <DEDUP_REMOVED lines=59> */
[----:B0-----:R-:W-:Y:S05]  /*7270*/  CALL.REL.NOINC `($__internal_11_$__cuda_sm20_dsqrt_rn_f64_mediumpath_v1) ;  /* 0x0000046000287944 */ /* 0x001fea0003c00000 */
[----:B------:R-:W-:Y:S02]  /*7280*/  IMAD.MOV.U32 R40, RZ, RZ, R4 ;  /* 0x000000ffff287224 */ /* 0x000fe400078e0004 */
[----:B------:R-:W-:-:S07]  /*7290*/  IMAD.MOV.U32 R41, RZ, RZ, R3 ;  /* 0x000000ffff297224 */ /* 0x000fce00078e0003 */
.L_x_5713:
[----:B------:R-:W-:Y:S05]  /*72a0*/  BSYNC.RECONVERGENT B1 ;  /* 0x0000000000017941 */ /* 0x000fea0003800200 */
.L_x_5712:
        /* <DEDUP_REMOVED lines=68> */
[----:B------:R-:W-:Y:S01]  /*76f0*/  MOV R32, R3 ;  /* 0x0000000300207202 */ /* 0x000fe20000000f00 */
[----:B------:R-:W-:-:S07]  /*7700*/  IMAD.MOV.U32 R33, RZ, RZ, R2 ;  /* 0x000000ffff217224 */ /* 0x000fce00078e0002 */
.L_x_5715:
[----:B------:R-:W-:Y:S05]  /*7710*/  BSYNC.RECONVERGENT B1 ;  /* 0x0000000000017941 */ /* 0x000fea0003800200 */
.L_x_5714:
        /* <DEDUP_REMOVED lines=48> */
[----:B0-----:R-:W-:Y:S05]  /*7a20*/  CALL.REL.NOINC `($__internal_10_$__cuda_sm20_div_rn_f64_full) ;  /* 0x0000045000107944 */ /* 0x001fea0003c00000 */
[----:B------:R-:W-:-:S04]  /*7a30*/  LOP3.LUT R3, R3, R2, RZ, 0x3c, !PT ;  /* 0x0000000203037212 */ /* 0x000fc800078e3cff */
[----:B------:R-:W-:-:S04]  /*7a40*/  LOP3.LUT R2, R3, R2, RZ, 0x3c, !PT ;  /* 0x0000000203027212 */ /* 0x000fc800078e3cff */
[----:B------:R-:W-:-:S07]  /*7a50*/  LOP3.LUT R3, R3, R2, RZ, 0x3c, !PT ;  /* 0x0000000203037212 */ /* 0x000fce00078e3cff */
.L_x_5717:
[----:B------:R-:W-:Y:S05]  /*7a60*/  BSYNC.RECONVERGENT B1 ;  /* 0x0000000000017941 */ /* 0x000fea0003800200 */
.L_x_5716:
[----:B------:R-:W-:Y:S02]  /*7a70*/  IMAD.MOV.U32 R34, RZ, RZ, R2 ;  /* 0x000000ffff227224 */ /* 0x000fe400078e0002 */
[----:B------:R-:W-:Y:S01]  /*7a80*/  IMAD.MOV.U32 R35, RZ, RZ, R3 ;  /* 0x000000ffff237224 */ /* 0x000fe200078e0003 */
[----:B------:R-:W-:Y:S06]  /*7a90*/  BRA `(.L_x_5699) ;  /* 0x0000002000a47947 */ /* 0x000fec0003800000 */
.L_x_5702:
        /* <DEDUP_REMOVED lines=124> */
.L_x_5719:
[----:B------:R-:W-:Y:S05]  /*8260*/  BSYNC.RECONVERGENT B0 ;  /* 0x0000000000007941 */ /* 0x000fea0003800200 */
.L_x_5718:
        /* <DEDUP_REMOVED lines=47> */
[----:B--2---:R-:W-:Y:S05]  /*8560*/  CALL.REL.NOINC `($_ZN2at6native29vectorized_elementwise_kernelILi4EZZZNS0_16tanh_kernel_cudaERNS_18TensorIteratorBaseEENKUlvE_clEvENKUlvE_clEvEUlN3c107complexIdEEE_St5arrayIPcLm2EEEEviT0_T1_$__internal_trig_reduction_slowpathd) ;  /* 0x0000045000c07944 */ /* 0x004fea0003c00000 */
[----:B------:R-:W-:Y:S02]  /*8570*/  IMAD.MOV.U32 R54, RZ, RZ, R5 ;  /* 0x000000ffff367224 */ /* 0x000fe400078e0005 */
[----:B------:R-:W-:Y:S02]  /*8580*/  IMAD.MOV.U32 R52, RZ, RZ, R40 ;  /* 0x000000ffff347224 */ /* 0x000fe400078e0028 */
[----:B------:R-:W-:-:S07]  /*8590*/  IMAD.MOV.U32 R53, RZ, RZ, R41 ;  /* 0x000000ffff357224 */ /* 0x000fce00078e0029 */
.L_x_5721:
[----:B------:R-:W-:Y:S05]  /*85a0*/  BSYNC.RECONVERGENT B3 ;  /* 0x0000000000037941 */ /* 0x000fea0003800200 */
.L_x_5720:
        /* <DEDUP_REMOVED lines=68> */
[----:B--2---:R-:W-:Y:S05]  /*89f0*/  CALL.REL.NOINC `($_ZN2at6native29vectorized_elementwise_kernelILi4EZZZNS0_16tanh_kernel_cudaERNS_18TensorIteratorBaseEENKUlvE_clEvENKUlvE_clEvEUlN3c107complexIdEEE_St5arrayIPcLm2EEEEviT0_T1_$__internal_trig_reduction_slowpathd) ;  /* 0x0000044c009c7944 */ /* 0x004fea0003c00000 */
[----:B------:R-:W-:Y:S02]  /*8a00*/  IMAD.MOV.U32 R55, RZ, RZ, R5 ;  /* 0x000000ffff377224 */ /* 0x000fe400078e0005 */
[----:B------:R-:W-:Y:S02]  /*8a10*/  IMAD.MOV.U32 R58, RZ, RZ, R40 ;  /* 0x000000ffff3a7224 */ /* 0x000fe400078e0028 */
[----:B------:R-:W-:-:S07]  /*8a20*/  IMAD.MOV.U32 R59, RZ, RZ, R41 ;  /* 0x000000ffff3b7224 */ /* 0x000fce00078e0029 */
.L_x_5723:
[----:B------:R-:W-:Y:S05]  /*8a30*/  BSYNC.RECONVERGENT B3 ;  /* 0x0000000000037941 */ /* 0x000fea0003800200 */
.L_x_5722:
        /* <DEDUP_REMOVED lines=86> */
.L_x_5701:
[----:B------:R-:W1:Y:S02]  /*8fa0*/  DADD R34, R38, -R38 ;  /* 0x0000000026227229 */ /* 0x000e640000000826 */
[----:B-1----:R-:W-:Y:S02]  /*8fb0*/  IMAD.MOV.U32 R32, RZ, RZ, R34 ;  /* 0x000000ffff207224 */ /* 0x002fe400078e0022 */
[----:B------:R-:W-:Y:S01]  /*8fc0*/  IMAD.MOV.U32 R33, RZ, RZ, R35 ;  /* 0x000000ffff217224 */ /* 0x000fe200078e0023 */
[----:B------:R-:W-:Y:S06]  /*8fd0*/  BRA `(.L_x_5699) ;  /* 0x0000000c00547947 */ /* 0x000fec0003800000 */
.L_x_5700:
        /* <DEDUP_REMOVED lines=62> */
[----:B0-----:R-:W-:Y:S05]  /*93c0*/  CALL.REL.NOINC `($_ZN2at6native29vectorized_elementwise_kernelILi4EZZZNS0_16tanh_kernel_cudaERNS_18TensorIteratorBaseEENKUlvE_clEvENKUlvE_clEvEUlN3c107complexIdEEE_St5arrayIPcLm2EEEEviT0_T1_$__internal_trig_reduction_slowpathd) ;  /* 0x0000044400287944 */ /* 0x001fea0003c00000 */
[----:B------:R-:W-:Y:S02]  /*93d0*/  IMAD.MOV.U32 R54, RZ, RZ, R5 ;  /* 0x000000ffff367224 */ /* 0x000fe400078e0005 */
[----:B------:R-:W-:Y:S02]  /*93e0*/  IMAD.MOV.U32 R2, RZ, RZ, R40 ;  /* 0x000000ffff027224 */ /* 0x000fe400078e0028 */
[----:B------:R-:W-:-:S07]  /*93f0*/  IMAD.MOV.U32 R3, RZ, RZ, R41 ;  /* 0x000000ffff037224 */ /* 0x000fce00078e0029 */
.L_x_5727:
[----:B------:R-:W-:Y:S05]  /*9400*/  BSYNC.RECONVERGENT B4 ;  /* 0x0000000000047941 */ /* 0x000fea0003800200 */
.L_x_5726:
        /* <DEDUP_REMOVED lines=72> */
.L_x_5729:
[----:B------:R-:W-:Y:S05]  /*9890*/  BSYNC.RECONVERGENT B4 ;  /* 0x0000000000047941 */ /* 0x000fea0003800200 */
.L_x_5728:
        /* <DEDUP_REMOVED lines=68> */
.L_x_5725:
[----:B------:R-:W-:Y:S05]  /*9ce0*/  BSYNC.RECONVERGENT B3 ;  /* 0x0000000000037941 */ /* 0x000fea0003800200 */
.L_x_5724:
[----:B--2---:R-:W-:Y:S01]  /*9cf0*/  LOP3.LUT R35, RZ, 0x80000000, R39, 0xb8, !PT ;  /* 0x80000000ff237812 */ /* 0x004fe200078eb827 */
[----:B------:R-:W-:Y:S02]  /*9d00*/  VIADD R33, R37, 0xc0000000 ;  /* 0xc000000025217836 */ /* 0x000fe40000000000 */
[----:B------:R-:W-:Y:S02]  /*9d10*/  IMAD.MOV.U32 R32, RZ, RZ, R36 ;  /* 0x000000ffff207224 */ /* 0x000fe400078e0024 */
[----:B------:R-:W-:-:S07]  /*9d20*/  IMAD.MOV.U32 R34, RZ, RZ, RZ ;  /* 0x000000ffff227224 */ /* 0x000fce00078e00ff */
.L_x_5699:
[----:B------:R-:W-:Y:S05]  /*9d30*/  BSYNC.RECONVERGENT B2 ;  /* 0x0000000000027941 */ /* 0x000fea0003800200 */
.L_x_5698:
        /* <DEDUP_REMOVED lines=57> */
[----:B01----:R-:W-:Y:S05]  /*a0d0*/  CALL.REL.NOINC `($_ZN2at6native29vectorized_elementwise_kernelILi4EZZZNS0_16tanh_kernel_cudaERNS_18TensorIteratorBaseEENKUlvE_clEvENKUlvE_clEvEUlN3c107complexIdEEE_St5arrayIPcLm2EEEEviT0_T1_$__internal_trig_reduction_slowpathd) ;  /* 0x0000043400e47944 */ /* 0x003fea0003c00000 */
.L_x_5736:
[----:B------:R-:W-:Y:S05]  /*a0e0*/  BSYNC.RECONVERGENT B3 ;  /* 0x0000000000037941 */ /* 0x000fea0003800200 */
.L_x_5735:
        /* <DEDUP_REMOVED lines=154> */
.L_x_5738:
[----:B------:R-:W-:Y:S05]  /*aa90*/  BSYNC.RECONVERGENT B0 ;  /* 0x0000000000007941 */ /* 0x000fea0003800200 */
.L_x_5737:
        /* <DEDUP_REMOVED lines=191> */
[----:B01----:R-:W-:Y:S05]  /*b690*/  CALL.REL.NOINC `($__internal_10_$__cuda_sm20_div_rn_f64_full) ;  /* 0x0000041000f47944 */ /* 0x003fea0003c00000 */
[----:B------:R-:W-:-:S04]  /*b6a0*/  LOP3.LUT R3, R3, R2, RZ, 0x3c, !PT ;  /* 0x0000000203037212 */ /* 0x000fc800078e3cff */
[----:B------:R-:W-:-:S04]  /*b6b0*/  LOP3.LUT R2, R3, R2, RZ, 0x3c, !PT ;  /* 0x0000000203027212 */ /* 0x000fc800078e3cff */
[----:B------:R-:W-:-:S07]  /*b6c0*/  LOP3.LUT R3, R3, R2, RZ, 0x3c, !PT ;  /* 0x0000000203037212 */ /* 0x000fce00078e3cff */
.L_x_5742:
[----:B------:R-:W-:Y:S05]  /*b6d0*/  BSYNC.RECONVERGENT B3 ;  /* 0x0000000000037941 */ /* 0x000fea0003800200 */
.L_x_5741:
        /* <DEDUP_REMOVED lines=11> */
.L_x_5740:
        /* <DEDUP_REMOVED lines=55> */
.L_x_5743:
[----:B------:R-:W-:Y:S05]  /*bb00*/  BSYNC.RECONVERGENT B1 ;  /* 0x0000000000017941 */ /* 0x000fea0003800200 */
.L_x_5739:
        /* <DEDUP_REMOVED lines=58> */
[----:B01----:R-:W-:Y:S05]  /*beb0*/  CALL.REL.NOINC `($__internal_11_$__cuda_sm20_dsqrt_rn_f64_mediumpath_v1) ;  /* 0x0000041400187944 */ /* 0x003fea0003c00000 */
[----:B------:R-:W-:Y:S02]  /*bec0*/  IMAD.MOV.U32 R40, RZ, RZ, R4 ;  /* 0x000000ffff287224 */ /* 0x000fe400078e0004 */
[----:B------:R-:W-:-:S07]  /*bed0*/  IMAD.MOV.U32 R41, RZ, RZ, R3 ;  /* 0x000000ffff297224 */ /* 0x000fce00078e0003 */
.L_x_5745:
[----:B------:R-:W-:Y:S05]  /*bee0*/  BSYNC.RECONVERGENT B1 ;  /* 0x0000000000017941 */ /* 0x000fea0003800200 */
.L_x_5744:
        /* <DEDUP_REMOVED lines=67> */
[----:B01----:R-:W-:Y:S05]  /*c320*/  CALL.REL.NOINC `($__internal_10_$__cuda_sm20_div_rn_f64_full) ;  /* 0x0000040400d07944 */ /* 0x003fea0003c00000 */
[----:B------:R-:W-:Y:S02]  /*c330*/  IMAD.MOV.U32 R36, RZ, RZ, R3 ;  /* 0x000000ffff247224 */ /* 0x000fe400078e0003 */
[----:B------:R-:W-:-:S07]  /*c340*/  IMAD.MOV.U32 R37, RZ, RZ, R2 ;  /* 0x000000ffff257224 */ /* 0x000fce00078e0002 */
.L_x_5747:
[----:B------:R-:W-:Y:S05]  /*c350*/  BSYNC.RECONVERGENT B1 ;  /* 0x0000000000017941 */ /* 0x000fea0003800200 */
.L_x_5746:
        /* <DEDUP_REMOVED lines=48> */
[----:B01----:R-:W-:Y:S05]  /*c660*/  CALL.REL.NOINC `($__internal_10_$__cuda_sm20_div_rn_f64_full) ;  /* 0x0000040400007944 */ /* 0x003fea0003c00000 */
[----:B------:R-:W-:-:S04]  /*c670*/  LOP3.LUT R3, R3, R2, RZ, 0x3c, !PT ;  /* 0x0000000203037212 */ /* 0x000fc800078e3cff */
[----:B------:R-:W-:-:S04]  /*c680*/  LOP3.LUT R2, R3, R2, RZ, 0x3c, !PT ;  /* 0x0000000203027212 */ /* 0x000fc800078e3cff */
[----:B------:R-:W-:-:S07]  /*c690*/  LOP3.LUT R3, R3, R2, RZ, 0x3c, !PT ;  /* 0x0000000203037212 */ /* 0x000fce00078e3cff */
.L_x_5749:
[----:B------:R-:W-:Y:S05]  /*c6a0*/  BSYNC.RECONVERGENT B1 ;  /* 0x0000000000017941 */ /* 0x000fea0003800200 */
.L_x_5748:
[----:B------:R-:W-:Y:S02]  /*c6b0*/  IMAD.MOV.U32 R38, RZ, RZ, R2 ;  /* 0x000000ffff267224 */ /* 0x000fe400078e0002 */
[----:B------:R-:W-:Y:S01]  /*c6c0*/  IMAD.MOV.U32 R39, RZ, RZ, R3 ;  /* 0x000000ffff277224 */ /* 0x000fe200078e0003 */
[----:B------:R-:W-:Y:S06]  /*c6d0*/  BRA `(.L_x_5731) ;  /* 0x0000002000a47947 */ /* 0x000fec0003800000 */
.L_x_5734:
        /* <DEDUP_REMOVED lines=124> */
.L_x_5751:
[----:B------:R-:W-:Y:S05]  /*cea0*/  BSYNC.RECONVERGENT B0 ;  /* 0x0000000000007941 */ /* 0x000fea0003800200 */
.L_x_5750:
        /* <DEDUP_REMOVED lines=47> */
[----:B---3--:R-:W-:Y:S05]  /*d1a0*/  CALL.REL.NOINC `($_ZN2at6native29vectorized_elementwise_kernelILi4EZZZNS0_16tanh_kernel_cudaERNS_18TensorIteratorBaseEENKUlvE_clEvENKUlvE_clEvEUlN3c107complexIdEEE_St5arrayIPcLm2EEEEviT0_T1_$__internal_trig_reduction_slowpathd) ;  /* 0x0000040400b07944 */ /* 0x008fea0003c00000 */
[----:B------:R-:W-:Y:S02]  /*d1b0*/  IMAD.MOV.U32 R54, RZ, RZ, R5 ;  /* 0x000000ffff367224 */ /* 0x000fe400078e0005 */
[----:B------:R-:W-:Y:S02]  /*d1c0*/  IMAD.MOV.U32 R52, RZ, RZ, R40 ;  /* 0x000000ffff347224 */ /* 0x000fe400078e0028 */
[----:B------:R-:W-:-:S07]  /*d1d0*/  IMAD.MOV.U32 R53, RZ, RZ, R41 ;  /* 0x000000ffff357224 */ /* 0x000fce00078e0029 */
.L_x_5753:
[----:B------:R-:W-:Y:S05]  /*d1e0*/  BSYNC.RECONVERGENT B3 ;  /* 0x0000000000037941 */ /* 0x000fea0003800200 */
.L_x_5752:
        /* <DEDUP_REMOVED lines=72> */
.L_x_5755:
[----:B------:R-:W-:Y:S05]  /*d670*/  BSYNC.RECONVERGENT B3 ;  /* 0x0000000000037941 */ /* 0x000fea0003800200 */
.L_x_5754:
        /* <DEDUP_REMOVED lines=86> */
.L_x_5733:
[----:B------:R-:W2:Y:S02]  /*dbe0*/  DADD R38, R46, -R46 ;  /* 0x000000002e267229 */ /* 0x000ea4000000082e */
[----:B--2---:R-:W-:Y:S02]  /*dbf0*/  IMAD.MOV.U32 R36, RZ, RZ, R38 ;  /* 0x000000ffff247224 */ /* 0x004fe400078e0026 */
[----:B------:R-:W-:Y:S01]  /*dc00*/  IMAD.MOV.U32 R37, RZ, RZ, R39 ;  /* 0x000000ffff257224 */ /* 0x000fe200078e0027 */
[----:B------:R-:W-:Y:S06]  /*dc10*/  BRA `(.L_x_5731) ;  /* 0x0000000c00547947 */ /* 0x000fec0003800000 */
.L_x_5732:
        /* <DEDUP_REMOVED lines=62> */
[----:B01----:R-:W-:Y:S05]  /*e000*/  CALL.REL.NOINC `($_ZN2at6native29vectorized_elementwise_kernelILi4EZZZNS0_16tanh_kernel_cudaERNS_18TensorIteratorBaseEENKUlvE_clEvENKUlvE_clEvEUlN3c107complexIdEEE_St5arrayIPcLm2EEEEviT0_T1_$__internal_trig_reduction_slowpathd) ;  /* 0x000003f800187944 */ /* 0x003fea0003c00000 */
[----:B------:R-:W-:Y:S02]  /*e010*/  IMAD.MOV.U32 R54, RZ, RZ, R5 ;  /* 0x000000ffff367224 */ /* 0x000fe400078e0005 */
[----:B------:R-:W-:Y:S02]  /*e020*/  IMAD.MOV.U32 R2, RZ, RZ, R40 ;  /* 0x000000ffff027224 */ /* 0x000fe400078e0028 */
[----:B------:R-:W-:-:S07]  /*e030*/  IMAD.MOV.U32 R3, RZ, RZ, R41 ;  /* 0x000000ffff037224 */ /* 0x000fce00078e0029 */
.L_x_5759:
[----:B------:R-:W-:Y:S05]  /*e040*/  BSYNC.RECONVERGENT B4 ;  /* 0x0000000000047941 */ /* 0x000fea0003800200 */
.L_x_5758:
        /* <DEDUP_REMOVED lines=69> */
[----:B------:R-:W-:Y:S01]  /*e4a0*/  MOV R55, R5 ;  /* 0x0000000500377202 */ /* 0x000fe20000000f00 */
[----:B------:R-:W-:Y:S02]  /*e4b0*/  IMAD.MOV.U32 R56, RZ, RZ, R40 ;  /* 0x000000ffff387224 */ /* 0x000fe400078e0028 */
[----:B------:R-:W-:-:S07]  /*e4c0*/  IMAD.MOV.U32 R57, RZ, RZ, R41 ;  /* 0x000000ffff397224 */ /* 0x000fce00078e0029 */
.L_x_5761:
[----:B------:R-:W-:Y:S05]  /*e4d0*/  BSYNC.RECONVERGENT B4 ;  /* 0x0000000000047941 */ /* 0x000fea0003800200 */
.L_x_5760:
        /* <DEDUP_REMOVED lines=68> */
.L_x_5757:
[----:B------:R-:W-:Y:S05]  /*e920*/  BSYNC.RECONVERGENT B3 ;  /* 0x0000000000037941 */ /* 0x000fea0003800200 */
.L_x_5756:
[----:B---3--:R-:W-:Y:S01]  /*e930*/  LOP3.LUT R39, RZ, 0x80000000, R47, 0xb8, !PT ;  /* 0x80000000ff277812 */ /* 0x008fe200078eb82f */
[----:B------:R-:W-:Y:S02]  /*e940*/  VIADD R37, R45, 0xc0000000 ;  /* 0xc00000002d257836 */ /* 0x000fe40000000000 */
[----:B------:R-:W-:Y:S02]  /*e950*/  IMAD.MOV.U32 R36, RZ, RZ, R44 ;  /* 0x000000ffff247224 */ /* 0x000fe400078e002c */
[----:B------:R-:W-:-:S07]  /*e960*/  IMAD.MOV.U32 R38, RZ, RZ, RZ ;  /* 0x000000ffff267224 */ /* 0x000fce00078e00ff */
.L_x_5731:
[----:B------:R-:W-:Y:S05]  /*e970*/  BSYNC.RECONVERGENT B2 ;  /* 0x0000000000027941 */ /* 0x000fea0003800200 */
.L_x_5730:
        /* <DEDUP_REMOVED lines=57> */
[----:B012---:R-:W-:Y:S05]  /*ed10*/  CALL.REL.NOINC `($_ZN2at6native29vectorized_elementwise_kernelILi4EZZZNS0_16tanh_kernel_cudaERNS_18TensorIteratorBaseEENKUlvE_clEvENKUlvE_clEvEUlN3c107complexIdEEE_St5arrayIPcLm2EEEEviT0_T1_$__internal_trig_reduction_slowpathd) ;  /* 0x000003e800d47944 */ /* 0x007fea0003c00000 */
.L_x_5768:
[----:B------:R-:W-:Y:S05]  /*ed20*/  BSYNC.RECONVERGENT B3 ;  /* 0x0000000000037941 */ /* 0x000fea0003800200 */
.L_x_5767:
        /* <DEDUP_REMOVED lines=154> */
.L_x_5770:
[----:B------:R-:W-:Y:S05]  /*f6d0*/  BSYNC.RECONVERGENT B0 ;  /* 0x0000000000007941 */ /* 0x000fea0003800200 */
.L_x_5769:
        /* <DEDUP_REMOVED lines=191> */
[----:B-12---:R-:W-:Y:S05]  /*102d0*/  CALL.REL.NOINC `($__internal_10_$__cuda_sm20_div_rn_f64_full) ;  /* 0x000003c400e47944 */ /* 0x006fea0003c00000 */
[----:B------:R-:W-:-:S04]  /*102e0*/  LOP3.LUT R3, R3, R2, RZ, 0x3c, !PT ;  /* 0x0000000203037212 */ /* 0x000fc800078e3cff */
[----:B------:R-:W-:-:S04]  /*102f0*/  LOP3.LUT R2, R3, R2, RZ, 0x3c, !PT ;  /* 0x0000000203027212 */ /* 0x000fc800078e3cff */
[----:B------:R-:W-:-:S07]  /*10300*/  LOP3.LUT R3, R3, R2, RZ, 0x3c, !PT ;  /* 0x0000000203037212 */ /* 0x000fce00078e3cff */
.L_x_5774:
[----:B------:R-:W-:Y:S05]  /*10310*/  BSYNC.RECONVERGENT B3 ;  /* 0x0000000000037941 */ /* 0x000fea0003800200 */
.L_x_5773:
        /* <DEDUP_REMOVED lines=11> */
.L_x_5772:
        /* <DEDUP_REMOVED lines=55> */
.L_x_5775:
[----:B------:R-:W-:Y:S05]  /*10740*/  BSYNC.RECONVERGENT B1 ;  /* 0x0000000000017941 */ /* 0x000fea0003800200 */
.L_x_5771:
        /* <DEDUP_REMOVED lines=58> */
[----:B-12---:R-:W-:Y:S05]  /*10af0*/  CALL.REL.NOINC `($__internal_11_$__cuda_sm20_dsqrt_rn_f64_mediumpath_v1) ;  /* 0x000003c800087944 */ /* 0x006fea0003c00000 */
[----:B------:R-:W-:Y:S01]  /*10b00*/  MOV R40, R4 ;  /* 0x0000000400287202 */ /* 0x000fe20000000f00 */
[----:B------:R-:W-:-:S07]  /*10b10*/  IMAD.MOV.U32 R41, RZ, RZ, R3 ;  /* 0x000000ffff297224 */ /* 0x000fce00078e0003 */
.L_x_5777:
[----:B------:R-:W-:Y:S05]  /*10b20*/  BSYNC.RECONVERGENT B1 ;  /* 0x0000000000017941 */ /* 0x000fea0003800200 */
.L_x_5776:
        /* <DEDUP_REMOVED lines=67> */
[----:B-12---:R-:W-:Y:S05]  /*10f60*/  CALL.REL.NOINC `($__internal_10_$__cuda_sm20_div_rn_f64_full) ;  /* 0x000003b800c07944 */ /* 0x006fea0003c00000 */
[----:B------:R-:W-:Y:S02]  /*10f70*/  IMAD.MOV.U32 R44, RZ, RZ, R3 ;  /* 0x000000ffff2c7224 */ /* 0x000fe400078e0003 */
[----:B------:R-:W-:-:S07]  /*10f80*/  IMAD.MOV.U32 R45, RZ, RZ, R2 ;  /* 0x000000ffff2d7224 */ /* 0x000fce00078e0002 */
.L_x_5779:
[----:B------:R-:W-:Y:S05]  /*10f90*/  BSYNC.RECONVERGENT B1 ;  /* 0x0000000000017941 */ /* 0x000fea0003800200 */
.L_x_5778:
        /* <DEDUP_REMOVED lines=48> */
[----:B-12---:R-:W-:Y:S05]  /*112a0*/  CALL.REL.NOINC `($__internal_10_$__cuda_sm20_div_rn_f64_full) ;  /* 0x000003b400f07944 */ /* 0x006fea0003c00000 */
[----:B------:R-:W-:Y:S02]  /*112b0*/  IMAD.MOV.U32 R46, RZ, RZ, R3 ;  /* 0x000000ffff2e7224 */ /* 0x000fe400078e0003 */
[----:B------:R-:W-:-:S07]  /*112c0*/  IMAD.MOV.U32 R47, RZ, RZ, R2 ;  /* 0x000000ffff2f7224 */ /* 0x000fce00078e0002 */
.L_x_5781:
[----:B------:R-:W-:Y:S05]  /*112d0*/  BSYNC.RECONVERGENT B1 ;  /* 0x0000000000017941 */ /* 0x000fea0003800200 */
.L_x_5780:
[----:B------:R-:W-:Y:S05]  /*112e0*/  BRA `(.L_x_5763) ;  /* 0x0000002000a47947 */ /* 0x000fea0003800000 */
.L_x_5766:
        /* <DEDUP_REMOVED lines=124> */
.L_x_5783:
[----:B------:R-:W-:Y:S05]  /*11ab0*/  BSYNC.RECONVERGENT B0 ;  /* 0x0000000000007941 */ /* 0x000fea0003800200 */
.L_x_5782:
        /* <DEDUP_REMOVED lines=47> */
[----:B----4-:R-:W-:Y:S05]  /*11db0*/  CALL.REL.NOINC `($_ZN2at6native29vectorized_elementwise_kernelILi4EZZZNS0_16tanh_kernel_cudaERNS_18TensorIteratorBaseEENKUlvE_clEvENKUlvE_clEvEUlN3c107complexIdEEE_St5arrayIPcLm2EEEEviT0_T1_$__internal_trig_reduction_slowpathd) ;  /* 0x000003b800ac7944 */ /* 0x010fea0003c00000 */
[----:B------:R-:W-:Y:S01]  /*11dc0*/  IMAD.MOV.U32 R54, RZ, RZ, R5 ;  /* 0x000000ffff367224 */ /* 0x000fe200078e0005 */
[----:B------:R-:W-:Y:S01]  /*11dd0*/  MOV R53, R41 ;  /* 0x0000002900357202 */ /* 0x000fe20000000f00 */
[----:B------:R-:W-:-:S07]  /*11de0*/  IMAD.MOV.U32 R52, RZ, RZ, R40 ;  /* 0x000000ffff347224 */ /* 0x000fce00078e0028 */
.L_x_5785:
[----:B------:R-:W-:Y:S05]  /*11df0*/  BSYNC.RECONVERGENT B3 ;  /* 0x0000000000037941 */ /* 0x000fea0003800200 */
.L_x_5784:
        /* <DEDUP_REMOVED lines=68> */
[----:B----4-:R-:W-:Y:S05]  /*12240*/  CALL.REL.NOINC `($_ZN2at6native29vectorized_elementwise_kernelILi4EZZZNS0_16tanh_kernel_cudaERNS_18TensorIteratorBaseEENKUlvE_clEvENKUlvE_clEvEUlN3c107complexIdEEE_St5arrayIPcLm2EEEEviT0_T1_$__internal_trig_reduction_slowpathd) ;  /* 0x000003b400887944 */ /* 0x010fea0003c00000 */
[----:B------:R-:W-:Y:S02]  /*12250*/  IMAD.MOV.U32 R55, RZ, RZ, R5 ;  /* 0x000000ffff377224 */ /* 0x000fe400078e0005 */
[----:B------:R-:W-:Y:S02]  /*12260*/  IMAD.MOV.U32 R58, RZ, RZ, R40 ;  /* 0x000000ffff3a7224 */ /* 0x000fe400078e0028 */
[----:B------:R-:W-:-:S07]  /*12270*/  IMAD.MOV.U32 R59, RZ, RZ, R41 ;  /* 0x000000ffff3b7224 */ /* 0x000fce00078e0029 */
.L_x_5787:
[----:B------:R-:W-:Y:S05]  /*12280*/  BSYNC.RECONVERGENT B3 ;  /* 0x0000000000037941 */ /* 0x000fea0003800200 */
.L_x_5786:
        /* <DEDUP_REMOVED lines=86> */
.L_x_5765:
[----:B------:R-:W3:Y:S02]  /*127f0*/  DADD R46, R10, -R10 ;  /* 0x000000000a2e7229 */ /* 0x000ee4000000080a */
[----:B---3--:R-:W-:Y:S02]  /*12800*/  IMAD.MOV.U32 R44, RZ, RZ, R46 ;  /* 0x000000ffff2c7224 */ /* 0x008fe400078e002e */
[----:B------:R-:W-:Y:S01]  /*12810*/  IMAD.MOV.U32 R45, RZ, RZ, R47 ;  /* 0x000000ffff2d7224 */ /* 0x000fe200078e002f */
[----:B------:R-:W-:Y:S06]  /*12820*/  BRA `(.L_x_5763) ;  /* 0x0000000c00547947 */ /* 0x000fec0003800000 */
.L_x_5764:
        /* <DEDUP_REMOVED lines=62> */
[----:B012---:R-:W-:Y:S05]  /*12c10*/  CALL.REL.NOINC `($_ZN2at6native29vectorized_elementwise_kernelILi4EZZZNS0_16tanh_kernel_cudaERNS_18TensorIteratorBaseEENKUlvE_clEvENKUlvE_clEvEUlN3c107complexIdEEE_St5arrayIPcLm2EEEEviT0_T1_$__internal_trig_reduction_slowpathd) ;  /* 0x000003ac00147944 */ /* 0x007fea0003c00000 */
[----:B------:R-:W-:Y:S02]  /*12c20*/  IMAD.MOV.U32 R54, RZ, RZ, R5 ;  /* 0x000000ffff367224 */ /* 0x000fe400078e0005 */
[----:B------:R-:W-:Y:S02]  /*12c30*/  IMAD.MOV.U32 R2, RZ, RZ, R40 ;  /* 0x000000ffff027224 */ /* 0x000fe400078e0028 */
[----:B------:R-:W-:-:S07]  /*12c40*/  IMAD.MOV.U32 R3, RZ, RZ, R41 ;  /* 0x000000ffff037224 */ /* 0x000fce00078e0029 */
.L_x_5791:
[----:B------:R-:W-:Y:S05]  /*12c50*/  BSYNC.RECONVERGENT B4 ;  /* 0x0000000000047941 */ /* 0x000fea0003800200 */
.L_x_5790:
        /* <DEDUP_REMOVED lines=72> */
.L_x_5793:
[----:B------:R-:W-:Y:S05]  /*130e0*/  BSYNC.RECONVERGENT B4 ;  /* 0x0000000000047941 */ /* 0x000fea0003800200 */
.L_x_5792:
        /* <DEDUP_REMOVED lines=68> */
.L_x_5789:
[----:B------:R-:W-:Y:S05]  /*13530*/  BSYNC.RECONVERGENT B3 ;  /* 0x0000000000037941 */ /* 0x000fea0003800200 */
.L_x_5788:
[----:B----4-:R-:W-:Y:S01]  /*13540*/  LOP3.LUT R47, RZ, 0x80000000, R11, 0xb8, !PT ;  /* 0x80000000ff2f7812 */ /* 0x010fe200078eb80b */
[----:B------:R-:W-:Y:S02]  /*13550*/  VIADD R45, R9, 0xc0000000 ;  /* 0xc0000000092d7836 */ /* 0x000fe40000000000 */
[----:B------:R-:W-:Y:S02]  /*13560*/  IMAD.MOV.U32 R44, RZ, RZ, R8 ;  /* 0x000000ffff2c7224 */ /* 0x000fe400078e0008 */
[----:B------:R-:W-:-:S07]  /*13570*/  IMAD.MOV.U32 R46, RZ, RZ, RZ ;  /* 0x000000ffff2e7224 */ /* 0x000fce00078e00ff */
.L_x_5763:
[----:B------:R-:W-:Y:S05]  /*13580*/  BSYNC.RECONVERGENT B2 ;  /* 0x0000000000027941 */ /* 0x000fea0003800200 */
.L_x_5762:
        /* <DEDUP_REMOVED lines=57> */
[----:B-123--:R-:W-:Y:S05]  /*13920*/  CALL.REL.NOINC `($_ZN2at6native29vectorized_elementwise_kernelILi4EZZZNS0_16tanh_kernel_cudaERNS_18TensorIteratorBaseEENKUlvE_clEvENKUlvE_clEvEUlN3c107complexIdEEE_St5arrayIPcLm2EEEEviT0_T1_$__internal_trig_reduction_slowpathd) ;  /* 0x0000039c00d07944 */ /* 0x00efea0003c00000 */
.L_x_5800:
[----:B------:R-:W-:Y:S05]  /*13930*/  BSYNC.RECONVERGENT B3 ;  /* 0x0000000000037941 */ /* 0x000fea0003800200 */
.L_x_5799:
        /* <DEDUP_REMOVED lines=154> */
.L_x_5802:
[----:B------:R-:W-:Y:S05]  /*142e0*/  BSYNC.RECONVERGENT B0 ;  /* 0x0000000000007941 */ /* 0x000fea0003800200 */
.L_x_5801:
        /* <DEDUP_REMOVED lines=191> */
[----:B-123--:R-:W-:Y:S05]  /*14ee0*/  CALL.REL.NOINC `($__internal_10_$__cuda_sm20_div_rn_f64_full) ;  /* 0x0000037800e07944 */ /* 0x00efea0003c00000 */
[----:B------:R-:W-:-:S04]  /*14ef0*/  LOP3.LUT R3, R3, R2, RZ, 0x3c, !PT ;  /* 0x0000000203037212 */ /* 0x000fc800078e3cff */
[----:B------:R-:W-:-:S04]  /*14f00*/  LOP3.LUT R2, R3, R2, RZ, 0x3c, !PT ;  /* 0x0000000203027212 */ /* 0x000fc800078e3cff */
[----:B------:R-:W-:-:S07]  /*14f10*/  LOP3.LUT R3, R3, R2, RZ, 0x3c, !PT ;  /* 0x0000000203037212 */ /* 0x000fce00078e3cff */
.L_x_5806:
[----:B------:R-:W-:Y:S05]  /*14f20*/  BSYNC.RECONVERGENT B3 ;  /* 0x0000000000037941 */ /* 0x000fea0003800200 */
.L_x_5805:
        /* <DEDUP_REMOVED lines=11> */
.L_x_5804:
        /* <DEDUP_REMOVED lines=55> */
.L_x_5807:
[----:B------:R-:W-:Y:S05]  /*15350*/  BSYNC.RECONVERGENT B1 ;  /* 0x0000000000017941 */ /* 0x000fea0003800200 */
.L_x_5803:
        /* <DEDUP_REMOVED lines=58> */
[----:B-123--:R-:W-:Y:S05]  /*15700*/  CALL.REL.NOINC `($__internal_11_$__cuda_sm20_dsqrt_rn_f64_mediumpath_v1) ;  /* 0x0000037c00047944 */ /* 0x00efea0003c00000 */
[----:B------:R-:W-:Y:S02]  /*15710*/  IMAD.MOV.U32 R40, RZ, RZ, R4 ;  /* 0x000000ffff287224 */ /* 0x000fe400078e0004 */
[----:B------:R-:W-:-:S07]  /*15720*/  IMAD.MOV.U32 R41, RZ, RZ, R3 ;  /* 0x000000ffff297224 */ /* 0x000fce00078e0003 */
.L_x_5809:
[----:B------:R-:W-:Y:S05]  /*15730*/  BSYNC.RECONVERGENT B1 ;  /* 0x0000000000017941 */ /* 0x000fea0003800200 */
.L_x_5808:
        /* <DEDUP_REMOVED lines=68> */
[----:B------:R-:W-:Y:S02]  /*15b80*/  IMAD.MOV.U32 R8, RZ, RZ, R3 ;  /* 0x000000ffff087224 */ /* 0x000fe400078e0003 */
[----:B------:R-:W-:-:S07]  /*15b90*/  IMAD.MOV.U32 R9, RZ, RZ, R2 ;  /* 0x000000ffff097224 */ /* 0x000fce00078e0002 */
.L_x_5811:
[----:B------:R-:W-:Y:S05]  /*15ba0*/  BSYNC.RECONVERGENT B1 ;  /* 0x0000000000017941 */ /* 0x000fea0003800200 */
.L_x_5810:
        /* <DEDUP_REMOVED lines=48> */
[----:B-123--:R-:W-:Y:S05]  /*15eb0*/  CALL.REL.NOINC `($__internal_10_$__cuda_sm20_div_rn_f64_full) ;  /* 0x0000036800ec7944 */ /* 0x00efea0003c00000 */
[----:B------:R-:W-:-:S04]  /*15ec0*/  LOP3.LUT R3, R3, R2, RZ, 0x3c, !PT ;  /* 0x0000000203037212 */ /* 0x000fc800078e3cff */
[----:B------:R-:W-:-:S04]  /*15ed0*/  LOP3.LUT R2, R3, R2, RZ, 0x3c, !PT ;  /* 0x0000000203027212 */ /* 0x000fc800078e3cff */
[----:B------:R-:W-:-:S07]  /*15ee0*/  LOP3.LUT R3, R3, R2, RZ, 0x3c, !PT ;  /* 0x0000000203037212 */ /* 0x000fce00078e3cff */
.L_x_5813:
[----:B------:R-:W-:Y:S05]  /*15ef0*/  BSYNC.RECONVERGENT B1 ;  /* 0x0000000000017941 */ /* 0x000fea0003800200 */
.L_x_5812:
[----:B------:R-:W-:Y:S01]  /*15f00*/  MOV R10, R2 ;  /* 0x00000002000a7202 */ /* 0x000fe20000000f00 */
[----:B------:R-:W-:Y:S01]  /*15f10*/  IMAD.MOV.U32 R11, RZ, RZ, R3 ;  /* 0x000000ffff0b7224 */ /* 0x000fe200078e0003 */
[----:B------:R-:W-:Y:S06]  /*15f20*/  BRA `(.L_x_5795) ;  /* 0x0000002000a47947 */ /* 0x000fec0003800000 */
.L_x_5798:
        /* <DEDUP_REMOVED lines=124> */
.L_x_5815:
[----:B------:R-:W-:Y:S05]  /*166f0*/  BSYNC.RECONVERGENT B0 ;  /* 0x0000000000007941 */ /* 0x000fea0003800200 */
.L_x_5814:
        /* <DEDUP_REMOVED lines=47> */
[----:B------:R-:W-:Y:S05]  /*169f0*/  CALL.REL.NOINC `($_ZN2at6native29vectorized_elementwise_kernelILi4EZZZNS0_16tanh_kernel_cudaERNS_18TensorIteratorBaseEENKUlvE_clEvENKUlvE_clEvEUlN3c107complexIdEEE_St5arrayIPcLm2EEEEviT0_T1_$__internal_trig_reduction_slowpathd) ;  /* 0x0000036c009c7944 */ /* 0x000fea0003c00000 */
[----:B------:R-:W-:Y:S02]  /*16a00*/  IMAD.MOV.U32 R54, RZ, RZ, R5 ;  /* 0x000000ffff367224 */ /* 0x000fe400078e0005 */
[----:B------:R-:W-:Y:S02]  /*16a10*/  IMAD.MOV.U32 R52, RZ, RZ, R40 ;  /* 0x000000ffff347224 */ /* 0x000fe400078e0028 */
[----:B------:R-:W-:-:S07]  /*16a20*/  IMAD.MOV.U32 R53, RZ, RZ, R41 ;  /* 0x000000ffff357224 */ /* 0x000fce00078e0029 */
.L_x_5817:
[----:B------:R-:W-:Y:S05]  /*16a30*/  BSYNC.RECONVERGENT B3 ;  /* 0x0000000000037941 */ /* 0x000fea0003800200 */
.L_x_5816:
        /* <DEDUP_REMOVED lines=72> */
.L_x_5819:
[----:B------:R-:W-:Y:S05]  /*16ec0*/  BSYNC.RECONVERGENT B3 ;  /* 0x0000000000037941 */ /* 0x000fea0003800200 */
.L_x_5818:
        /* <DEDUP_REMOVED lines=86> */
.L_x_5797:
[----:B------:R-:W4:Y:S02]  /*17430*/  DADD R10, R14, -R14 ;  /* 0x000000000e0a7229 */ /* 0x000f24000000080e */
[----:B----4-:R-:W-:Y:S02]  /*17440*/  IMAD.MOV.U32 R8, RZ, RZ, R10 ;  /* 0x000000ffff087224 */ /* 0x010fe400078e000a */
[----:B------:R-:W-:Y:S01]  /*17450*/  IMAD.MOV.U32 R9, RZ, RZ, R11 ;  /* 0x000000ffff097224 */ /* 0x000fe200078e000b */
[----:B------:R-:W-:Y:S06]  /*17460*/  BRA `(.L_x_5795) ;  /* 0x0000000c00547947 */ /* 0x000fec0003800000 */
.L_x_5796:
        /* <DEDUP_REMOVED lines=62> */
[----:B0123--:R-:W-:Y:S05]  /*17850*/  CALL.REL.NOINC `($_ZN2at6native29vectorized_elementwise_kernelILi4EZZZNS0_16tanh_kernel_cudaERNS_18TensorIteratorBaseEENKUlvE_clEvENKUlvE_clEvEUlN3c107complexIdEEE_St5arrayIPcLm2EEEEviT0_T1_$__internal_trig_reduction_slowpathd) ;  /* 0x0000036000047944 */ /* 0x00ffea0003c00000 */
[----:B------:R-:W-:Y:S02]  /*17860*/  IMAD.MOV.U32 R54, RZ, RZ, R5 ;  /* 0x000000ffff367224 */ /* 0x000fe400078e0005 */
[----:B------:R-:W-:Y:S02]  /*17870*/  IMAD.MOV.U32 R2, RZ, RZ, R40 ;  /* 0x000000ffff027224 */ /* 0x000fe400078e0028 */
[----:B------:R-:W-:-:S07]  /*17880*/  IMAD.MOV.U32 R3, RZ, RZ, R41 ;  /* 0x000000ffff037224 */ /* 0x000fce00078e0029 */
.L_x_5823:
[----:B------:R-:W-:Y:S05]  /*17890*/  BSYNC.RECONVERGENT B4 ;  /* 0x0000000000047941 */ /* 0x000fea0003800200 */
.L_x_5822:
        /* <DEDUP_REMOVED lines=72> */
.L_x_5825:
[----:B------:R-:W-:Y:S05]  /*17d20*/  BSYNC.RECONVERGENT B4 ;  /* 0x0000000000047941 */ /* 0x000fea0003800200 */
.L_x_5824:
        /* <DEDUP_REMOVED lines=68> */
.L_x_5821:
[----:B------:R-:W-:Y:S05]  /*18170*/  BSYNC.RECONVERGENT B3 ;  /* 0x0000000000037941 */ /* 0x000fea0003800200 */
.L_x_5820:
[----:B0-----:R-:W-:Y:S01]  /*18180*/  LOP3.LUT R11, RZ, 0x80000000, R15, 0xb8, !PT ;  /* 0x80000000ff0b7812 */ /* 0x001fe200078eb80f */
[----:B------:R-:W-:Y:S01]  /*18190*/  VIADD R9, R13, 0xc0000000 ;  /* 0xc00000000d097836 */ /* 0x000fe20000000000 */
[----:B------:R-:W-:Y:S01]  /*181a0*/  MOV R10, RZ ;  /* 0x000000ff000a7202 */ /* 0x000fe20000000f00 */
[----:B------:R-:W-:-:S07]  /*181b0*/  IMAD.MOV.U32 R8, RZ, RZ, R12 ;  /* 0x000000ffff087224 */ /* 0x000fce00078e000c */
.L_x_5795:
[----:B------:R-:W-:Y:S05]  /*181c0*/  BSYNC.RECONVERGENT B2 ;  /* 0x0000000000027941 */ /* 0x000fea0003800200 */
.L_x_5794:
        /* <DEDUP_REMOVED lines=57> */
[----:B-1234-:R-:W-:Y:S05]  /*18560*/  CALL.REL.NOINC `($_ZN2at6native29vectorized_elementwise_kernelILi4EZZZNS0_16tanh_kernel_cudaERNS_18TensorIteratorBaseEENKUlvE_clEvENKUlvE_clEvEUlN3c107complexIdEEE_St5arrayIPcLm2EEEEviT0_T1_$__internal_trig_reduction_slowpathd) ;  /* 0x0000035000c07944 */ /* 0x01efea0003c00000 */
.L_x_5832:
[----:B------:R-:W-:Y:S05]  /*18570*/  BSYNC.RECONVERGENT B3 ;  /* 0x0000000000037941 */ /* 0x000fea0003800200 */
.L_x_5831:
        /* <DEDUP_REMOVED lines=154> */
.L_x_5834:
[----:B------:R-:W-:Y:S05]  /*18f20*/  BSYNC.RECONVERGENT B0 ;  /* 0x0000000000007941 */ /* 0x000fea0003800200 */
.L_x_5833:
        /* <DEDUP_REMOVED lines=192> */
[----:B-1234-:R-:W-:Y:S05]  /*19b30*/  CALL.REL.NOINC `($__internal_10_$__cuda_sm20_div_rn_f64_full) ;  /* 0x0000032c00cc7944 */ /* 0x01efea0003c00000 */
[----:B------:R-:W-:-:S04]  /*19b40*/  LOP3.LUT R3, R3, R2, RZ, 0x3c, !PT ;  /* 0x0000000203037212 */ /* 0x000fc800078e3cff */
[----:B------:R-:W-:-:S04]  /*19b50*/  LOP3.LUT R2, R3, R2, RZ, 0x3c, !PT ;  /* 0x0000000203027212 */ /* 0x000fc800078e3cff */
[----:B------:R-:W-:-:S07]  /*19b60*/  LOP3.LUT R3, R3, R2, RZ, 0x3c, !PT ;  /* 0x0000000203037212 */ /* 0x000fce00078e3cff */
.L_x_5838:
[----:B------:R-:W-:Y:S05]  /*19b70*/  BSYNC.RECONVERGENT B3 ;  /* 0x0000000000037941 */ /* 0x000fea0003800200 */
.L_x_5837:
        /* <DEDUP_REMOVED lines=11> */
.L_x_5836:
        /* <DEDUP_REMOVED lines=55> */
.L_x_5839:
[----:B------:R-:W-:Y:S05]  /*19fa0*/  BSYNC.RECONVERGENT B1 ;  /* 0x0000000000017941 */ /* 0x000fea0003800200 */
.L_x_5835:
        /* <DEDUP_REMOVED lines=58> */
[----:B-1234-:R-:W-:Y:S05]  /*1a350*/  CALL.REL.NOINC `($__internal_11_$__cuda_sm20_dsqrt_rn_f64_mediumpath_v1) ;  /* 0x0000032c00f07944 */ /* 0x01efea0003c00000 */
[----:B------:R-:W-:Y:S02]  /*1a360*/  IMAD.MOV.U32 R40, RZ, RZ, R4 ;  /* 0x000000ffff287224 */ /* 0x000fe400078e0004 */
[----:B------:R-:W-:-:S07]  /*1a370*/  IMAD.MOV.U32 R41, RZ, RZ, R3 ;  /* 0x000000ffff297224 */ /* 0x000fce00078e0003 */
.L_x_5841:
[----:B------:R-:W-:Y:S05]  /*1a380*/  BSYNC.RECONVERGENT B1 ;  /* 0x0000000000017941 */ /* 0x000fea0003800200 */
.L_x_5840:
        /* <DEDUP_REMOVED lines=68> */
[----:B------:R-:W-:Y:S02]  /*1a7d0*/  IMAD.MOV.U32 R12, RZ, RZ, R3 ;  /* 0x000000ffff0c7224 */ /* 0x000fe400078e0003 */
[----:B------:R-:W-:-:S07]  /*1a7e0*/  IMAD.MOV.U32 R13, RZ, RZ, R2 ;  /* 0x000000ffff0d7224 */ /* 0x000fce00078e0002 */
.L_x_5843:
[----:B------:R-:W-:Y:S05]  /*1a7f0*/  BSYNC.RECONVERGENT B1 ;  /* 0x0000000000017941 */ /* 0x000fea0003800200 */
.L_x_5842:
        /* <DEDUP_REMOVED lines=48> */
[----:B-1234-:R-:W-:Y:S05]  /*1ab00*/  CALL.REL.NOINC `($__internal_10_$__cuda_sm20_div_rn_f64_full) ;  /* 0x0000031c00d87944 */ /* 0x01efea0003c00000 */
[----:B------:R-:W-:-:S04]  /*1ab10*/  LOP3.LUT R3, R3, R2, RZ, 0x3c, !PT ;  /* 0x0000000203037212 */ /* 0x000fc800078e3cff */
[----:B------:R-:W-:-:S04]  /*1ab20*/  LOP3.LUT R2, R3, R2, RZ, 0x3c, !PT ;  /* 0x0000000203027212 */ /* 0x000fc800078e3cff */
[----:B------:R-:W-:-:S07]  /*1ab30*/  LOP3.LUT R3, R3, R2, RZ, 0x3c, !PT ;  /* 0x0000000203037212 */ /* 0x000fce00078e3cff */
.L_x_5845:
[----:B------:R-:W-:Y:S05]  /*1ab40*/  BSYNC.RECONVERGENT B1 ;  /* 0x0000000000017941 */ /* 0x000fea0003800200 */
.L_x_5844:
[----:B------:R-:W-:Y:S02]  /*1ab50*/  IMAD.MOV.U32 R14, RZ, RZ, R2 ;  /* 0x000000ffff0e7224 */ /* 0x000fe400078e0002 */
[----:B------:R-:W-:Y:S01]  /*1ab60*/  IMAD.MOV.U32 R15, RZ, RZ, R3 ;  /* 0x000000ffff0f7224 */ /* 0x000fe200078e0003 */
[----:B------:R-:W-:Y:S06]  /*1ab70*/  BRA `(.L_x_5827) ;  /* 0x0000002000a47947 */ /* 0x000fec0003800000 */
.L_x_5830:
        /* <DEDUP_REMOVED lines=124> */
.L_x_5847:
[----:B------:R-:W-:Y:S05]  /*1b340*/  BSYNC.RECONVERGENT B0 ;  /* 0x0000000000007941 */ /* 0x000fea0003800200 */
.L_x_5846:
        /* <DEDUP_REMOVED lines=51> */
.L_x_5849:
[----:B------:R-:W-:Y:S05]  /*1b680*/  BSYNC.RECONVERGENT B3 ;  /* 0x0000000000037941 */ /* 0x000fea0003800200 */
.L_x_5848:
        /* <DEDUP_REMOVED lines=72> */
.L_x_5851:
[----:B------:R-:W-:Y:S05]  /*1bb10*/  BSYNC.RECONVERGENT B3 ;  /* 0x0000000000037941 */ /* 0x000fea0003800200 */
.L_x_5850:
        /* <DEDUP_REMOVED lines=86> */
.L_x_5829:
[----:B------:R-:W5:Y:S02]  /*1c080*/  DADD R14, R18, -R18 ;  /* 0x00000000120e7229 */ /* 0x000f640000000812 */
[----:B-----5:R-:W-:Y:S02]  /*1c090*/  IMAD.MOV.U32 R12, RZ, RZ, R14 ;  /* 0x000000ffff0c7224 */ /* 0x020fe400078e000e */
[----:B------:R-:W-:Y:S01]  /*1c0a0*/  IMAD.MOV.U32 R13, RZ, RZ, R15 ;  /* 0x000000ffff0d7224 */ /* 0x000fe200078e000f */
[----:B------:R-:W-:Y:S06]  /*1c0b0*/  BRA `(.L_x_5827) ;  /* 0x0000000c00547947 */ /* 0x000fec0003800000 */
.L_x_5828:
        /* <DEDUP_REMOVED lines=62> */
[----:B01234-:R-:W-:Y:S05]  /*1c4a0*/  CALL.REL.NOINC `($_ZN2at6native29vectorized_elementwise_kernelILi4EZZZNS0_16tanh_kernel_cudaERNS_18TensorIteratorBaseEENKUlvE_clEvENKUlvE_clEvEUlN3c107complexIdEEE_St5arrayIPcLm2EEEEviT0_T1_$__internal_trig_reduction_slowpathd) ;  /* 0x0000031000f07944 */ /* 0x01ffea0003c00000 */
[----:B------:R-:W-:Y:S01]  /*1c4b0*/  MOV R54, R5 ;  /* 0x0000000500367202 */ /* 0x000fe20000000f00 */
[----:B------:R-:W-:Y:S02]  /*1c4c0*/  IMAD.MOV.U32 R2, RZ, RZ, R40 ;  /* 0x000000ffff027224 */ /* 0x000fe400078e0028 */
[----:B------:R-:W-:-:S07]  /*1c4d0*/  IMAD.MOV.U32 R3, RZ, RZ, R41 ;  /* 0x000000ffff037224 */ /* 0x000fce00078e0029 */
.L_x_5855:
[----:B------:R-:W-:Y:S05]  /*1c4e0*/  BSYNC.RECONVERGENT B4 ;  /* 0x0000000000047941 */ /* 0x000fea0003800200 */
.L_x_5854:
        /* <DEDUP_REMOVED lines=72> */
.L_x_5857:
[----:B------:R-:W-:Y:S05]  /*1c970*/  BSYNC.RECONVERGENT B4 ;  /* 0x0000000000047941 */ /* 0x000fea0003800200 */
.L_x_5856:
        /* <DEDUP_REMOVED lines=68> */
.L_x_5853:
[----:B------:R-:W-:Y:S05]  /*1cdc0*/  BSYNC.RECONVERGENT B3 ;  /* 0x0000000000037941 */ /* 0x000fea0003800200 */
.L_x_5852:
[----:B-1----:R-:W-:Y:S01]  /*1cdd0*/  LOP3.LUT R15, RZ, 0x80000000, R19, 0xb8, !PT ;  /* 0x80000000ff0f7812 */ /* 0x002fe200078eb813 */
[----:B------:R-:W-:Y:S02]  /*1cde0*/  VIADD R13, R17, 0xc0000000 ;  /* 0xc0000000110d7836 */ /* 0x000fe40000000000 */
[----:B------:R-:W-:Y:S02]  /*1cdf0*/  IMAD.MOV.U32 R12, RZ, RZ, R16 ;  /* 0x000000ffff0c7224 */ /* 0x000fe400078e0010 */
[----:B------:R-:W-:-:S07]  /*1ce00*/  IMAD.MOV.U32 R14, RZ, RZ, RZ ;  /* 0x000000ffff0e7224 */ /* 0x000fce00078e00ff */
.L_x_5827:
[----:B------:R-:W-:Y:S05]  /*1ce10*/  BSYNC.RECONVERGENT B2 ;  /* 0x0000000000027941 */ /* 0x000fea0003800200 */
.L_x_5826:
        /* <DEDUP_REMOVED lines=58> */
.L_x_5864:
[----:B------:R-:W-:Y:S05]  /*1d1c0*/  BSYNC.RECONVERGENT B3 ;  /* 0x0000000000037941 */ /* 0x000fea0003800200 */
.L_x_5863:
        /* <DEDUP_REMOVED lines=154> */
.L_x_5866:
[----:B------:R-:W-:Y:S05]  /*1db70*/  BSYNC.RECONVERGENT B0 ;  /* 0x0000000000007941 */ /* 0x000fea0003800200 */
.L_x_5865:
        /* <DEDUP_REMOVED lines=195> */
.L_x_5870:
[----:B------:R-:W-:Y:S05]  /*1e7b0*/  BSYNC.RECONVERGENT B3 ;  /* 0x0000000000037941 */ /* 0x000fea0003800200 */
.L_x_5869:
        /* <DEDUP_REMOVED lines=11> */
.L_x_5868:
        /* <DEDUP_REMOVED lines=55> */
.L_x_5871:
[----:B------:R-:W-:Y:S05]  /*1ebe0*/  BSYNC.RECONVERGENT B1 ;  /* 0x0000000000017941 */ /* 0x000fea0003800200 */
.L_x_5867:
        /* <DEDUP_REMOVED lines=59> */
[----:B-1234-:R-:W-:Y:S05]  /*1efa0*/  CALL.REL.NOINC `($__internal_11_$__cuda_sm20_dsqrt_rn_f64_mediumpath_v1) ;  /* 0x000002e000dc7944 */ /* 0x01efea0003c00000 */
[----:B------:R-:W-:Y:S02]  /*1efb0*/  IMAD.MOV.U32 R40, RZ, RZ, R4 ;  /* 0x000000ffff287224 */ /* 0x000fe400078e0004 */
[----:B------:R-:W-:-:S07]  /*1efc0*/  IMAD.MOV.U32 R41, RZ, RZ, R3 ;  /* 0x000000ffff297224 */ /* 0x000fce00078e0003 */
.L_x_5873:
[----:B------:R-:W-:Y:S05]  /*1efd0*/  BSYNC.RECONVERGENT B1 ;  /* 0x0000000000017941 */ /* 0x000fea0003800200 */
.L_x_5872:
        /* <DEDUP_REMOVED lines=68> */
[----:B------:R-:W-:Y:S01]  /*1f420*/  IMAD.MOV.U32 R16, RZ, RZ, R3 ;  /* 0x000000ffff107224 */ /* 0x000fe200078e0003 */
[----:B------:R-:W-:-:S07]  /*1f430*/  MOV R17, R2 ;  /* 0x0000000200117202 */ /* 0x000fce0000000f00 */
.L_x_5875:
[----:B------:R-:W-:Y:S05]  /*1f440*/  BSYNC.RECONVERGENT B1 ;  /* 0x0000000000017941 */ /* 0x000fea0003800200 */
.L_x_5874:
        /* <DEDUP_REMOVED lines=48> */
[----:B-1234-:R-:W-:Y:S05]  /*1f750*/  CALL.REL.NOINC `($__internal_10_$__cuda_sm20_div_rn_f64_full) ;  /* 0x000002d000c47944 */ /* 0x01efea0003c00000 */
[----:B------:R-:W-:-:S04]  /*1f760*/  LOP3.LUT R3, R3, R2, RZ, 0x3c, !PT ;  /* 0x0000000203037212 */ /* 0x000fc800078e3cff */
[----:B------:R-:W-:-:S04]  /*1f770*/  LOP3.LUT R2, R3, R2, RZ, 0x3c, !PT ;  /* 0x0000000203027212 */ /* 0x000fc800078e3cff */
[----:B------:R-:W-:-:S07]  /*1f780*/  LOP3.LUT R3, R3, R2, RZ, 0x3c, !PT ;  /* 0x0000000203037212 */ /* 0x000fce00078e3cff */
.L_x_5877:
[----:B------:R-:W-:Y:S05]  /*1f790*/  BSYNC.RECONVERGENT B1 ;  /* 0x0000000000017941 */ /* 0x000fea0003800200 */
.L_x_5876:
[----:B------:R-:W-:Y:S02]  /*1f7a0*/  IMAD.MOV.U32 R18, RZ, RZ, R2 ;  /* 0x000000ffff127224 */ /* 0x000fe400078e0002 */
[----:B------:R-:W-:Y:S01]  /*1f7b0*/  IMAD.MOV.U32 R19, RZ, RZ, R3 ;  /* 0x000000ffff137224 */ /* 0x000fe200078e0003 */
[----:B------:R-:W-:Y:S06]  /*1f7c0*/  BRA `(.L_x_5859) ;  /* 0x0000002000a47947 */ /* 0x000fec0003800000 */
.L_x_5862:
        /* <DEDUP_REMOVED lines=124> */
.L_x_5879:
[----:B------:R-:W-:Y:S05]  /*1ff90*/  BSYNC.RECONVERGENT B0 ;  /* 0x0000000000007941 */ /* 0x000fea0003800200 */
.L_x_5878:
        /* <DEDUP_REMOVED lines=51> */
.L_x_5881:
[----:B------:R-:W-:Y:S05]  /*202d0*/  BSYNC.RECONVERGENT B3 ;  /* 0x0000000000037941 */ /* 0x000fea0003800200 */
.L_x_5880:
        /* <DEDUP_REMOVED lines=72> */
.L_x_5883:
[----:B------:R-:W-:Y:S05]  /*20760*/  BSYNC.RECONVERGENT B3 ;  /* 0x0000000000037941 */ /* 0x000fea0003800200 */
.L_x_5882:
        /* <DEDUP_REMOVED lines=86> */
.L_x_5861:
[----:B------:R-:W5:Y:S02]  /*20cd0*/  DADD R18, R22, -R22 ;  /* 0x0000000016127229 */ /* 0x000f640000000816 */
[----:B-----5:R-:W-:Y:S02]  /*20ce0*/  IMAD.MOV.U32 R16, RZ, RZ, R18 ;  /* 0x000000ffff107224 */ /* 0x020fe400078e0012 */
[----:B------:R-:W-:Y:S01]  /*20cf0*/  IMAD.MOV.U32 R17, RZ, RZ, R19 ;  /* 0x000000ffff117224 */ /* 0x000fe200078e0013 */
[----:B------:R-:W-:Y:S06]  /*20d00*/  BRA `(.L_x_5859) ;  /* 0x0000000c00547947 */ /* 0x000fec0003800000 */
.L_x_5860:
        /* <DEDUP_REMOVED lines=62> */
[----:B01234-:R-:W-:Y:S05]  /*210f0*/  CALL.REL.NOINC `($_ZN2at6native29vectorized_elementwise_kernelILi4EZZZNS0_16tanh_kernel_cudaERNS_18TensorIteratorBaseEENKUlvE_clEvENKUlvE_clEvEUlN3c107complexIdEEE_St5arrayIPcLm2EEEEviT0_T1_$__internal_trig_reduction_slowpathd) ;  /* 0x000002c400dc7944 */ /* 0x01ffea0003c00000 */
[----:B------:R-:W-:Y:S02]  /*21100*/  IMAD.MOV.U32 R54, RZ, RZ, R5 ;  /* 0x000000ffff367224 */ /* 0x000fe400078e0005 */
[----:B------:R-:W-:Y:S02]  /*21110*/  IMAD.MOV.U32 R2, RZ, RZ, R40 ;  /* 0x000000ffff027224 */ /* 0x000fe400078e0028 */
[----:B------:R-:W-:-:S07]  /*21120*/  IMAD.MOV.U32 R3, RZ, RZ, R41 ;  /* 0x000000ffff037224 */ /* 0x000fce00078e0029 */
.L_x_5887:
[----:B------:R-:W-:Y:S05]  /*21130*/  BSYNC.RECONVERGENT B4 ;  /* 0x0000000000047941 */ /* 0x000fea0003800200 */
.L_x_5886:
        /* <DEDUP_REMOVED lines=72> */
.L_x_5889:
[----:B------:R-:W-:Y:S05]  /*215c0*/  BSYNC.RECONVERGENT B4 ;  /* 0x0000000000047941 */ /* 0x000fea0003800200 */
.L_x_5888:
        /* <DEDUP_REMOVED lines=68> */
.L_x_5885:
[----:B------:R-:W-:Y:S05]  /*21a10*/  BSYNC.RECONVERGENT B3 ;  /* 0x0000000000037941 */ /* 0x000fea0003800200 */
.L_x_5884:
[----:B-1----:R-:W-:Y:S01]  /*21a20*/  LOP3.LUT R19, RZ, 0x80000000, R23, 0xb8, !PT ;  /* 0x80000000ff137812 */ /* 0x002fe200078eb817 */
[----:B------:R-:W-:Y:S02]  /*21a30*/  VIADD R17, R21, 0xc0000000 ;  /* 0xc000000015117836 */ /* 0x000fe40000000000 */
[----:B------:R-:W-:Y:S02]  /*21a40*/  IMAD.MOV.U32 R16, RZ, RZ, R20 ;  /* 0x000000ffff107224 */ /* 0x000fe400078e0014 */
[----:B------:R-:W-:-:S07]  /*21a50*/  IMAD.MOV.U32 R18, RZ, RZ, RZ ;  /* 0x000000ffff127224 */ /* 0x000fce00078e00ff */
.L_x_5859:
[----:B------:R-:W-:Y:S05]  /*21a60*/  BSYNC.RECONVERGENT B2 ;  /* 0x0000000000027941 */ /* 0x000fea0003800200 */
.L_x_5858:
        /* <DEDUP_REMOVED lines=58> */
.L_x_5896:
[----:B------:R-:W-:Y:S05]  /*21e10*/  BSYNC.RECONVERGENT B3 ;  /* 0x0000000000037941 */ /* 0x000fea0003800200 */
.L_x_5895:
        /* <DEDUP_REMOVED lines=154> */
.L_x_5898:
[----:B------:R-:W-:Y:S05]  /*227c0*/  BSYNC.RECONVERGENT B0 ;  /* 0x0000000000007941 */ /* 0x000fea0003800200 */
.L_x_5897:
        /* <DEDUP_REMOVED lines=195> */
.L_x_5902:
[----:B------:R-:W-:Y:S05]  /*23400*/  BSYNC.RECONVERGENT B3 ;  /* 0x0000000000037941 */ /* 0x000fea0003800200 */
.L_x_5901:
        /* <DEDUP_REMOVED lines=11> */
.L_x_5900:
        /* <DEDUP_REMOVED lines=55> */
.L_x_5903:
[----:B------:R-:W-:Y:S05]  /*23830*/  BSYNC.RECONVERGENT B1 ;  /* 0x0000000000017941 */ /* 0x000fea0003800200 */
.L_x_5899:
        /* <DEDUP_REMOVED lines=59> */
[----:B------:R-:W-:Y:S05]  /*23bf0*/  CALL.REL.NOINC `($__internal_11_$__cuda_sm20_dsqrt_rn_f64_mediumpath_v1) ;  /* 0x0000029400c87944 */ /* 0x000fea0003c00000 */
[----:B------:R-:W-:Y:S02]  /*23c00*/  IMAD.MOV.U32 R40, RZ, RZ, R4 ;  /* 0x000000ffff287224 */ /* 0x000fe400078e0004 */
[----:B------:R-:W-:-:S07]  /*23c10*/  IMAD.MOV.U32 R41, RZ, RZ, R3 ;  /* 0x000000ffff297224 */ /* 0x000fce00078e0003 */
.L_x_5905:
[----:B------:R-:W-:Y:S05]  /*23c20*/  BSYNC.RECONVERGENT B1 ;  /* 0x0000000000017941 */ /* 0x000fea0003800200 */
.L_x_5904:
        /* <DEDUP_REMOVED lines=67> */
[----:B------:R-:W-:Y:S05]  /*24060*/  CALL.REL.NOINC `($__internal_10_$__cuda_sm20_div_rn_f64_full) ;  /* 0x0000028800807944 */ /* 0x000fea0003c00000 */
[----:B------:R-:W-:Y:S02]  /*24070*/  IMAD.MOV.U32 R56, RZ, RZ, R3 ;  /* 0x000000ffff387224 */ /* 0x000fe400078e0003 */
[----:B------:R-:W-:-:S07]  /*24080*/  IMAD.MOV.U32 R57, RZ, RZ, R2 ;  /* 0x000000ffff397224 */ /* 0x000fce00078e0002 */
.L_x_5907:
[----:B------:R-:W-:Y:S05]  /*24090*/  BSYNC.RECONVERGENT B1 ;  /* 0x0000000000017941 */ /* 0x000fea0003800200 */
.L_x_5906:
        /* <DEDUP_REMOVED lines=48> */
[----:B------:R-:W-:Y:S05]  /*243a0*/  CALL.REL.NOINC `($__internal_10_$__cuda_sm20_div_rn_f64_full) ;  /* 0x0000028400b07944 */ /* 0x000fea0003c00000 */
[----:B------:R-:W-:Y:S02]  /*243b0*/  IMAD.MOV.U32 R58, RZ, RZ, R3 ;  /* 0x000000ffff3a7224 */ /* 0x000fe400078e0003 */
[----:B------:R-:W-:-:S07]  /*243c0*/  IMAD.MOV.U32 R59, RZ, RZ, R2 ;  /* 0x000000ffff3b7224 */ /* 0x000fce00078e0002 */
.L_x_5909:
[----:B------:R-:W-:Y:S05]  /*243d0*/  BSYNC.RECONVERGENT B1 ;  /* 0x0000000000017941 */ /* 0x000fea0003800200 */
.L_x_5908:
[----:B------:R-:W-:Y:S05]  /*243e0*/  BRA `(.L_x_5891) ;  /* 0x0000002000a47947 */ /* 0x000fea0003800000 */
.L_x_5894:
        /* <DEDUP_REMOVED lines=124> */
.L_x_5911:
[----:B------:R-:W-:Y:S05]  /*24bb0*/  BSYNC.RECONVERGENT B0 ;  /* 0x0000000000007941 */ /* 0x000fea0003800200 */
.L_x_5910:
        /* <DEDUP_REMOVED lines=51> */
.L_x_5913:
[----:B------:R-:W-:Y:S05]  /*24ef0*/  BSYNC.RECONVERGENT B3 ;  /* 0x0000000000037941 */ /* 0x000fea0003800200 */
.L_x_5912:
        /* <DEDUP_REMOVED lines=72> */
.L_x_5915:
[----:B------:R-:W-:Y:S05]  /*25380*/  BSYNC.RECONVERGENT B3 ;  /* 0x0000000000037941 */ /* 0x000fea0003800200 */
.L_x_5914:
        /* <DEDUP_REMOVED lines=87> */
.L_x_5893:
[----:B------:R-:W0:Y:S02]  /*25900*/  DADD R58, R26, -R26 ;  /* 0x000000001a3a7229 */ /* 0x000e24000000081a */
[----:B0-----:R-:W-:Y:S02]  /*25910*/  IMAD.MOV.U32 R56, RZ, RZ, R58 ;  /* 0x000000ffff387224 */ /* 0x001fe400078e003a */
[----:B------:R-:W-:Y:S01]  /*25920*/  IMAD.MOV.U32 R57, RZ, RZ, R59 ;  /* 0x000000ffff397224 */ /* 0x000fe200078e003b */
[----:B------:R-:W-:Y:S06]  /*25930*/  BRA `(.L_x_5891) ;  /* 0x0000000c00507947 */ /* 0x000fec0003800000 */
.L_x_5892:
        /* <DEDUP_REMOVED lines=64> */
[----:B------:R-:W-:-:S07]  /*25d40*/  IMAD.MOV.U32 R3, RZ, RZ, R41 ;  /* 0x000000ffff037224 */ /* 0x000fce00078e0029 */
.L_x_5919:
[----:B------:R-:W-:Y:S05]  /*25d50*/  BSYNC.RECONVERGENT B4 ;  /* 0x0000000000047941 */ /* 0x000fea0003800200 */
.L_x_5918:
        /* <DEDUP_REMOVED lines=69> */
[----:B------:R-:W-:Y:S01]  /*261b0*/  IMAD.MOV.U32 R6, RZ, RZ, R5 ;  /* 0x000000ffff067224 */ /* 0x000fe200078e0005 */
[----:B------:R-:W-:Y:S01]  /*261c0*/  MOV R56, R40 ;  /* 0x0000002800387202 */ /* 0x000fe20000000f00 */
[----:B------:R-:W-:-:S07]  /*261d0*/  IMAD.MOV.U32 R57, RZ, RZ, R41 ;  /* 0x000000ffff397224 */ /* 0x000fce00078e0029 */
.L_x_5921:
[----:B------:R-:W-:Y:S05]  /*261e0*/  BSYNC.RECONVERGENT B4 ;  /* 0x0000000000047941 */ /* 0x000fea0003800200 */
.L_x_5920:
        /* <DEDUP_REMOVED lines=68> */
.L_x_5917:
[----:B------:R-:W-:Y:S05]  /*26630*/  BSYNC.RECONVERGENT B3 ;  /* 0x0000000000037941 */ /* 0x000fea0003800200 */
.L_x_5916:
[----:B01----:R-:W-:Y:S01]  /*26640*/  LOP3.LUT R59, RZ, 0x80000000, R27, 0xb8, !PT ;  /* 0x80000000ff3b7812 */ /* 0x003fe200078eb81b */
[----:B------:R-:W-:Y:S02]  /*26650*/  VIADD R57, R25, 0xc0000000 ;  /* 0xc000000019397836 */ /* 0x000fe40000000000 */
[----:B------:R-:W-:Y:S02]  /*26660*/  IMAD.MOV.U32 R56, RZ, RZ, R24 ;  /* 0x000000ffff387224 */ /* 0x000fe400078e0018 */
[----:B------:R-:W-:-:S07]  /*26670*/  IMAD.MOV.U32 R58, RZ, RZ, RZ ;  /* 0x000000ffff3a7224 */ /* 0x000fce00078e00ff */
.L_x_5891:
[----:B------:R-:W-:Y:S05]  /*26680*/  BSYNC.RECONVERGENT B2 ;  /* 0x0000000000027941 */ /* 0x000fea0003800200 */
.L_x_5890:
        /* <DEDUP_REMOVED lines=24> */
.L_x_5924:
[----:B------:R-:W-:-:S13]  /*26810*/  ISETP.GE.U32.AND P0, PT, R2, R7, PT ;  /* 0x000000070200720c */ /* 0x000fda0003f06070 */
[----:B------:R-:W-:Y:S05]  /*26820*/  @P0 BRA `(.L_x_5926) ;  /* 0x0000000000300947 */ /* 0x000fea0003800000 */
[----:B0-----:R-:W0:Y:S01]  /*26830*/  LDC.64 R4, c[0x0][0x388] ;  /* 0x0000e200ff047b82 */ /* 0x001e220000000a00 */
[----:B------:R-:W-:Y:S02]  /*26840*/  IMAD.IADD R3, R0, 0x1, R2 ;  /* 0x0000000100037824 */ /* 0x000fe400078e0202 */
[----:B------:R-:W-:Y:S02]  /*26850*/  VIADD R2, R2, 0x80 ;  /* 0x0000008002027836 */ /* 0x000fe40000000000 */
[----:B0-----:R-:W-:-:S05]  /*26860*/  IMAD.WIDE.U32 R4, R3, 0x10, R4 ;  /* 0x0000001003047825 */ /* 0x001fca00078e0004 */
[----:B------:R1:W-:Y:S02]  /*26870*/  STG.E.128 desc[UR4][R4.64], R44 ;  /* 0x0000002c04007986 */ /* 0x0003e4000c101d04 */
.L_x_5925:
[----:B------:R-:W-:-:S13]  /*26880*/  ISETP.GE.U32.AND P0, PT, R2, R7, PT ;  /* 0x000000070200720c */ /* 0x000fda0003f06070 */
[----:B------:R-:W-:Y:S05]  /*26890*/  @P0 BRA `(.L_x_5927) ;  /* 0x0000000000340947 */ /* 0x000fea0003800000 */
[----:B01----:R-:W0:Y:S01]  /*268a0*/  LDC.64 R4, c[0x0][0x388] ;  /* 0x0000e200ff047b82 */ /* 0x003e220000000a00 */
[----:B------:R-:W-:Y:S02]  /*268b0*/  IMAD.IADD R3, R0, 0x1, R2 ;  /* 0x0000000100037824 */ /* 0x000fe400078e0202 */
[----:B------:R-:W-:Y:S02]  /*268c0*/  VIADD R2, R2, 0x80 ;  /* 0x0000008002027836 */ /* 0x000fe40000000000 */
[----:B0-----:R-:W-:-:S05]  /*268d0*/  IMAD.WIDE.U32 R4, R3, 0x10, R4 ;  /* 0x0000001003047825 */ /* 0x001fca00078e0004 */
[----:B------:R1:W-:Y:S02]  /*268e0*/  STG.E.128 desc[UR4][R4.64], R8 ;  /* 0x0000000804007986 */ /* 0x0003e4000c101d04 */
.L_x_5926:
        /* <DEDUP_REMOVED lines=8> */
.L_x_5927:
[----:B------:R-:W-:Y:S05]  /*26970*/  BSYNC.RELIABLE B1 ;  /* 0x0000000000017941 */ /* 0x000fea0003800100 */
.L_x_5923:
[----:B------:R-:W-:-:S13]  /*26980*/  ISETP.GE.U32.AND P0, PT, R2, R7, PT ;  /* 0x000000070200720c */ /* 0x000fda0003f06070 */
[----:B012---:R-:W0:Y:S01]  /*26990*/  @!P0 LDC.64 R4, c[0x0][0x388] ;  /* 0x0000e200ff048b82 */ /* 0x007e220000000a00 */
[----:B------:R-:W-:Y:S02]  /*269a0*/  @!P0 IMAD.IADD R3, R0, 0x1, R2 ;  /* 0x0000000100038824 */ /* 0x000fe400078e0202 */
[----:B------:R-:W-:Y:S02]  /*269b0*/  @!P0 VIADD R2, R2, 0x80 ;  /* 0x0000008002028836 */ /* 0x000fe40000000000 */
[----:B0-----:R-:W-:-:S05]  /*269c0*/  @!P0 IMAD.WIDE.U32 R4, R3, 0x10, R4 ;  /* 0x0000001003048825 */ /* 0x001fca00078e0004 */
[----:B------:R2:W-:Y:S02]  /*269d0*/  @!P0 STG.E.128 desc[UR4][R4.64], R16 ;  /* 0x0000001004008986 */ /* 0x0005e4000c101d04 */
.L_x_5928:
[----:B------:R-:W-:Y:S05]  /*269e0*/  BSYNC.RECONVERGENT B0 ;  /* 0x0000000000007941 */ /* 0x000fea0003800200 */
.L_x_5922:
        /* <DEDUP_REMOVED lines=8> */
.L_x_5666:
        /* <DEDUP_REMOVED lines=74> */
[----:B-----5:R-:W-:Y:S05]  /*26f10*/  CALL.REL.NOINC `($_ZN2at6native29vectorized_elementwise_kernelILi4EZZZNS0_16tanh_kernel_cudaERNS_18TensorIteratorBaseEENKUlvE_clEvENKUlvE_clEvEUlN3c107complexIdEEE_St5arrayIPcLm2EEEEviT0_T1_$__internal_trig_reduction_slowpathd) ;  /* 0x0000026800547944 */ /* 0x020fea0003c00000 */
[----:B------:R-:W-:Y:S02]  /*26f20*/  IMAD.MOV.U32 R2, RZ, RZ, R40 ;  /* 0x000000ffff027224 */ /* 0x000fe400078e0028 */
[----:B------:R-:W-:-:S07]  /*26f30*/  IMAD.MOV.U32 R3, RZ, RZ, R41 ;  /* 0x000000ffff037224 */ /* 0x000fce00078e0029 */
.L_x_5935:
[----:B------:R-:W-:Y:S05]  /*26f40*/  BSYNC.RECONVERGENT B4 ;  /* 0x0000000000047941 */ /* 0x000fea0003800200 */
.L_x_5934:
        /* <DEDUP_REMOVED lines=68> */
[----:B-----5:R-:W-:Y:S05]  /*27390*/  CALL.REL.NOINC `($_ZN2at6native29vectorized_elementwise_kernelILi4EZZZNS0_16tanh_kernel_cudaERNS_18TensorIteratorBaseEENKUlvE_clEvENKUlvE_clEvEUlN3c107complexIdEEE_St5arrayIPcLm2EEEEviT0_T1_$__internal_trig_reduction_slowpathd) ;  /* 0x0000026400347944 */ /* 0x020fea0003c00000 */
[----:B------:R-:W-:Y:S02]  /*273a0*/  IMAD.MOV.U32 R6, RZ, RZ, R5 ;  /* 0x000000ffff067224 */ /* 0x000fe400078e0005 */
[----:B------:R-:W-:Y:S02]  /*273b0*/  IMAD.MOV.U32 R30, RZ, RZ, R40 ;  /* 0x000000ffff1e7224 */ /* 0x000fe400078e0028 */
[----:B------:R-:W-:-:S07]  /*273c0*/  IMAD.MOV.U32 R31, RZ, RZ, R41 ;  /* 0x000000ffff1f7224 */ /* 0x000fce00078e0029 */
.L_x_5937:
[----:B------:R-:W-:Y:S05]  /*273d0*/  BSYNC.RECONVERGENT B4 ;  /* 0x0000000000047941 */ /* 0x000fea0003800200 */
.L_x_5936:
        /* <DEDUP_REMOVED lines=68> */
.L_x_5933:
[----:B------:R-:W-:Y:S05]  /*27820*/  BSYNC.RECONVERGENT B3 ;  /* 0x0000000000037941 */ /* 0x000fea0003800200 */
.L_x_5932:
[----:B0-----:R-:W-:Y:S01]  /*27830*/  VIADD R29, R45, 0xc0000000 ;  /* 0xc00000002d1d7836 */ /* 0x001fe20000000000 */
[----:B-1----:R-:W-:Y:S01]  /*27840*/  LOP3.LUT R31, RZ, 0x80000000, R47, 0xb8, !PT ;  /* 0x80000000ff1f7812 */ /* 0x002fe200078eb82f */
[----:B------:R-:W-:Y:S02]  /*27850*/  IMAD.MOV.U32 R28, RZ, RZ, R44 ;  /* 0x000000ffff1c7224 */ /* 0x000fe400078e002c */
[----:B------:R-:W-:Y:S01]  /*27860*/  IMAD.MOV.U32 R30, RZ, RZ, RZ ;  /* 0x000000ffff1e7224 */ /* 0x000fe200078e00ff */
[----:B------:R-:W-:Y:S06]  /*27870*/  BRA `(.L_x_5931) ;  /* 0x0000003c009c7947 */ /* 0x000fec0003800000 */
.L_x_5930:
        /* <DEDUP_REMOVED lines=135> */
.L_x_5940:
[----:B------:R-:W-:Y:S05]  /*280f0*/  BSYNC.RECONVERGENT B0 ;  /* 0x0000000000007941 */ /* 0x000fea0003800200 */
.L_x_5939:
        /* <DEDUP_REMOVED lines=47> */
[----:B-1---5:R-:W-:Y:S05]  /*283f0*/  CALL.REL.NOINC `($_ZN2at6native29vectorized_elementwise_kernelILi4EZZZNS0_16tanh_kernel_cudaERNS_18TensorIteratorBaseEENKUlvE_clEvENKUlvE_clEvEUlN3c107complexIdEEE_St5arrayIPcLm2EEEEviT0_T1_$__internal_trig_reduction_slowpathd) ;  /* 0x00000254001c7944 */ /* 0x022fea0003c00000 */
[----:B------:R-:W-:Y:S02]  /*28400*/  IMAD.MOV.U32 R2, RZ, RZ, R40 ;  /* 0x000000ffff027224 */ /* 0x000fe400078e0028 */
[----:B------:R-:W-:-:S07]  /*28410*/  IMAD.MOV.U32 R3, RZ, RZ, R41 ;  /* 0x000000ffff037224 */ /* 0x000fce00078e0029 */
.L_x_5942:
[----:B------:R-:W-:Y:S05]  /*28420*/  BSYNC.RECONVERGENT B3 ;  /* 0x0000000000037941 */ /* 0x000fea0003800200 */
.L_x_5941:
        /* <DEDUP_REMOVED lines=68> */
[----:B-1---5:R-:W-:Y:S05]  /*28870*/  CALL.REL.NOINC `($_ZN2at6native29vectorized_elementwise_kernelILi4EZZZNS0_16tanh_kernel_cudaERNS_18TensorIteratorBaseEENKUlvE_clEvENKUlvE_clEvEUlN3c107complexIdEEE_St5arrayIPcLm2EEEEviT0_T1_$__internal_trig_reduction_slowpathd) ;  /* 0x0000024c00fc7944 */ /* 0x022fea0003c00000 */
[----:B------:R-:W-:Y:S02]  /*28880*/  IMAD.MOV.U32 R6, RZ, RZ, R5 ;  /* 0x000000ffff067224 */ /* 0x000fe400078e0005 */
[----:B------:R-:W-:Y:S02]  /*28890*/  IMAD.MOV.U32 R30, RZ, RZ, R40 ;  /* 0x000000ffff1e7224 */ /* 0x000fe400078e0028 */
[----:B------:R-:W-:-:S07]  /*288a0*/  IMAD.MOV.U32 R31, RZ, RZ, R41 ;  /* 0x000000ffff1f7224 */ /* 0x000fce00078e0029 */
.L_x_5944:
[----:B------:R-:W-:Y:S05]  /*288b0*/  BSYNC.RECONVERGENT B3 ;  /* 0x0000000000037941 */ /* 0x000fea0003800200 */
.L_x_5943:
        /* <DEDUP_REMOVED lines=86> */
.L_x_5938:
        /* <DEDUP_REMOVED lines=44> */
[----:B-----5:R-:W-:Y:S05]  /*290e0*/  CALL.REL.NOINC `($_ZN2at6native29vectorized_elementwise_kernelILi4EZZZNS0_16tanh_kernel_cudaERNS_18TensorIteratorBaseEENKUlvE_clEvENKUlvE_clEvEUlN3c107complexIdEEE_St5arrayIPcLm2EEEEviT0_T1_$__internal_trig_reduction_slowpathd) ;  /* 0x0000024400e07944 */ /* 0x020fea0003c00000 */
.L_x_5946:
[----:B------:R-:W-:Y:S05]  /*290f0*/  BSYNC.RECONVERGENT B3 ;  /* 0x0000000000037941 */ /* 0x000fea0003800200 */
.L_x_5945:
        /* <DEDUP_REMOVED lines=154> */
.L_x_5948:
[----:B------:R-:W-:Y:S05]  /*29aa0*/  BSYNC.RECONVERGENT B0 ;  /* 0x0000000000007941 */ /* 0x000fea0003800200 */
.L_x_5947:
        /* <DEDUP_REMOVED lines=61> */
.L_x_5950:
        /* <DEDUP_REMOVED lines=186> */
[----:B-----5:R-:W-:Y:S05]  /*2aa20*/  CALL.REL.NOINC `($__internal_10_$__cuda_sm20_div_rn_f64_full) ;  /* 0x0000022000107944 */ /* 0x020fea0003c00000 */
[----:B------:R-:W-:-:S04]  /*2aa30*/  LOP3.LUT R3, R3, R2, RZ, 0x3c, !PT ;  /* 0x0000000203037212 */ /* 0x000fc800078e3cff */
[----:B------:R-:W-:-:S04]  /*2aa40*/  LOP3.LUT R2, R3, R2, RZ, 0x3c, !PT ;  /* 0x0000000203027212 */ /* 0x000fc800078e3cff */
[----:B------:R-:W-:-:S07]  /*2aa50*/  LOP3.LUT R3, R3, R2, RZ, 0x3c, !PT ;  /* 0x0000000203037212 */ /* 0x000fce00078e3cff */
.L_x_5953:
[----:B------:R-:W-:Y:S05]  /*2aa60*/  BSYNC.RECONVERGENT B3 ;  /* 0x0000000000037941 */ /* 0x000fea0003800200 */
.L_x_5952:
        /* <DEDUP_REMOVED lines=10> */
.L_x_5951:
[----:B------:R-:W-:Y:S05]  /*2ab10*/  BSYNC.RECONVERGENT B1 ;  /* 0x0000000000017941 */ /* 0x000fea0003800200 */
.L_x_5949:
        /* <DEDUP_REMOVED lines=59> */
[----:B-----5:R-:W-:Y:S05]  /*2aed0*/  CALL.REL.NOINC `($__internal_11_$__cuda_sm20_dsqrt_rn_f64_mediumpath_v1) ;  /* 0x0000022400107944 */ /* 0x020fea0003c00000 */
[----:B------:R-:W-:Y:S02]  /*2aee0*/  IMAD.MOV.U32 R40, RZ, RZ, R4 ;  /* 0x000000ffff287224 */ /* 0x000fe400078e0004 */
[----:B------:R-:W-:-:S07]  /*2aef0*/  IMAD.MOV.U32 R41, RZ, RZ, R3 ;  /* 0x000000ffff297224 */ /* 0x000fce00078e0003 */
.L_x_5955:
[----:B------:R-:W-:Y:S05]  /*2af00*/  BSYNC.RECONVERGENT B1 ;  /* 0x0000000000017941 */ /* 0x000fea0003800200 */
.L_x_5954:
        /* <DEDUP_REMOVED lines=67> */
[----:B-----5:R-:W-:Y:S05]  /*2b340*/  CALL.REL.NOINC `($__internal_10_$__cuda_sm20_div_rn_f64_full) ;  /* 0x0000021400c87944 */ /* 0x020fea0003c00000 */
[----:B------:R-:W-:Y:S02]  /*2b350*/  IMAD.MOV.U32 R28, RZ, RZ, R3 ;  /* 0x000000ffff1c7224 */ /* 0x000fe400078e0003 */
[----:B------:R-:W-:-:S07]  /*2b360*/  IMAD.MOV.U32 R29, RZ, RZ, R2 ;  /* 0x000000ffff1d7224 */ /* 0x000fce00078e0002 */
.L_x_5957:
[----:B------:R-:W-:Y:S05]  /*2b370*/  BSYNC.RECONVERGENT B1 ;  /* 0x0000000000017941 */ /* 0x000fea0003800200 */
.L_x_5956:
        /* <DEDUP_REMOVED lines=48> */
[----:B-----5:R-:W-:Y:S05]  /*2b680*/  CALL.REL.NOINC `($__internal_10_$__cuda_sm20_div_rn_f64_full) ;  /* 0x0000021000f87944 */ /* 0x020fea0003c00000 */
[----:B------:R-:W-:-:S04]  /*2b690*/  LOP3.LUT R3, R3, R2, RZ, 0x3c, !PT ;  /* 0x0000000203037212 */ /* 0x000fc800078e3cff */
[----:B------:R-:W-:-:S04]  /*2b6a0*/  LOP3.LUT R2, R3, R2, RZ, 0x3c, !PT ;  /* 0x0000000203027212 */ /* 0x000fc800078e3cff */
[----:B------:R-:W-:-:S07]  /*2b6b0*/  LOP3.LUT R3, R3, R2, RZ, 0x3c, !PT ;  /* 0x0000000203037212 */ /* 0x000fce00078e3cff */
.L_x_5959:
[----:B------:R-:W-:Y:S05]  /*2b6c0*/  BSYNC.RECONVERGENT B1 ;  /* 0x0000000000017941 */ /* 0x000fea0003800200 */
.L_x_5958:
[----:B------:R-:W-:Y:S02]  /*2b6d0*/  IMAD.MOV.U32 R30, RZ, RZ, R2 ;  /* 0x000000ffff1e7224 */ /* 0x000fe400078e0002 */
[----:B------:R-:W-:-:S07]  /*2b6e0*/  IMAD.MOV.U32 R31, RZ, RZ, R3 ;  /* 0x000000ffff1f7224 */ /* 0x000fce00078e0003 */
.L_x_5931:
[----:B------:R-:W-:Y:S05]  /*2b6f0*/  BSYNC.RECONVERGENT B2 ;  /* 0x0000000000027941 */ /* 0x000fea0003800200 */
.L_x_5929:
        /* <DEDUP_REMOVED lines=53> */
.L_x_5965:
[----:B------:R-:W-:Y:S05]  /*2ba50*/  BSYNC.RECONVERGENT B3 ;  /* 0x0000000000037941 */ /* 0x000fea0003800200 */
.L_x_5964:
        /* <DEDUP_REMOVED lines=154> */
.L_x_5967:
[----:B------:R-:W-:Y:S05]  /*2c400*/  BSYNC.RECONVERGENT B0 ;  /* 0x0000000000007941 */ /* 0x000fea0003800200 */
.L_x_5966:
        /* <DEDUP_REMOVED lines=195> */
.L_x_5971:
[----:B------:R-:W-:Y:S05]  /*2d040*/  BSYNC.RECONVERGENT B3 ;  /* 0x0000000000037941 */ /* 0x000fea0003800200 */
.L_x_5970:
        /* <DEDUP_REMOVED lines=11> */
.L_x_5969:
        /* <DEDUP_REMOVED lines=55> */
.L_x_5972:
[----:B------:R-:W-:Y:S05]  /*2d470*/  BSYNC.RECONVERGENT B1 ;  /* 0x0000000000017941 */ /* 0x000fea0003800200 */
.L_x_5968:
        /* <DEDUP_REMOVED lines=60> */
[----:B------:R-:W-:Y:S01]  /*2d840*/  MOV R40, R4 ;  /* 0x0000000400287202 */ /* 0x000fe20000000f00 */
[----:B------:R-:W-:-:S07]  /*2d850*/  IMAD.MOV.U32 R41, RZ, RZ, R3 ;  /* 0x000000ffff297224 */ /* 0x000fce00078e0003 */
.L_x_5974:
[----:B------:R-:W-:Y:S05]  /*2d860*/  BSYNC.RECONVERGENT B1 ;  /* 0x0000000000017941 */ /* 0x000fea0003800200 */
.L_x_5973:
        /* <DEDUP_REMOVED lines=68> */
[----:B------:R-:W-:Y:S02]  /*2dcb0*/  IMAD.MOV.U32 R8, RZ, RZ, R3 ;  /* 0x000000ffff087224 */ /* 0x000fe400078e0003 */
[----:B------:R-:W-:-:S07]  /*2dcc0*/  IMAD.MOV.U32 R9, RZ, RZ, R2 ;  /* 0x000000ffff097224 */ /* 0x000fce00078e0002 */
.L_x_5976:
[----:B------:R-:W-:Y:S05]  /*2dcd0*/  BSYNC.RECONVERGENT B1 ;  /* 0x0000000000017941 */ /* 0x000fea0003800200 */
.L_x_5975:
        /* <DEDUP_REMOVED lines=52> */
.L_x_5978:
[----:B------:R-:W-:Y:S05]  /*2e020*/  BSYNC.RECONVERGENT B1 ;  /* 0x0000000000017941 */ /* 0x000fea0003800200 */
.L_x_5977:
[----:B------:R-:W-:Y:S02]  /*2e030*/  IMAD.MOV.U32 R6, RZ, RZ, R2 ;  /* 0x000000ffff067224 */ /* 0x000fe400078e0002 */
[----:B------:R-:W-:Y:S01]  /*2e040*/  IMAD.MOV.U32 R7, RZ, RZ, R3 ;  /* 0x000000ffff077224 */ /* 0x000fe200078e0003 */
[----:B------:R-:W-:Y:S06]  /*2e050*/  BRA `(.L_x_5979) ;  /* 0x0000002000907947 */ /* 0x000fec0003800000 */
.L_x_5963:
        /* <DEDUP_REMOVED lines=124> */
.L_x_5981:
[----:B------:R-:W-:Y:S05]  /*2e820*/  BSYNC.RECONVERGENT B0 ;  /* 0x0000000000007941 */ /* 0x000fea0003800200 */
.L_x_5980:
        /* <DEDUP_REMOVED lines=50> */
.L_x_5983:
[----:B------:R-:W-:Y:S05]  /*2eb50*/  BSYNC.RECONVERGENT B3 ;  /* 0x0000000000037941 */ /* 0x000fea0003800200 */
.L_x_5982:
        /* <DEDUP_REMOVED lines=72> */
.L_x_5985:
[----:B------:R-:W-:Y:S05]  /*2efe0*/  BSYNC.RECONVERGENT B3 ;  /* 0x0000000000037941 */ /* 0x000fea0003800200 */
.L_x_5984:
        /* <DEDUP_REMOVED lines=86> */
.L_x_5962:
[----:B------:R-:W0:Y:S02]  /*2f550*/  DADD R8, R10, -R10 ;  /* 0x000000000a087229 */ /* 0x000e24000000080a */
[----:B0-----:R-:W-:Y:S01]  /*2f560*/  MOV R6, R8 ;  /* 0x0000000800067202 */ /* 0x001fe20000000f00 */
[----:B------:R-:W-:Y:S01]  /*2f570*/  IMAD.MOV.U32 R7, RZ, RZ, R9 ;  /* 0x000000ffff077224 */ /* 0x000fe200078e0009 */
[----:B------:R-:W-:Y:S06]  /*2f580*/  BRA `(.L_x_5979) ;  /* 0x0000000c00447947 */ /* 0x000fec0003800000 */
.L_x_5961:
        /* <DEDUP_REMOVED lines=60> */
[----:B-----5:R-:W-:Y:S05]  /*2f950*/  CALL.REL.NOINC `($_ZN2at6native29vectorized_elementwise_kernelILi4EZZZNS0_16tanh_kernel_cudaERNS_18TensorIteratorBaseEENKUlvE_clEvENKUlvE_clEvEUlN3c107complexIdEEE_St5arrayIPcLm2EEEEviT0_T1_$__internal_trig_reduction_slowpathd) ;  /* 0x000001dc00c47944 */ /* 0x020fea0003c00000 */
[----:B------:R-:W-:Y:S02]  /*2f960*/  IMAD.MOV.U32 R2, RZ, RZ, R40 ;  /* 0x000000ffff027224 */ /* 0x000fe400078e0028 */
[----:B------:R-:W-:-:S07]  /*2f970*/  IMAD.MOV.U32 R3, RZ, RZ, R41 ;  /* 0x000000ffff037224 */ /* 0x000fce00078e0029 */
.L_x_5989:
[----:B------:R-:W-:Y:S05]  /*2f980*/  BSYNC.RECONVERGENT B4 ;  /* 0x0000000000047941 */ /* 0x000fea0003800200 */
.L_x_5988:
        /* <DEDUP_REMOVED lines=69> */
[----:B------:R-:W-:Y:S01]  /*2fde0*/  IMAD.MOV.U32 R6, RZ, RZ, R5 ;  /* 0x000000ffff067224 */ /* 0x000fe200078e0005 */
[----:B------:R-:W-:Y:S01]  /*2fdf0*/  MOV R46, R40 ;  /* 0x00000028002e7202 */ /* 0x000fe20000000f00 */
[----:B------:R-:W-:-:S07]  /*2fe00*/  IMAD.MOV.U32 R47, RZ, RZ, R41 ;  /* 0x000000ffff2f7224 */ /* 0x000fce00078e0029 */
.L_x_5991:
[----:B------:R-:W-:Y:S05]  /*2fe10*/  BSYNC.RECONVERGENT B4 ;  /* 0x0000000000047941 */ /* 0x000fea0003800200 */
.L_x_5990:
        /* <DEDUP_REMOVED lines=68> */
.L_x_5987:
[----:B------:R-:W-:Y:S05]  /*30260*/  BSYNC.RECONVERGENT B3 ;  /* 0x0000000000037941 */ /* 0x000fea0003800200 */
.L_x_5986:
[----:B-1----:R-:W-:Y:S01]  /*30270*/  LOP3.LUT R7, RZ, 0x80000000, R11, 0xb8, !PT ;  /* 0x80000000ff077812 */ /* 0x002fe200078eb80b */
[----:B------:R-:W-:Y:S02]  /*30280*/  VIADD R9, R9, 0xc0000000 ;  /* 0xc000000009097836 */ /* 0x000fe40000000000 */
[----:B------:R-:W-:-:S07]  /*30290*/  IMAD.MOV.U32 R6, RZ, RZ, RZ ;  /* 0x000000ffff067224 */ /* 0x000fce00078e00ff */
.L_x_5979:
[----:B------:R-:W-:Y:S05]  /*302a0*/  BSYNC.RECONVERGENT B2 ;  /* 0x0000000000027941 */ /* 0x000fea0003800200 */
.L_x_5960:
        /* <DEDUP_REMOVED lines=53> */
.L_x_5997:
[----:B------:R-:W-:Y:S05]  /*30600*/  BSYNC.RECONVERGENT B3 ;  /* 0x0000000000037941 */ /* 0x000fea0003800200 */
.L_x_5996:
        /* <DEDUP_REMOVED lines=154> */
.L_x_5999:
[----:B------:R-:W-:Y:S05]  /*30fb0*/  BSYNC.RECONVERGENT B0 ;  /* 0x0000000000007941 */ /* 0x000fea0003800200 */
.L_x_5998:
        /* <DEDUP_REMOVED lines=195> */
.L_x_6003:
[----:B------:R-:W-:Y:S05]  /*31bf0*/  BSYNC.RECONVERGENT B3 ;  /* 0x0000000000037941 */ /* 0x000fea0003800200 */
.L_x_6002:
        /* <DEDUP_REMOVED lines=11> */
.L_x_6001:
        /* <DEDUP_REMOVED lines=55> */
.L_x_6004:
[----:B------:R-:W-:Y:S05]  /*32020*/  BSYNC.RECONVERGENT B1 ;  /* 0x0000000000017941 */ /* 0x000fea0003800200 */
.L_x_6000:
        /* <DEDUP_REMOVED lines=62> */
.L_x_6006:
[----:B------:R-:W-:Y:S05]  /*32410*/  BSYNC.RECONVERGENT B1 ;  /* 0x0000000000017941 */ /* 0x000fea0003800200 */
.L_x_6005:
        /* <DEDUP_REMOVED lines=70> */
.L_x_6008:
[----:B------:R-:W-:Y:S05]  /*32880*/  BSYNC.RECONVERGENT B1 ;  /* 0x0000000000017941 */ /* 0x000fea0003800200 */
.L_x_6007:
        /* <DEDUP_REMOVED lines=49> */
[----:B------:R-:W-:-:S04]  /*32ba0*/  LOP3.LUT R3, R3, R2, RZ, 0x3c, !PT ;  /* 0x0000000203037212 */ /* 0x000fc800078e3cff */
[----:B------:R-:W-:-:S04]  /*32bb0*/  LOP3.LUT R2, R3, R2, RZ, 0x3c, !PT ;  /* 0x0000000203027212 */ /* 0x000fc800078e3cff */
[----:B------:R-:W-:-:S07]  /*32bc0*/  LOP3.LUT R3, R3, R2, RZ, 0x3c, !PT ;  /* 0x0000000203037212 */ /* 0x000fce00078e3cff */
.L_x_6010:
[----:B------:R-:W-:Y:S05]  /*32bd0*/  BSYNC.RECONVERGENT B1 ;  /* 0x0000000000017941 */ /* 0x000fea0003800200 */
.L_x_6009:
[----:B------:R-:W-:Y:S02]  /*32be0*/  IMAD.MOV.U32 R10, RZ, RZ, R2 ;  /* 0x000000ffff0a7224 */ /* 0x000fe400078e0002 */
[----:B------:R-:W-:Y:S01]  /*32bf0*/  IMAD.MOV.U32 R11, RZ, RZ, R3 ;  /* 0x000000ffff0b7224 */ /* 0x000fe200078e0003 */
[----:B------:R-:W-:Y:S06]  /*32c00*/  BRA `(.L_x_6011) ;  /* 0x0000002000907947 */ /* 0x000fec0003800000 */
.L_x_5995:
        /* <DEDUP_REMOVED lines=124> */
.L_x_6013:
[----:B------:R-:W-:Y:S05]  /*333d0*/  BSYNC.RECONVERGENT B0 ;  /* 0x0000000000007941 */ /* 0x000fea0003800200 */
.L_x_6012:
        /* <DEDUP_REMOVED lines=47> */
[----:B0-2---:R-:W-:Y:S05]  /*336d0*/  CALL.REL.NOINC `($_ZN2at6native29vectorized_elementwise_kernelILi4EZZZNS0_16tanh_kernel_cudaERNS_18TensorIteratorBaseEENKUlvE_clEvENKUlvE_clEvEUlN3c107complexIdEEE_St5arrayIPcLm2EEEEviT0_T1_$__internal_trig_reduction_slowpathd) ;  /* 0x000001a000647944 */ /* 0x005fea0003c00000 */
[----:B------:R-:W-:Y:S02]  /*336e0*/  IMAD.MOV.U32 R2, RZ, RZ, R40 ;  /* 0x000000ffff027224 */ /* 0x000fe400078e0028 */
[----:B------:R-:W-:-:S07]  /*336f0*/  IMAD.MOV.U32 R3, RZ, RZ, R41 ;  /* 0x000000ffff037224 */ /* 0x000fce00078e0029 */
.L_x_6015:
[----:B------:R-:W-:Y:S05]  /*33700*/  BSYNC.RECONVERGENT B3 ;  /* 0x0000000000037941 */ /* 0x000fea0003800200 */
.L_x_6014:
        /* <DEDUP_REMOVED lines=72> */
.L_x_6017:
[----:B------:R-:W-:Y:S05]  /*33b90*/  BSYNC.RECONVERGENT B3 ;  /* 0x0000000000037941 */ /* 0x000fea0003800200 */
.L_x_6016:
        /* <DEDUP_REMOVED lines=86> */
.L_x_5994:
[----:B------:R-:W1:Y:S02]  /*34100*/  DADD R12, R14, -R14 ;  /* 0x000000000e0c7229 */ /* 0x000e64000000080e */
[----:B-1----:R-:W-:Y:S02]  /*34110*/  IMAD.MOV.U32 R10, RZ, RZ, R12 ;  /* 0x000000ffff0a7224 */ /* 0x002fe400078e000c */
[----:B------:R-:W-:Y:S01]  /*34120*/  IMAD.MOV.U32 R11, RZ, RZ, R13 ;  /* 0x000000ffff0b7224 */ /* 0x000fe200078e000d */
[----:B------:R-:W-:Y:S06]  /*34130*/  BRA `(.L_x_6011) ;  /* 0x0000000c00447947 */ /* 0x000fec0003800000 */
.L_x_5993:
        /* <DEDUP_REMOVED lines=60> */
[----:B0-----:R-:W-:Y:S05]  /*34500*/  CALL.REL.NOINC `($_ZN2at6native29vectorized_elementwise_kernelILi4EZZZNS0_16tanh_kernel_cudaERNS_18TensorIteratorBaseEENKUlvE_clEvENKUlvE_clEvEUlN3c107complexIdEEE_St5arrayIPcLm2EEEEviT0_T1_$__internal_trig_reduction_slowpathd) ;  /* 0x0000019000d87944 */ /* 0x001fea0003c00000 */
[----:B------:R-:W-:Y:S02]  /*34510*/  IMAD.MOV.U32 R2, RZ, RZ, R40 ;  /* 0x000000ffff027224 */ /* 0x000fe400078e0028 */
[----:B------:R-:W-:-:S07]  /*34520*/  IMAD.MOV.U32 R3, RZ, RZ, R41 ;  /* 0x000000ffff037224 */ /* 0x000fce00078e0029 */
.L_x_6021:
[----:B------:R-:W-:Y:S05]  /*34530*/  BSYNC.RECONVERGENT B4 ;  /* 0x0000000000047941 */ /* 0x000fea0003800200 */
.L_x_6020:
        /* <DEDUP_REMOVED lines=72> */
.L_x_6023:
[----:B------:R-:W-:Y:S05]  /*349c0*/  BSYNC.RECONVERGENT B4 ;  /* 0x0000000000047941 */ /* 0x000fea0003800200 */
.L_x_6022:
        /* <DEDUP_REMOVED lines=68> */
.L_x_6019:
[----:B------:R-:W-:Y:S05]  /*34e10*/  BSYNC.RECONVERGENT B3 ;  /* 0x0000000000037941 */ /* 0x000fea0003800200 */
.L_x_6018:
[----:B--2---:R-:W-:Y:S01]  /*34e20*/  LOP3.LUT R11, RZ, 0x80000000, R15, 0xb8, !PT ;  /* 0x80000000ff0b7812 */ /* 0x004fe200078eb80f */
[----:B------:R-:W-:Y:S02]  /*34e30*/  VIADD R13, R13, 0xc0000000 ;  /* 0xc00000000d0d7836 */ /* 0x000fe40000000000 */
[----:B------:R-:W-:-:S07]  /*34e40*/  IMAD.MOV.U32 R10, RZ, RZ, RZ ;  /* 0x000000ffff0a7224 */ /* 0x000fce00078e00ff */
.L_x_6011:
[----:B------:R-:W-:Y:S05]  /*34e50*/  BSYNC.RECONVERGENT B2 ;  /* 0x0000000000027941 */ /* 0x000fea0003800200 */
.L_x_5992:
        /* <DEDUP_REMOVED lines=53> */
.L_x_6029:
[----:B------:R-:W-:Y:S05]  /*351b0*/  BSYNC.RECONVERGENT B3 ;  /* 0x0000000000037941 */ /* 0x000fea0003800200 */
.L_x_6028:
        /* <DEDUP_REMOVED lines=154> */
.L_x_6031:
[----:B------:R-:W-:Y:S05]  /*35b60*/  BSYNC.RECONVERGENT B0 ;  /* 0x0000000000007941 */ /* 0x000fea0003800200 */
.L_x_6030:
        /* <DEDUP_REMOVED lines=191> */
[----:B-1----:R-:W-:Y:S05]  /*36760*/  CALL.REL.NOINC `($__internal_10_$__cuda_sm20_div_rn_f64_full) ;  /* 0x0000016000c07944 */ /* 0x002fea0003c00000 */
[----:B------:R-:W-:-:S04]  /*36770*/  LOP3.LUT R3, R3, R2, RZ, 0x3c, !PT ;  /* 0x0000000203037212 */ /* 0x000fc800078e3cff */
[----:B------:R-:W-:-:S04]  /*36780*/  LOP3.LUT R2, R3, R2, RZ, 0x3c, !PT ;  /* 0x0000000203027212 */ /* 0x000fc800078e3cff */
[----:B------:R-:W-:-:S07]  /*36790*/  LOP3.LUT R3, R3, R2, RZ, 0x3c, !PT ;  /* 0x0000000203037212 */ /* 0x000fce00078e3cff */
.L_x_6035:
[----:B------:R-:W-:Y:S05]  /*367a0*/  BSYNC.RECONVERGENT B3 ;  /* 0x0000000000037941 */ /* 0x000fea0003800200 */
.L_x_6034:
        /* <DEDUP_REMOVED lines=11> */
.L_x_6033:
        /* <DEDUP_REMOVED lines=55> */
.L_x_6036:
[----:B------:R-:W-:Y:S05]  /*36bd0*/  BSYNC.RECONVERGENT B1 ;  /* 0x0000000000017941 */ /* 0x000fea0003800200 */
.L_x_6032:
        /* <DEDUP_REMOVED lines=59> */
[----:B-1----:R-:W-:Y:S05]  /*36f90*/  CALL.REL.NOINC `($__internal_11_$__cuda_sm20_dsqrt_rn_f64_mediumpath_v1) ;  /* 0x0000016000e07944 */ /* 0x002fea0003c00000 */
[----:B------:R-:W-:Y:S02]  /*36fa0*/  IMAD.MOV.U32 R40, RZ, RZ, R4 ;  /* 0x000000ffff287224 */ /* 0x000fe400078e0004 */
[----:B------:R-:W-:-:S07]  /*36fb0*/  IMAD.MOV.U32 R41, RZ, RZ, R3 ;  /* 0x000000ffff297224 */ /* 0x000fce00078e0003 */
.L_x_6038:
[----:B------:R-:W-:Y:S05]  /*36fc0*/  BSYNC.RECONVERGENT B1 ;  /* 0x0000000000017941 */ /* 0x000fea0003800200 */
.L_x_6037:
        /* <DEDUP_REMOVED lines=67> */
[----:B-1----:R-:W-:Y:S05]  /*37400*/  CALL.REL.NOINC `($__internal_10_$__cuda_sm20_div_rn_f64_full) ;  /* 0x0000015400987944 */ /* 0x002fea0003c00000 */
[----:B------:R-:W-:Y:S02]  /*37410*/  IMAD.MOV.U32 R16, RZ, RZ, R3 ;  /* 0x000000ffff107224 */ /* 0x000fe400078e0003 */
[----:B------:R-:W-:-:S07]  /*37420*/  IMAD.MOV.U32 R17, RZ, RZ, R2 ;  /* 0x000000ffff117224 */ /* 0x000fce00078e0002 */
.L_x_6040:
[----:B------:R-:W-:Y:S05]  /*37430*/  BSYNC.RECONVERGENT B1 ;  /* 0x0000000000017941 */ /* 0x000fea0003800200 */
.L_x_6039:
        /* <DEDUP_REMOVED lines=48> */
[----:B-1----:R-:W-:Y:S05]  /*37740*/  CALL.REL.NOINC `($__internal_10_$__cuda_sm20_div_rn_f64_full) ;  /* 0x0000015000c87944 */ /* 0x002fea0003c00000 */
[----:B------:R-:W-:-:S04]  /*37750*/  LOP3.LUT R3, R3, R2, RZ, 0x3c, !PT ;  /* 0x0000000203037212 */ /* 0x000fc800078e3cff */
[----:B------:R-:W-:-:S04]  /*37760*/  LOP3.LUT R2, R3, R2, RZ, 0x3c, !PT ;  /* 0x0000000203027212 */ /* 0x000fc800078e3cff */
[----:B------:R-:W-:-:S07]  /*37770*/  LOP3.LUT R3, R3, R2, RZ, 0x3c, !PT ;  /* 0x0000000203037212 */ /* 0x000fce00078e3cff */
.L_x_6042:
[----:B------:R-:W-:Y:S05]  /*37780*/  BSYNC.RECONVERGENT B1 ;  /* 0x0000000000017941 */ /* 0x000fea0003800200 */
.L_x_6041:
[----:B------:R-:W-:Y:S02]  /*37790*/  IMAD.MOV.U32 R14, RZ, RZ, R2 ;  /* 0x000000ffff0e7224 */ /* 0x000fe400078e0002 */
[----:B------:R-:W-:Y:S01]  /*377a0*/  IMAD.MOV.U32 R15, RZ, RZ, R3 ;  /* 0x000000ffff0f7224 */ /* 0x000fe200078e0003 */
[----:B------:R-:W-:Y:S06]  /*377b0*/  BRA `(.L_x_6043) ;  /* 0x0000002000907947 */ /* 0x000fec0003800000 */
.L_x_6027:
        /* <DEDUP_REMOVED lines=124> */
.L_x_6045:
[----:B------:R-:W-:Y:S05]  /*37f80*/  BSYNC.RECONVERGENT B0 ;  /* 0x0000000000007941 */ /* 0x000fea0003800200 */
.L_x_6044:
        /* <DEDUP_REMOVED lines=50> */
.L_x_6047:
[----:B------:R-:W-:Y:S05]  /*382b0*/  BSYNC.RECONVERGENT B3 ;  /* 0x0000000000037941 */ /* 0x000fea0003800200 */
.L_x_6046:
        /* <DEDUP_REMOVED lines=68> */
[----:B--2---:R-:W-:Y:S05]  /*38700*/  CALL.REL.NOINC `($_ZN2at6native29vectorized_elementwise_kernelILi4EZZZNS0_16tanh_kernel_cudaERNS_18TensorIteratorBaseEENKUlvE_clEvENKUlvE_clEvEUlN3c107complexIdEEE_St5arrayIPcLm2EEEEviT0_T1_$__internal_trig_reduction_slowpathd) ;  /* 0x0000015000587944 */ /* 0x004fea0003c00000 */
[----:B------:R-:W-:Y:S02]  /*38710*/  IMAD.MOV.U32 R14, RZ, RZ, R5 ;  /* 0x000000ffff0e7224 */ /* 0x000fe400078e0005 */
[----:B------:R-:W-:Y:S02]  /*38720*/  IMAD.MOV.U32 R56, RZ, RZ, R40 ;  /* 0x000000ffff387224 */ /* 0x000fe400078e0028 */
[----:B------:R-:W-:-:S07]  /*38730*/  IMAD.MOV.U32 R57, RZ, RZ, R41 ;  /* 0x000000ffff397224 */ /* 0x000fce00078e0029 */
.L_x_6049:
[----:B------:R-:W-:Y:S05]  /*38740*/  BSYNC.RECONVERGENT B3 ;  /* 0x0000000000037941 */ /* 0x000fea0003800200 */
.L_x_6048:
        /* <DEDUP_REMOVED lines=86> */
.L_x_6026:
[----:B------:R-:W2:Y:S02]  /*38cb0*/  DADD R16, R18, -R18 ;  /* 0x0000000012107229 */ /* 0x000ea40000000812 */
[----:B--2---:R-:W-:Y:S02]  /*38cc0*/  IMAD.MOV.U32 R14, RZ, RZ, R16 ;  /* 0x000000ffff0e7224 */ /* 0x004fe400078e0010 */
[----:B------:R-:W-:Y:S01]  /*38cd0*/  IMAD.MOV.U32 R15, RZ, RZ, R17 ;  /* 0x000000ffff0f7224 */ /* 0x000fe200078e0011 */
[----:B------:R-:W-:Y:S06]  /*38ce0*/  BRA `(.L_x_6043) ;  /* 0x0000000c00447947 */ /* 0x000fec0003800000 */
.L_x_6025:
        /* <DEDUP_REMOVED lines=60> */
[----:B01----:R-:W-:Y:S05]  /*390b0*/  CALL.REL.NOINC `($_ZN2at6native29vectorized_elementwise_kernelILi4EZZZNS0_16tanh_kernel_cudaERNS_18TensorIteratorBaseEENKUlvE_clEvENKUlvE_clEvEUlN3c107complexIdEEE_St5arrayIPcLm2EEEEviT0_T1_$__internal_trig_reduction_slowpathd) ;  /* 0x0000014400ec7944 */ /* 0x003fea0003c00000 */
[----:B------:R-:W-:Y:S02]  /*390c0*/  IMAD.MOV.U32 R2, RZ, RZ, R40 ;  /* 0x000000ffff027224 */ /* 0x000fe400078e0028 */
[----:B------:R-:W-:-:S07]  /*390d0*/  IMAD.MOV.U32 R3, RZ, RZ, R41 ;  /* 0x000000ffff037224 */ /* 0x000fce00078e0029 */
.L_x_6053:
[----:B------:R-:W-:Y:S05]  /*390e0*/  BSYNC.RECONVERGENT B4 ;  /* 0x0000000000047941 */ /* 0x000fea0003800200 */
.L_x_6052:
        /* <DEDUP_REMOVED lines=72> */
.L_x_6055:
[----:B------:R-:W-:Y:S05]  /*39570*/  BSYNC.RECONVERGENT B4 ;  /* 0x0000000000047941 */ /* 0x000fea0003800200 */
.L_x_6054:
        /* <DEDUP_REMOVED lines=68> */
.L_x_6051:
[----:B------:R-:W-:Y:S05]  /*399c0*/  BSYNC.RECONVERGENT B3 ;  /* 0x0000000000037941 */ /* 0x000fea0003800200 */
.L_x_6050:
[----:B---3--:R-:W-:Y:S01]  /*399d0*/  LOP3.LUT R15, RZ, 0x80000000, R19, 0xb8, !PT ;  /* 0x80000000ff0f7812 */ /* 0x008fe200078eb813 */
[----:B------:R-:W-:Y:S02]  /*399e0*/  VIADD R17, R17, 0xc0000000 ;  /* 0xc000000011117836 */ /* 0x000fe40000000000 */
[----:B------:R-:W-:-:S07]  /*399f0*/  IMAD.MOV.U32 R14, RZ, RZ, RZ ;  /* 0x000000ffff0e7224 */ /* 0x000fce00078e00ff */
.L_x_6043:
[----:B------:R-:W-:Y:S05]  /*39a00*/  BSYNC.RECONVERGENT B2 ;  /* 0x0000000000027941 */ /* 0x000fea0003800200 */
.L_x_6024:
        /* <DEDUP_REMOVED lines=53> */
.L_x_6061:
[----:B------:R-:W-:Y:S05]  /*39d60*/  BSYNC.RECONVERGENT B3 ;  /* 0x0000000000037941 */ /* 0x000fea0003800200 */
.L_x_6060:
        /* <DEDUP_REMOVED lines=154> */
.L_x_6063:
[----:B------:R-:W-:Y:S05]  /*3a710*/  BSYNC.RECONVERGENT B0 ;  /* 0x0000000000007941 */ /* 0x000fea0003800200 */
.L_x_6062:
        /* <DEDUP_REMOVED lines=192> */
[----:B------:R-:W-:-:S04]  /*3b320*/  LOP3.LUT R3, R3, R2, RZ, 0x3c, !PT ;  /* 0x0000000203037212 */ /* 0x000fc800078e3cff */
[----:B------:R-:W-:-:S04]  /*3b330*/  LOP3.LUT R2, R3, R2, RZ, 0x3c, !PT ;  /* 0x0000000203027212 */ /* 0x000fc800078e3cff */
[----:B------:R-:W-:-:S07]  /*3b340*/  LOP3.LUT R3, R3, R2, RZ, 0x3c, !PT ;  /* 0x0000000203037212 */ /* 0x000fce00078e3cff */
.L_x_6067:
[----:B------:R-:W-:Y:S05]  /*3b350*/  BSYNC.RECONVERGENT B3 ;  /* 0x0000000000037941 */ /* 0x000fea0003800200 */
.L_x_6066:
        /* <DEDUP_REMOVED lines=11> */
.L_x_6065:
        /* <DEDUP_REMOVED lines=55> */
.L_x_6068:
[----:B------:R-:W-:Y:S05]  /*3b780*/  BSYNC.RECONVERGENT B1 ;  /* 0x0000000000017941 */ /* 0x000fea0003800200 */
.L_x_6064:
        /* <DEDUP_REMOVED lines=60> */
[----:B-12---:R-:W-:Y:S05]  /*3bb50*/  CALL.REL.NOINC `($__internal_11_$__cuda_sm20_dsqrt_rn_f64_mediumpath_v1) ;  /* 0x0000011400f07944 */ /* 0x006fea0003c00000 */
[----:B------:R-:W-:Y:S02]  /*3bb60*/  IMAD.MOV.U32 R40, RZ, RZ, R4 ;  /* 0x000000ffff287224 */ /* 0x000fe400078e0004 */
[----:B------:R-:W-:-:S07]  /*3bb70*/  IMAD.MOV.U32 R41, RZ, RZ, R3 ;  /* 0x000000ffff297224 */ /* 0x000fce00078e0003 */
.L_x_6070:
[----:B------:R-:W-:Y:S05]  /*3bb80*/  BSYNC.RECONVERGENT B1 ;  /* 0x0000000000017941 */ /* 0x000fea0003800200 */
.L_x_6069:
        /* <DEDUP_REMOVED lines=68> */
[----:B------:R-:W-:Y:S01]  /*3bfd0*/  MOV R32, R3 ;  /* 0x0000000300207202 */ /* 0x000fe20000000f00 */
[----:B------:R-:W-:-:S07]  /*3bfe0*/  IMAD.MOV.U32 R33, RZ, RZ, R2 ;  /* 0x000000ffff217224 */ /* 0x000fce00078e0002 */
.L_x_6072:
[----:B------:R-:W-:Y:S05]  /*3bff0*/  BSYNC.RECONVERGENT B1 ;  /* 0x0000000000017941 */ /* 0x000fea0003800200 */
.L_x_6071:
        /* <DEDUP_REMOVED lines=49> */
[----:B------:R-:W-:-:S04]  /*3c310*/  LOP3.LUT R3, R3, R2, RZ, 0x3c, !PT ;  /* 0x0000000203037212 */ /* 0x000fc800078e3cff */
[----:B------:R-:W-:-:S04]  /*3c320*/  LOP3.LUT R2, R3, R2, RZ, 0x3c, !PT ;  /* 0x0000000203027212 */ /* 0x000fc800078e3cff */
[----:B------:R-:W-:-:S07]  /*3c330*/  LOP3.LUT R3, R3, R2, RZ, 0x3c, !PT ;  /* 0x0000000203037212 */ /* 0x000fce00078e3cff */
.L_x_6074:
[----:B------:R-:W-:Y:S05]  /*3c340*/  BSYNC.RECONVERGENT B1 ;  /* 0x0000000000017941 */ /* 0x000fea0003800200 */
.L_x_6073:
[----:B------:R-:W-:Y:S02]  /*3c350*/  IMAD.MOV.U32 R18, RZ, RZ, R2 ;  /* 0x000000ffff127224 */ /* 0x000fe400078e0002 */
[----:B------:R-:W-:Y:S01]  /*3c360*/  IMAD.MOV.U32 R19, RZ, RZ, R3 ;  /* 0x000000ffff137224 */ /* 0x000fe200078e0003 */
[----:B------:R-:W-:Y:S06]  /*3c370*/  BRA `(.L_x_6075) ;  /* 0x0000002000907947 */ /* 0x000fec0003800000 */
.L_x_6059:
        /* <DEDUP_REMOVED lines=124> */
.L_x_6077:
[----:B------:R-:W-:Y:S05]  /*3cb40*/  BSYNC.RECONVERGENT B0 ;  /* 0x0000000000007941 */ /* 0x000fea0003800200 */
.L_x_6076:
        /* <DEDUP_REMOVED lines=50> */
.L_x_6079:
[----:B------:R-:W-:Y:S05]  /*3ce70*/  BSYNC.RECONVERGENT B3 ;  /* 0x0000000000037941 */ /* 0x000fea0003800200 */
.L_x_6078:
        /* <DEDUP_REMOVED lines=72> */
.L_x_6081:
[----:B------:R-:W-:Y:S05]  /*3d300*/  BSYNC.RECONVERGENT B3 ;  /* 0x0000000000037941 */ /* 0x000fea0003800200 */
.L_x_6080:
        /* <DEDUP_REMOVED lines=86> */
.L_x_6058:
[----:B------:R-:W3:Y:S02]  /*3d870*/  DADD R32, R34, -R34 ;  /* 0x0000000022207229 */ /* 0x000ee40000000822 */
[----:B---3--:R-:W-:Y:S02]  /*3d880*/  IMAD.MOV.U32 R18, RZ, RZ, R32 ;  /* 0x000000ffff127224 */ /* 0x008fe400078e0020 */
[----:B------:R-:W-:Y:S01]  /*3d890*/  IMAD.MOV.U32 R19, RZ, RZ, R33 ;  /* 0x000000ffff137224 */ /* 0x000fe200078e0021 */
[----:B------:R-:W-:Y:S06]  /*3d8a0*/  BRA `(.L_x_6075) ;  /* 0x0000000c00447947 */ /* 0x000fec0003800000 */
.L_x_6057:
        /* <DEDUP_REMOVED lines=60> */
[----:B012---:R-:W-:Y:S05]  /*3dc70*/  CALL.REL.NOINC `($_ZN2at6native29vectorized_elementwise_kernelILi4EZZZNS0_16tanh_kernel_cudaERNS_18TensorIteratorBaseEENKUlvE_clEvENKUlvE_clEvEUlN3c107complexIdEEE_St5arrayIPcLm2EEEEviT0_T1_$__internal_trig_reduction_slowpathd) ;  /* 0x000000f800fc7944 */ /* 0x007fea0003c00000 */
[----:B------:R-:W-:Y:S02]  /*3dc80*/  IMAD.MOV.U32 R2, RZ, RZ, R40 ;  /* 0x000000ffff027224 */ /* 0x000fe400078e0028 */
[----:B------:R-:W-:-:S07]  /*3dc90*/  IMAD.MOV.U32 R3, RZ, RZ, R41 ;  /* 0x000000ffff037224 */ /* 0x000fce00078e0029 */
.L_x_6085:
[----:B------:R-:W-:Y:S05]  /*3dca0*/  BSYNC.RECONVERGENT B4 ;  /* 0x0000000000047941 */ /* 0x000fea0003800200 */
.L_x_6084:
        /* <DEDUP_REMOVED lines=72> */
.L_x_6087:
[----:B------:R-:W-:Y:S05]  /*3e130*/  BSYNC.RECONVERGENT B4 ;  /* 0x0000000000047941 */ /* 0x000fea0003800200 */
.L_x_6086:
        /* <DEDUP_REMOVED lines=68> */
.L_x_6083:
[----:B------:R-:W-:Y:S05]  /*3e580*/  BSYNC.RECONVERGENT B3 ;  /* 0x0000000000037941 */ /* 0x000fea0003800200 */
.L_x_6082:
[----:B----4-:R-:W-:Y:S01]  /*3e590*/  LOP3.LUT R19, RZ, 0x80000000, R35, 0xb8, !PT ;  /* 0x80000000ff137812 */ /* 0x010fe200078eb823 */
[----:B------:R-:W-:Y:S02]  /*3e5a0*/  VIADD R33, R33, 0xc0000000 ;  /* 0xc000000021217836 */ /* 0x000fe40000000000 */
[----:B------:R-:W-:-:S07]  /*3e5b0*/  IMAD.MOV.U32 R18, RZ, RZ, RZ ;  /* 0x000000ffff127224 */ /* 0x000fce00078e00ff */
.L_x_6075:
[----:B------:R-:W-:Y:S05]  /*3e5c0*/  BSYNC.RECONVERGENT B2 ;  /* 0x0000000000027941 */ /* 0x000fea0003800200 */
.L_x_6056:
        /* <DEDUP_REMOVED lines=52> */
[----:B-123--:R-:W-:Y:S05]  /*3e910*/  CALL.REL.NOINC `($_ZN2at6native29vectorized_elementwise_kernelILi4EZZZNS0_16tanh_kernel_cudaERNS_18TensorIteratorBaseEENKUlvE_clEvENKUlvE_clEvEUlN3c107complexIdEEE_St5arrayIPcLm2EEEEviT0_T1_$__internal_trig_reduction_slowpathd) ;  /* 0x000000ec00d47944 */ /* 0x00efea0003c00000 */
.L_x_6093:
[----:B------:R-:W-:Y:S05]  /*3e920*/  BSYNC.RECONVERGENT B3 ;  /* 0x0000000000037941 */ /* 0x000fea0003800200 */
.L_x_6092:
        /* <DEDUP_REMOVED lines=154> */
.L_x_6095:
[----:B------:R-:W-:Y:S05]  /*3f2d0*/  BSYNC.RECONVERGENT B0 ;  /* 0x0000000000007941 */ /* 0x000fea0003800200 */
.L_x_6094:
        /* <DEDUP_REMOVED lines=195> */
.L_x_6099:
[----:B------:R-:W-:Y:S05]  /*3ff10*/  BSYNC.RECONVERGENT B3 ;  /* 0x0000000000037941 */ /* 0x000fea0003800200 */
.L_x_6098:
        /* <DEDUP_REMOVED lines=11> */
.L_x_6097:
        /* <DEDUP_REMOVED lines=55> */
.L_x_6100:
[----:B------:R-:W-:Y:S05]  /*40340*/  BSYNC.RECONVERGENT B1 ;  /* 0x0000000000017941 */ /* 0x000fea0003800200 */
.L_x_6096:
        /* <DEDUP_REMOVED lines=59> */
[----:B-123--:R-:W-:Y:S05]  /*40700*/  CALL.REL.NOINC `($__internal_11_$__cuda_sm20_dsqrt_rn_f64_mediumpath_v1) ;  /* 0x000000cc00047944 */ /* 0x00efea0003c00000 */
[----:B------:R-:W-:Y:S01]  /*40710*/  IMAD.MOV.U32 R40, RZ, RZ, R4 ;  /* 0x000000ffff287224 */ /* 0x000fe200078e0004 */
[----:B------:R-:W-:-:S07]  /*40720*/  MOV R41, R3 ;  /* 0x0000000300297202 */ /* 0x000fce0000000f00 */
.L_x_6102:
[----:B------:R-:W-:Y:S05]  /*40730*/  BSYNC.RECONVERGENT B1 ;  /* 0x0000000000017941 */ /* 0x000fea0003800200 */
.L_x_6101:
        /* <DEDUP_REMOVED lines=70> */
.L_x_6104:
[----:B------:R-:W-:Y:S05]  /*40ba0*/  BSYNC.RECONVERGENT B1 ;  /* 0x0000000000017941 */ /* 0x000fea0003800200 */
.L_x_6103:
        /* <DEDUP_REMOVED lines=52> */
.L_x_6106:
[----:B------:R-:W-:Y:S05]  /*40ef0*/  BSYNC.RECONVERGENT B1 ;  /* 0x0000000000017941 */ /* 0x000fea0003800200 */
.L_x_6105:
[----:B------:R-:W-:Y:S02]  /*40f00*/  IMAD.MOV.U32 R34, RZ, RZ, R2 ;  /* 0x000000ffff227224 */ /* 0x000fe400078e0002 */
[----:B------:R-:W-:Y:S01]  /*40f10*/  IMAD.MOV.U32 R35, RZ, RZ, R3 ;  /* 0x000000ffff237224 */ /* 0x000fe200078e0003 */
[----:B------:R-:W-:Y:S06]  /*40f20*/  BRA `(.L_x_6107) ;  /* 0x0000002000907947 */ /* 0x000fec0003800000 */
.L_x_6091:
        /* <DEDUP_REMOVED lines=124> */
.L_x_6109:
[----:B------:R-:W-:Y:S05]  /*416f0*/  BSYNC.RECONVERGENT B0 ;  /* 0x0000000000007941 */ /* 0x000fea0003800200 */
.L_x_6108:
        /* <DEDUP_REMOVED lines=48> */
[----:B------:R-:W-:Y:S01]  /*41a00*/  IMAD.MOV.U32 R2, RZ, RZ, R40 ;  /* 0x000000ffff027224 */ /* 0x000fe200078e0028 */
[----:B------:R-:W-:-:S07]  /*41a10*/  MOV R3, R41 ;  /* 0x0000002900037202 */ /* 0x000fce0000000f00 */
.L_x_6111:
[----:B------:R-:W-:Y:S05]  /*41a20*/  BSYNC.RECONVERGENT B3 ;  /* 0x0000000000037941 */ /* 0x000fea0003800200 */
.L_x_6110:
        /* <DEDUP_REMOVED lines=72> */
.L_x_6113:
[----:B------:R-:W-:Y:S05]  /*41eb0*/  BSYNC.RECONVERGENT B3 ;  /* 0x0000000000037941 */ /* 0x000fea0003800200 */
.L_x_6112:
        /* <DEDUP_REMOVED lines=86> */
.L_x_6090:
[----:B------:R-:W4:Y:S02]  /*42420*/  DADD R36, R38, -R38 ;  /* 0x0000000026247229 */ /* 0x000f240000000826 */
[----:B----4-:R-:W-:Y:S02]  /*42430*/  IMAD.MOV.U32 R34, RZ, RZ, R36 ;  /* 0x000000ffff227224 */ /* 0x010fe400078e0024 */
[----:B------:R-:W-:Y:S01]  /*42440*/  IMAD.MOV.U32 R35, RZ, RZ, R37 ;  /* 0x000000ffff237224 */ /* 0x000fe200078e0025 */
[----:B------:R-:W-:Y:S06]  /*42450*/  BRA `(.L_x_6107) ;  /* 0x0000000c00447947 */ /* 0x000fec0003800000 */
.L_x_6089:
        /* <DEDUP_REMOVED lines=62> */
[----:B------:R-:W-:-:S07]  /*42840*/  IMAD.MOV.U32 R3, RZ, RZ, R41 ;  /* 0x000000ffff037224 */ /* 0x000fce00078e0029 */
.L_x_6117:
[----:B------:R-:W-:Y:S05]  /*42850*/  BSYNC.RECONVERGENT B4 ;  /* 0x0000000000047941 */ /* 0x000fea0003800200 */
.L_x_6116:
        /* <DEDUP_REMOVED lines=68> */
[----:B------:R-:W-:Y:S05]  /*42ca0*/  CALL.REL.NOINC `($_ZN2at6native29vectorized_elementwise_kernelILi4EZZZNS0_16tanh_kernel_cudaERNS_18TensorIteratorBaseEENKUlvE_clEvENKUlvE_clEvEUlN3c107complexIdEEE_St5arrayIPcLm2EEEEviT0_T1_$__internal_trig_reduction_slowpathd) ;  /* 0x000000a800f07944 */ /* 0x000fea0003c00000 */
[----:B------:R-:W-:Y:S02]  /*42cb0*/  IMAD.MOV.U32 R34, RZ, RZ, R5 ;  /* 0x000000ffff227224 */ /* 0x000fe400078e0005 */
[----:B------:R-:W-:Y:S02]  /*42cc0*/  IMAD.MOV.U32 R56, RZ, RZ, R40 ;  /* 0x000000ffff387224 */ /* 0x000fe400078e0028 */
[----:B------:R-:W-:-:S07]  /*42cd0*/  IMAD.MOV.U32 R57, RZ, RZ, R41 ;  /* 0x000000ffff397224 */ /* 0x000fce00078e0029 */
.L_x_6119:
[----:B------:R-:W-:Y:S05]  /*42ce0*/  BSYNC.RECONVERGENT B4 ;  /* 0x0000000000047941 */ /* 0x000fea0003800200 */
.L_x_6118:
        /* <DEDUP_REMOVED lines=68> */
.L_x_6115:
[----:B------:R-:W-:Y:S05]  /*43130*/  BSYNC.RECONVERGENT B3 ;  /* 0x0000000000037941 */ /* 0x000fea0003800200 */
.L_x_6114:
[----:B0-----:R-:W-:Y:S01]  /*43140*/  LOP3.LUT R35, RZ, 0x80000000, R39, 0xb8, !PT ;  /* 0x80000000ff237812 */ /* 0x001fe200078eb827 */
[----:B------:R-:W-:Y:S02]  /*43150*/  VIADD R37, R37, 0xc0000000 ;  /* 0xc000000025257836 */ /* 0x000fe40000000000 */
[----:B------:R-:W-:-:S07]  /*43160*/  IMAD.MOV.U32 R34, RZ, RZ, RZ ;  /* 0x000000ffff227224 */ /* 0x000fce00078e00ff */
.L_x_6107:
[----:B------:R-:W-:Y:S05]  /*43170*/  BSYNC.RECONVERGENT B2 ;  /* 0x0000000000027941 */ /* 0x000fea0003800200 */
.L_x_6088:
        /* <DEDUP_REMOVED lines=53> */
.L_x_6125:
[----:B------:R-:W-:Y:S05]  /*434d0*/  BSYNC.RECONVERGENT B3 ;  /* 0x0000000000037941 */ /* 0x000fea0003800200 */
.L_x_6124:
        /* <DEDUP_REMOVED lines=154> */
.L_x_6127:
[----:B------:R-:W-:Y:S05]  /*43e80*/  BSYNC.RECONVERGENT B0 ;  /* 0x0000000000007941 */ /* 0x000fea0003800200 */
.L_x_6126:
        /* <DEDUP_REMOVED lines=195> */
.L_x_6131:
[----:B------:R-:W-:Y:S05]  /*44ac0*/  BSYNC.RECONVERGENT B3 ;  /* 0x0000000000037941 */ /* 0x000fea0003800200 */
.L_x_6130:
        /* <DEDUP_REMOVED lines=11> */
.L_x_6129:
        /* <DEDUP_REMOVED lines=55> */
.L_x_6132:
[----:B------:R-:W-:Y:S05]  /*44ef0*/  BSYNC.RECONVERGENT B1 ;  /* 0x0000000000017941 */ /* 0x000fea0003800200 */
.L_x_6128:
        /* <DEDUP_REMOVED lines=62> */
.L_x_6134:
[----:B------:R-:W-:Y:S05]  /*452e0*/  BSYNC.RECONVERGENT B1 ;  /* 0x0000000000017941 */ /* 0x000fea0003800200 */
.L_x_6133:
        /* <DEDUP_REMOVED lines=70> */
.L_x_6136:
[----:B------:R-:W-:Y:S05]  /*45750*/  BSYNC.RECONVERGENT B1 ;  /* 0x0000000000017941 */ /* 0x000fea0003800200 */
.L_x_6135:
        /* <DEDUP_REMOVED lines=52> */
.L_x_6138:
[----:B------:R-:W-:Y:S05]  /*45aa0*/  BSYNC.RECONVERGENT B1 ;  /* 0x0000000000017941 */ /* 0x000fea0003800200 */
.L_x_6137:
[----:B------:R-:W-:Y:S02]  /*45ab0*/  IMAD.MOV.U32 R38, RZ, RZ, R2 ;  /* 0x000000ffff267224 */ /* 0x000fe400078e0002 */
[----:B------:R-:W-:Y:S01]  /*45ac0*/  IMAD.MOV.U32 R39, RZ, RZ, R3 ;  /* 0x000000ffff277224 */ /* 0x000fe200078e0003 */
[----:B------:R-:W-:Y:S06]  /*45ad0*/  BRA `(.L_x_6139) ;  /* 0x0000002000907947 */ /* 0x000fec0003800000 */
.L_x_6123:
        /* <DEDUP_REMOVED lines=124> */
.L_x_6141:
[----:B------:R-:W-:Y:S05]  /*462a0*/  BSYNC.RECONVERGENT B0 ;  /* 0x0000000000007941 */ /* 0x000fea0003800200 */
.L_x_6140:
        /* <DEDUP_REMOVED lines=47> */
[----:B-1----:R-:W-:Y:S05]  /*465a0*/  CALL.REL.NOINC `($_ZN2at6native29vectorized_elementwise_kernelILi4EZZZNS0_16tanh_kernel_cudaERNS_18TensorIteratorBaseEENKUlvE_clEvENKUlvE_clEvEUlN3c107complexIdEEE_St5arrayIPcLm2EEEEviT0_T1_$__internal_trig_reduction_slowpathd) ;  /* 0x0000007000b07944 */ /* 0x002fea0003c00000 */
[----:B------:R-:W-:Y:S02]  /*465b0*/  IMAD.MOV.U32 R2, RZ, RZ, R40 ;  /* 0x000000ffff027224 */ /* 0x000fe400078e0028 */
[----:B------:R-:W-:-:S07]  /*465c0*/  IMAD.MOV.U32 R3, RZ, RZ, R41 ;  /* 0x000000ffff037224 */ /* 0x000fce00078e0029 */
.L_x_6143:
[----:B------:R-:W-:Y:S05]  /*465d0*/  BSYNC.RECONVERGENT B3 ;  /* 0x0000000000037941 */ /* 0x000fea0003800200 */
.L_x_6142:
        /* <DEDUP_REMOVED lines=72> */
.L_x_6145:
[----:B------:R-:W-:Y:S05]  /*46a60*/  BSYNC.RECONVERGENT B3 ;  /* 0x0000000000037941 */ /* 0x000fea0003800200 */
.L_x_6144:
        /* <DEDUP_REMOVED lines=86> */
.L_x_6122:
[----:B------:R-:W5:Y:S02]  /*46fd0*/  DADD R20, R22, -R22 ;  /* 0x0000000016147229 */ /* 0x000f640000000816 */
[----:B-----5:R-:W-:Y:S02]  /*46fe0*/  IMAD.MOV.U32 R38, RZ, RZ, R20 ;  /* 0x000000ffff267224 */ /* 0x020fe400078e0014 */
[----:B------:R-:W-:Y:S01]  /*46ff0*/  IMAD.MOV.U32 R39, RZ, RZ, R21 ;  /* 0x000000ffff277224 */ /* 0x000fe200078e0015 */
[----:B------:R-:W-:Y:S06]  /*47000*/  BRA `(.L_x_6139) ;  /* 0x0000000c00447947 */ /* 0x000fec0003800000 */
.L_x_6121:
        /* <DEDUP_REMOVED lines=61> */
[----:B------:R-:W-:Y:S01]  /*473e0*/  IMAD.MOV.U32 R2, RZ, RZ, R40 ;  /* 0x000000ffff027224 */ /* 0x000fe200078e0028 */
[----:B------:R-:W-:-:S07]  /*473f0*/  MOV R3, R41 ;  /* 0x0000002900037202 */ /* 0x000fce0000000f00 */
.L_x_6149:
[----:B------:R-:W-:Y:S05]  /*47400*/  BSYNC.RECONVERGENT B4 ;  /* 0x0000000000047941 */ /* 0x000fea0003800200 */
.L_x_6148:
        /* <DEDUP_REMOVED lines=72> */
.L_x_6151:
[----:B------:R-:W-:Y:S05]  /*47890*/  BSYNC.RECONVERGENT B4 ;  /* 0x0000000000047941 */ /* 0x000fea0003800200 */
.L_x_6150:
        /* <DEDUP_REMOVED lines=68> */
.L_x_6147:
[----:B------:R-:W-:Y:S05]  /*47ce0*/  BSYNC.RECONVERGENT B3 ;  /* 0x0000000000037941 */ /* 0x000fea0003800200 */
.L_x_6146:
[----:B-1----:R-:W-:Y:S01]  /*47cf0*/  LOP3.LUT R39, RZ, 0x80000000, R23, 0xb8, !PT ;  /* 0x80000000ff277812 */ /* 0x002fe200078eb817 */
[----:B------:R-:W-:Y:S01]  /*47d00*/  IMAD.MOV.U32 R38, RZ, RZ, RZ ;  /* 0x000000ffff267224 */ /* 0x000fe200078e00ff */
[----:B------:R-:W-:-:S07]  /*47d10*/  IADD3 R21, PT, PT, R21, -0x40000000, RZ ;  /* 0xc000000015157810 */ /* 0x000fce0007ffe0ff */
.L_x_6139:
[----:B------:R-:W-:Y:S05]  /*47d20*/  BSYNC.RECONVERGENT B2 ;  /* 0x0000000000027941 */ /* 0x000fea0003800200 */
.L_x_6120:
        /* <DEDUP_REMOVED lines=53> */
.L_x_6157:
[----:B------:R-:W-:Y:S05]  /*48080*/  BSYNC.RECONVERGENT B3 ;  /* 0x0000000000037941 */ /* 0x000fea0003800200 */
.L_x_6156:
        /* <DEDUP_REMOVED lines=154> */
.L_x_6159:
[----:B------:R-:W-:Y:S05]  /*48a30*/  BSYNC.RECONVERGENT B0 ;  /* 0x0000000000007941 */ /* 0x000fea0003800200 */
.L_x_6158:
        /* <DEDUP_REMOVED lines=195> */
.L_x_6163:
[----:B------:R-:W-:Y:S05]  /*49670*/  BSYNC.RECONVERGENT B3 ;  /* 0x0000000000037941 */ /* 0x000fea0003800200 */
.L_x_6162:
        /* <DEDUP_REMOVED lines=11> */
.L_x_6161:
        /* <DEDUP_REMOVED lines=55> */
.L_x_6164:
[----:B------:R-:W-:Y:S05]  /*49aa0*/  BSYNC.RECONVERGENT B1 ;  /* 0x0000000000017941 */ /* 0x000fea0003800200 */
.L_x_6160:
        /* <DEDUP_REMOVED lines=60> */
[----:B-1234-:R-:W-:Y:S05]  /*49e70*/  CALL.REL.NOINC `($__internal_11_$__cuda_sm20_dsqrt_rn_f64_mediumpath_v1) ;  /* 0x0000003400287944 */ /* 0x01efea0003c00000 */
[----:B------:R-:W-:Y:S02]  /*49e80*/  IMAD.MOV.U32 R40, RZ, RZ, R4 ;  /* 0x000000ffff287224 */ /* 0x000fe400078e0004 */
[----:B------:R-:W-:-:S07]  /*49e90*/  IMAD.MOV.U32 R41, RZ, RZ, R3 ;  /* 0x000000ffff297224 */ /* 0x000fce00078e0003 */
.L_x_6166:
[----:B------:R-:W-:Y:S05]  /*49ea0*/  BSYNC.RECONVERGENT B1 ;  /* 0x0000000000017941 */ /* 0x000fea0003800200 */
.L_x_6165:
        /* <DEDUP_REMOVED lines=68> */
[----:B------:R-:W-:Y:S01]  /*4a2f0*/  MOV R24, R3 ;  /* 0x0000000300187202 */ /* 0x000fe20000000f00 */
[----:B------:R-:W-:-:S07]  /*4a300*/  IMAD.MOV.U32 R25, RZ, RZ, R2 ;  /* 0x000000ffff197224 */ /* 0x000fce00078e0002 */
.L_x_6168:
[----:B------:R-:W-:Y:S05]  /*4a310*/  BSYNC.RECONVERGENT B1 ;  /* 0x0000000000017941 */ /* 0x000fea0003800200 */
.L_x_6167:
        /* <DEDUP_REMOVED lines=52> */
.L_x_6170:
[----:B------:R-:W-:Y:S05]  /*4a660*/  BSYNC.RECONVERGENT B1 ;  /* 0x0000000000017941 */ /* 0x000fea0003800200 */
.L_x_6169:
[----:B-1234-:R-:W-:Y:S02]  /*4a670*/  IMAD.MOV.U32 R58, RZ, RZ, R2 ;  /* 0x000000ffff3a7224 */ /* 0x01efe400078e0002 */
[----:B------:R-:W-:Y:S01]  /*4a680*/  IMAD.MOV.U32 R59, RZ, RZ, R3 ;  /* 0x000000ffff3b7224 */ /* 0x000fe200078e0003 */
[----:B------:R-:W-:Y:S06]  /*4a690*/  BRA `(.L_x_6171) ;  /* 0x0000002000947947 */ /* 0x000fec0003800000 */
.L_x_6155:
        /* <DEDUP_REMOVED lines=124> */
.L_x_6173:
[----:B------:R-:W-:Y:S05]  /*4ae60*/  BSYNC.RECONVERGENT B0 ;  /* 0x0000000000007941 */ /* 0x000fea0003800200 */
.L_x_6172:
        /* <DEDUP_REMOVED lines=50> */
.L_x_6175:
[----:B------:R-:W-:Y:S05]  /*4b190*/  BSYNC.RECONVERGENT B3 ;  /* 0x0000000000037941 */ /* 0x000fea0003800200 */
.L_x_6174:
        /* <DEDUP_REMOVED lines=68> */
[----:B-1----:R-:W-:Y:S05]  /*4b5e0*/  CALL.REL.NOINC `($_ZN2at6native29vectorized_elementwise_kernelILi4EZZZNS0_16tanh_kernel_cudaERNS_18TensorIteratorBaseEENKUlvE_clEvENKUlvE_clEvEUlN3c107complexIdEEE_St5arrayIPcLm2EEEEviT0_T1_$__internal_trig_reduction_slowpathd) ;  /* 0x0000002000a07944 */ /* 0x002fea0003c00000 */
[----:B------:R-:W-:Y:S02]  /*4b5f0*/  IMAD.MOV.U32 R22, RZ, RZ, R5 ;  /* 0x000000ffff167224 */ /* 0x000fe400078e0005 */
[----:B------:R-:W-:Y:S02]  /*4b600*/  IMAD.MOV.U32 R56, RZ, RZ, R40 ;  /* 0x000000ffff387224 */ /* 0x000fe400078e0028 */
[----:B------:R-:W-:-:S07]  /*4b610*/  IMAD.MOV.U32 R57, RZ, RZ, R41 ;  /* 0x000000ffff397224 */ /* 0x000fce00078e0029 */
.L_x_6177:
[----:B------:R-:W-:Y:S05]  /*4b620*/  BSYNC.RECONVERGENT B3 ;  /* 0x0000000000037941 */ /* 0x000fea0003800200 */
.L_x_6176:
        /* <DEDUP_REMOVED lines=86> */
.L_x_6154:
[----:B------:R-:W0:Y:S02]  /*4bb90*/  DADD R24, R26, -R26 ;  /* 0x000000001a187229 */ /* 0x000e24000000081a */
[----:B01234-:R-:W-:Y:S02]  /*4bba0*/  IMAD.MOV.U32 R58, RZ, RZ, R24 ;  /* 0x000000ffff3a7224 */ /* 0x01ffe400078e0018 */
[----:B------:R-:W-:Y:S01]  /*4bbb0*/  IMAD.MOV.U32 R59, RZ, RZ, R25 ;  /* 0x000000ffff3b7224 */ /* 0x000fe200078e0019 */
[----:B------:R-:W-:Y:S06]  /*4bbc0*/  BRA `(.L_x_6171) ;  /* 0x0000000c00487947 */ /* 0x000fec0003800000 */
.L_x_6153:
        /* <DEDUP_REMOVED lines=64> */
.L_x_6181:
[----:B------:R-:W-:Y:S05]  /*4bfd0*/  BSYNC.RECONVERGENT B4 ;  /* 0x0000000000047941 */ /* 0x000fea0003800200 */
.L_x_6180:
        /* <DEDUP_REMOVED lines=72> */
.L_x_6183:
[----:B------:R-:W-:Y:S05]  /*4c460*/  BSYNC.RECONVERGENT B4 ;  /* 0x0000000000047941 */ /* 0x000fea0003800200 */
.L_x_6182:
        /* <DEDUP_REMOVED lines=68> */
.L_x_6179:
[----:B------:R-:W-:Y:S05]  /*4c8b0*/  BSYNC.RECONVERGENT B3 ;  /* 0x0000000000037941 */ /* 0x000fea0003800200 */
.L_x_6178:
[----:B01----:R-:W-:Y:S01]  /*4c8c0*/  LOP3.LUT R59, RZ, 0x80000000, R27, 0xb8, !PT ;  /* 0x80000000ff3b7812 */ /* 0x003fe200078eb81b */
[----:B------:R-:W-:Y:S02]  /*4c8d0*/  IMAD.MOV.U32 R25, RZ, RZ, R22 ;  /* 0x000000ffff197224 */ /* 0x000fe400078e0016 */
[----:B------:R-:W-:-:S07]  /*4c8e0*/  IMAD.MOV.U32 R58, RZ, RZ, RZ ;  /* 0x000000ffff3a7224 */ /* 0x000fce00078e00ff */
.L_x_6171:
[----:B------:R-:W-:Y:S05]  /*4c8f0*/  BSYNC.RECONVERGENT B2 ;  /* 0x0000000000027941 */ /* 0x000fea0003800200 */
.L_x_6152:
        /* <DEDUP_REMOVED lines=23> */
        .weak           $__internal_10_$__cuda_sm20_div_rn_f64_full
        .type           $__internal_10_$__cuda_sm20_div_rn_f64_full,@function
        .size           $__internal_10_$__cuda_sm20_div_rn_f64_full,($__internal_11_$__cuda_sm20_dsqrt_rn_f64_mediumpath_v1 - $__internal_10_$__cuda_sm20_div_rn_f64_full)
$__internal_10_$__cuda_sm20_div_rn_f64_full:
        /* <DEDUP_REMOVED lines=110> */
.L_x_6185:
        /* <DEDUP_REMOVED lines=17> */
.L_x_6188:
[----:B------:R-:W-:Y:S01]  /*4d260*/  LOP3.LUT R2, R43, 0x80000, RZ, 0xfc, !PT ;  /* 0x000800002b027812 */ /* 0x000fe200078efcff */
[----:B------:R-:W-:-:S04]  /*4d270*/  IMAD.MOV.U32 R58, RZ, RZ, R42 ;  /* 0x000000ffff3a7224 */ /* 0x000fc800078e002a */
[----:B------:R-:W-:Y:S01]  /*4d280*/  IMAD.MOV.U32 R59, RZ, RZ, R2 ;  /* 0x000000ffff3b7224 */ /* 0x000fe200078e0002 */
[----:B------:R-:W-:Y:S06]  /*4d290*/  BRA `(.L_x_6186) ;  /* 0x00000000000c7947 */ /* 0x000fec0003800000 */
.L_x_6187:
[----:B------:R-:W-:Y:S01]  /*4d2a0*/  LOP3.LUT R2, R53, 0x80000, RZ, 0xfc, !PT ;  /* 0x0008000035027812 */ /* 0x000fe200078efcff */
[----:B------:R-:W-:-:S04]  /*4d2b0*/  IMAD.MOV.U32 R58, RZ, RZ, R52 ;  /* 0x000000ffff3a7224 */ /* 0x000fc800078e0034 */
[----:B------:R-:W-:-:S07]  /*4d2c0*/  IMAD.MOV.U32 R59, RZ, RZ, R2 ;  /* 0x000000ffff3b7224 */ /* 0x000fce00078e0002 */
.L_x_6186:
[----:B------:R-:W-:Y:S05]  /*4d2d0*/  BSYNC.RECONVERGENT B0 ;  /* 0x0000000000007941 */ /* 0x000fea0003800200 */
.L_x_6184:
[----:B------:R-:W-:Y:S02]  /*4d2e0*/  IMAD.MOV.U32 R5, RZ, RZ, 0x0 ;  /* 0x00000000ff057424 */ /* 0x000fe400078e00ff */
[----:B------:R-:W-:Y:S02]  /*4d2f0*/  IMAD.MOV.U32 R3, RZ, RZ, R58 ;  /* 0x000000ffff037224 */ /* 0x000fe400078e003a */
[----:B------:R-:W-:Y:S01]  /*4d300*/  IMAD.MOV.U32 R2, RZ, RZ, R59 ;  /* 0x000000ffff027224 */ /* 0x000fe200078e003b */
[----:B------:R-:W-:Y:S06]  /*4d310*/  RET.REL.NODEC R4 `(_ZN2at6native29vectorized_elementwise_kernelILi4EZZZNS0_16tanh_kernel_cudaERNS_18TensorIteratorBaseEENKUlvE_clEvENKUlvE_clEvEUlN3c107complexIdEEE_St5arrayIPcLm2EEEEviT0_T1_) ;  /* 0xfffffb2c04387950 */ /* 0x000fec0003c3ffff */
        .weak           $__internal_11_$__cuda_sm20_dsqrt_rn_f64_mediumpath_v1
        .type           $__internal_11_$__cuda_sm20_dsqrt_rn_f64_mediumpath_v1,@function
        .size           $__internal_11_$__cuda_sm20_dsqrt_rn_f64_mediumpath_v1,($_ZN2at6native29vectorized_elementwise_kernelILi4EZZZNS0_16tanh_kernel_cudaERNS_18TensorIteratorBaseEENKUlvE_clEvENKUlvE_clEvEUlN3c107complexIdEEE_St5arrayIPcLm2EEEEviT0_T1_$__internal_trig_reduction_slowpathd - $__internal_11_$__cuda_sm20_dsqrt_rn_f64_mediumpath_v1)
$__internal_11_$__cuda_sm20_dsqrt_rn_f64_mediumpath_v1:
        /* <DEDUP_REMOVED lines=24> */
.L_x_6190:
        /* <DEDUP_REMOVED lines=55> */
.L_x_6192:
[----:B------:R0:W1:Y:S02]  /*4d810*/  DADD R4, R48, R48 ;  /* 0x0000000030047229 */ /* 0x0000640000000030 */
.L_x_6191:
[----:B------:R-:W-:Y:S05]  /*4d820*/  BSYNC.RECONVERGENT B0 ;  /* 0x0000000000007941 */ /* 0x000fea0003800200 */
.L_x_6189:
[----:B------:R-:W-:Y:S02]  /*4d830*/  IMAD.MOV.U32 R40, RZ, RZ, R2 ;  /* 0x000000ffff287224 */ /* 0x000fe400078e0002 */
[----:B------:R-:W-:Y:S02]  /*4d840*/  IMAD.MOV.U32 R41, RZ, RZ, 0x0 ;  /* 0x00000000ff297424 */ /* 0x000fe400078e00ff */
[----:B-1----:R-:W-:Y:S02]  /*4d850*/  IMAD.MOV.U32 R3, RZ, RZ, R5 ;  /* 0x000000ffff037224 */ /* 0x002fe400078e0005 */
[----:B0-----:R-:W-:Y:S05]  /*4d860*/  RET.REL.NODEC R40 `(_ZN2at6native29vectorized_elementwise_kernelILi4EZZZNS0_16tanh_kernel_cudaERNS_18TensorIteratorBaseEENKUlvE_clEvENKUlvE_clEvEUlN3c107complexIdEEE_St5arrayIPcLm2EEEEviT0_T1_) ;  /* 0xfffffb2428e47950 */ /* 0x001fea0003c3ffff */
        .type           $_ZN2at6native29vectorized_elementwise_kernelILi4EZZZNS0_16tanh_kernel_cudaERNS_18TensorIteratorBaseEENKUlvE_clEvENKUlvE_clEvEUlN3c107complexIdEEE_St5arrayIPcLm2EEEEviT0_T1_$__internal_trig_reduction_slowpathd,@function
        .size           $_ZN2at6native29vectorized_elementwise_kernelILi4EZZZNS0_16tanh_kernel_cudaERNS_18TensorIteratorBaseEENKUlvE_clEvENKUlvE_clEvEUlN3c107complexIdEEE_St5arrayIPcLm2EEEEviT0_T1_$__internal_trig_reduction_slowpathd,(.L_x_6219 - $_ZN2at6native29vectorized_elementwise_kernelILi4EZZZNS0_16tanh_kernel_cudaERNS_18TensorIteratorBaseEENKUlvE_clEvENKUlvE_clEvEUlN3c107complexIdEEE_St5arrayIPcLm2EEEEviT0_T1_$__internal_trig_reduction_slowpathd)
$_ZN2at6native29vectorized_elementwise_kernelILi4EZZZNS0_16tanh_kernel_cudaERNS_18TensorIteratorBaseEENKUlvE_clEvENKUlvE_clEvEUlN3c107complexIdEEE_St5arrayIPcLm2EEEEviT0_T1_$__internal_trig_reduction_slowpathd:
        /* <DEDUP_REMOVED lines=25> */
.L_x_6197:
        /* <DEDUP_REMOVED lines=30> */
.L_x_6196:
[----:B------:R-:W-:-:S07]  /*4dbe0*/  IMAD.MOV.U32 R3, RZ, RZ, R41 ;  /* 0x000000ffff037224 */ /* 0x000fce00078e0029 */
.L_x_6195:
[----:B------:R-:W-:Y:S05]  /*4dbf0*/  BSYNC.RECONVERGENT B0 ;  /* 0x0000000000007941 */ /* 0x000fea0003800200 */
.L_x_6194:
        /* <DEDUP_REMOVED lines=60> */
.L_x_6199:
[----:B------:R-:W-:Y:S05]  /*4dfc0*/  BSYNC.RECONVERGENT B0 ;  /* 0x0000000000007941 */ /* 0x000fea0003800200 */
.L_x_6198:
        /* <DEDUP_REMOVED lines=36> */
.L_x_6193:
[----:B------:R-:W-:Y:S02]  /*4e210*/  IMAD.MOV.U32 R53, RZ, RZ, 0x0 ;  /* 0x00000000ff357424 */ /* 0x000fe400078e00ff */
[----:B------:R-:W-:Y:S02]  /*4e220*/  IMAD.MOV.U32 R41, RZ, RZ, R40 ;  /* 0x000000ffff297224 */ /* 0x000fe400078e0028 */
[----:B------:R-:W-:Y:S01]  /*4e230*/  IMAD.MOV.U32 R40, RZ, RZ, R4 ;  /* 0x000000ffff287224 */ /* 0x000fe200078e0004 */
[----:B------:R-:W-:Y:S06]  /*4e240*/  RET.REL.NODEC R52 `(_ZN2at6native29vectorized_elementwise_kernelILi4EZZZNS0_16tanh_kernel_cudaERNS_18TensorIteratorBaseEENKUlvE_clEvENKUlvE_clEvEUlN3c107complexIdEEE_St5arrayIPcLm2EEEEviT0_T1_) ;  /* 0xfffffb1c346c7950 */ /* 0x000fec0003c3ffff */
.L_x_6200:
        /* <DEDUP_REMOVED lines=11> */
.L_x_6219:


//--------------------- .text._ZN2at6native29vectorized_elementwise_kernelILi8EZZZNS0_16tanh_kernel_cudaERNS_18TensorIteratorBaseEENKUlvE_clEvENKUlvE_clEvEUlN3c107complexIdEEE_St5arrayIPcLm2EEEEviT0_T1_ --------------------------
	.section	.text._ZN2at6native29vectorized_elementwise_kernelILi8EZZZNS0_16tanh_kernel_cudaERNS_18TensorIteratorBaseEENKUlvE_clEvENKUlvE_clEvEUlN3c107complexIdEEE_St5arrayIPcLm2EEEEviT0_T1_,"ax",@progbits
	.align	128
        .global         _ZN2at6native29vectorized_elementwise_kernelILi8EZZZNS0_16tanh_kernel_cudaERNS_18TensorIteratorBaseEENKUlvE_clEvENKUlvE_clEvEUlN3c107complexIdEEE_St5arrayIPcLm2EEEEviT0_T1_
        .type           _ZN2at6native29vectorized_elementwise_kernelILi8EZZZNS0_16tanh_kernel_cudaERNS_18TensorIteratorBaseEENKUlvE_clEvENKUlvE_clEvEUlN3c107complexIdEEE_St5arrayIPcLm2EEEEviT0_T1_,@function
        .size           _ZN2at6native29vectorized_elementwise_kernelILi8EZZZNS0_16tanh_kernel_cudaERNS_18TensorIteratorBaseEENKUlvE_clEvENKUlvE_clEvEUlN3c107complexIdEEE_St5arrayIPcLm2EEEEviT0_T1_,(.L_x_6268 - _ZN2at6native29vectorized_elementwise_kernelILi8EZZZNS0_16tanh_kernel_cudaERNS_18TensorIteratorBaseEENKUlvE_clEvENKUlvE_clEvEUlN3c107complexIdEEE_St5arrayIPcLm2EEEEviT0_T1_)
        .other          _ZN2at6native29vectorized_elementwise_kernelILi8EZZZNS0_16tanh_kernel_cudaERNS_18TensorIteratorBaseEENKUlvE_clEvENKUlvE_clEvEUlN3c107complexIdEEE_St5arrayIPcLm2EEEEviT0_T1_,@"STO_CUDA_ENTRY STV_DEFAULT"
_ZN2at6native29vectorized_elementwise_kernelILi8EZZZNS0_16tanh_kernel_cudaERNS_18TensorIteratorBaseEENKUlvE_clEvENKUlvE_clEvEUlN3c107complexIdEEE_St5arrayIPcLm2EEEEviT0_T1_:
.text._ZN2at6native29vectorized_elementwise_kernelILi8EZZZNS0_16tanh_kernel_cudaERNS_18TensorIteratorBaseEENKUlvE_clEvENKUlvE_clEvEUlN3c107complexIdEEE_St5arrayIPcLm2EEEEviT0_T1_:
[----:B------:R-:W-:Y:S01]  /*0000*/  LDC R1, c[0x0][0x37c] ;  /* 0x0000df00ff017b82 */ /* 0x000fe20000000800 */
[----:B------:R-:W-:Y:S05]  /*0010*/  EXIT ;  /* 0x000000000000794d */ /* 0x000fea0003800000 */
.L_x_6201:
        /* <DEDUP_REMOVED lines=14> */
.L_x_6268:


//--------------------- .nv.global.init           --------------------------
	.section	.nv.global.init,"aw",@progbits
	.align	16
.nv.global.init:
	.type		__cudart_sin_cos_coeffs,@object
	.size		__cudart_sin_cos_coeffs,(__cudart_i2opi_d - __cudart_sin_cos_coeffs)
__cudart_sin_cos_coeffs:
        /*0000*/ 	.byte	0x46, 0xd2, 0xb0, 0x2c, 0xf1, 0xe5, 0x5a, 0xbe, 0x92, 0xe3, 0xac, 0x69, 0xe3, 0x1d, 0xc7, 0x3e
        /*0010*/ 	.byte	0xa1, 0x62, 0xdb, 0x19, 0xa0, 0x01, 0x2a, 0xbf, 0x18, 0x08, 0x11, 0x11, 0x11, 0x11, 0x81, 0x3f
        /*0020*/ 	.byte	0x54, 0x55, 0x55, 0x55, 0x55, 0x55, 0xc5, 0xbf, 0x00, 0x00, 0x00, 0x00, 0x00, 0x00, 0x00, 0x00
        /*0030*/ 	.byte	0x00, 0x00, 0x00, 0x00, 0x00, 0x00, 0x00, 0x00, 0x64, 0x81, 0xfd, 0x20, 0x83, 0xff, 0xa8, 0xbd
        /*0040*/ 	.byte	0x28, 0x85, 0xef, 0xc1, 0xa7, 0xee, 0x21, 0x3e, 0xd9, 0xe6, 0x06, 0x8e, 0x4f, 0x7e, 0x92, 0xbe
        /*0050*/ 	.byte	0xe9, 0xbc, 0xdd, 0x19, 0xa0, 0x01, 0xfa, 0x3e, 0x47, 0x5d, 0xc1, 0x16, 0x6c, 0xc1, 0x56, 0xbf
        /*0060*/ 	.byte	0x51, 0x55, 0x55, 0x55, 0x55, 0x55, 0xa5, 0x3f, 0x00, 0x00, 0x00, 0x00, 0x00, 0x00, 0xe0, 0xbf
        /*0070*/ 	.byte	0x00, 0x00, 0x00, 0x00, 0x00, 0x00, 0xf0, 0x3f, 0x00, 0x00, 0x00, 0x00, 0x00, 0x00, 0x00, 0x00
	.type		__cudart_i2opi_d,@object
	.size		__cudart_i2opi_d,($str$6 - __cudart_i2opi_d)
__cudart_i2opi_d:
        /* <DEDUP_REMOVED lines=9> */
	.type		$str$6,@object
	.size		$str$6,(__unnamed_1 - $str$6)
$str$6:
        /*0110*/ 	.byte	0x66, 0x61, 0x6c, 0x73, 0x65, 0x00
	.type		__unnamed_1,@object
	.size		__unnamed_1,(__unnamed_9 - __unnamed_1)
__unnamed_1:
        /*0116*/ 	.byte	0x66, 0x65, 0x74, 0x63, 0x68, 0x5f, 0x61, 0x6e, 0x64, 0x5f, 0x63, 0x61, 0x73, 0x74, 0x00
	.type		__unnamed_9,@object
	.size		__unnamed_9,(__unnamed_13 - __unnamed_9)
__unnamed_9:
        /*0125*/ 	.byte	0x66, 0x65, 0x74, 0x63, 0x68, 0x5f, 0x61, 0x6e, 0x64, 0x5f, 0x63, 0x61, 0x73, 0x74, 0x00
	.type		__unnamed_13,@object
	.size		__unnamed_13,(__unnamed_5 - __unnamed_13)
__unnamed_13:
        /*0134*/ 	.byte	0x66, 0x65, 0x74, 0x63, 0x68, 0x5f, 0x61, 0x6e, 0x64, 0x5f, 0x63, 0x61, 0x73, 0x74, 0x00
	.type		__unnamed_5,@object
	.size		__unnamed_5,(__unnamed_11 - __unnamed_5)
__unnamed_5:
        /*0143*/ 	.byte	0x66, 0x65, 0x74, 0x63, 0x68, 0x5f, 0x61, 0x6e, 0x64, 0x5f, 0x63, 0x61, 0x73, 0x74, 0x00
	.type		__unnamed_11,@object
	.size		__unnamed_11,(__unnamed_3 - __unnamed_11)
__unnamed_11:
        /*0152*/ 	.byte	0x66, 0x65, 0x74, 0x63, 0x68, 0x5f, 0x61, 0x6e, 0x64, 0x5f, 0x63, 0x61, 0x73, 0x74, 0x00
	.type		__unnamed_3,@object
	.size		__unnamed_3,(__unnamed_7 - __unnamed_3)
__unnamed_3:
        /*0161*/ 	.byte	0x66, 0x65, 0x74, 0x63, 0x68, 0x5f, 0x61, 0x6e, 0x64, 0x5f, 0x63, 0x61, 0x73, 0x74, 0x00
	.type		__unnamed_7,@object
	.size		__unnamed_7,(__unnamed_2 - __unnamed_7)
__unnamed_7:
        /*0170*/ 	.byte	0x66, 0x65, 0x74, 0x63, 0x68, 0x5f, 0x61, 0x6e, 0x64, 0x5f, 0x63, 0x61, 0x73, 0x74, 0x00
	.type		__unnamed_2,@object
	.size		__unnamed_2,(__unnamed_10 - __unnamed_2)
__unnamed_2:
        /*017f*/ 	.byte	0x63, 0x61, 0x73, 0x74, 0x5f, 0x61, 0x6e, 0x64, 0x5f, 0x73, 0x74, 0x6f, 0x72, 0x65, 0x00
	.type		__unnamed_10,@object
	.size		__unnamed_10,(__unnamed_14 - __unnamed_10)
__unnamed_10:
        /*018e*/ 	.byte	0x63, 0x61, 0x73, 0x74, 0x5f, 0x61, 0x6e, 0x64, 0x5f, 0x73, 0x74, 0x6f, 0x72, 0x65, 0x00
	.type		__unnamed_14,@object
	.size		__unnamed_14,(__unnamed_6 - __unnamed_14)
__unnamed_14:
        /*019d*/ 	.byte	0x63, 0x61, 0x73, 0x74, 0x5f, 0x61, 0x6e, 0x64, 0x5f, 0x73, 0x74, 0x6f, 0x72, 0x65, 0x00
	.type		__unnamed_6,@object
	.size		__unnamed_6,(__unnamed_12 - __unnamed_6)
__unnamed_6:
        /*01ac*/ 	.byte	0x63, 0x61, 0x73, 0x74, 0x5f, 0x61, 0x6e, 0x64, 0x5f, 0x73, 0x74, 0x6f, 0x72, 0x65, 0x00
	.type		__unnamed_12,@object
	.size		__unnamed_12,(__unnamed_4 - __unnamed_12)
__unnamed_12:
        /*01bb*/ 	.byte	0x63, 0x61, 0x73, 0x74, 0x5f, 0x61, 0x6e, 0x64, 0x5f, 0x73, 0x74, 0x6f, 0x72, 0x65, 0x00
	.type		__unnamed_4,@object
	.size		__unnamed_4,(__unnamed_8 - __unnamed_4)
__unnamed_4:
        /*01ca*/ 	.byte	0x63, 0x61, 0x73, 0x74, 0x5f, 0x61, 0x6e, 0x64, 0x5f, 0x73, 0x74, 0x6f, 0x72, 0x65, 0x00
	.type		__unnamed_8,@object
	.size		__unnamed_8,($str$7 - __unnamed_8)
__unnamed_8:
        /*01d9*/ 	.byte	0x63, 0x61, 0x73, 0x74, 0x5f, 0x61, 0x6e, 0x64, 0x5f, 0x73, 0x74, 0x6f, 0x72, 0x65, 0x00
	.type		$str$7,@object
	.size		$str$7,(.L_43 - $str$7)
$str$7:
        /*01e8*/ 	.byte	0x2f, 0x72, 0x6f, 0x6f, 0x74, 0x2f, 0x2e, 0x70, 0x79, 0x65, 0x6e, 0x76, 0x2f, 0x76, 0x65, 0x72
        /*01f8*/ 	.byte	0x73, 0x69, 0x6f, 0x6e, 0x73, 0x2f, 0x33, 0x2e, 0x31, 0x33, 0x2e, 0x31, 0x32, 0x2f, 0x6c, 0x69
        /*0208*/ 	.byte	0x62, 0x2f, 0x70, 0x79, 0x74, 0x68, 0x6f, 0x6e, 0x33, 0x2e, 0x31, 0x33, 0x2f, 0x73, 0x69, 0x74
        /*0218*/ 	.byte	0x65, 0x2d, 0x70, 0x61, 0x63, 0x6b, 0x61, 0x67, 0x65, 0x73, 0x2f, 0x74, 0x6f, 0x72, 0x63, 0x68
        /*0228*/ 	.byte	0x2f, 0x69, 0x6e, 0x63, 0x6c, 0x75, 0x64, 0x65, 0x2f, 0x63, 0x31, 0x30, 0x2f, 0x63, 0x6f, 0x72
        /*0238*/ 	.byte	0x65, 0x2f, 0x44, 0x79, 0x6e, 0x61, 0x6d, 0x69, 0x63, 0x43, 0x61, 0x73, 0x74, 0x2e, 0x68, 0x00
.L_43:


//--------------------- .nv.shared.reserved.0     --------------------------
	.section	.nv.shared.reserved.0,"aw",@nobits
	.weak		__nv_reservedSMEM_offset_0_alias
	.size		__nv_reservedSMEM_offset_0_alias, 0, 64
	.other		__nv_reservedSMEM_offset_0_alias,@"STO_CUDA_RESERVED_SHARED STV_DEFAULT"
__nv_reservedSMEM_offset_0_alias:
	.zero		0
	.zero		64


//--------------------- .nv.global                --------------------------
	.section	.nv.global,"aw",@nobits
.nv.global:
	.type		_ZN58_INTERNAL_c5cf20fd_27_UnaryGeometricTanhKernel_cu_5bec5f124cuda3std3__48in_placeE,@object
	.size		_ZN58_INTERNAL_c5cf20fd_27_UnaryGeometricTanhKernel_cu_5bec5f124cuda3std3__48in_placeE,(_ZN58_INTERNAL_c5cf20fd_27_UnaryGeometricTanhKernel_cu_5bec5f124cuda3std6ranges3__45__cpo8distanceE - _ZN58_INTERNAL_c5cf20fd_27_UnaryGeometricTanhKernel_cu_5bec5f124cuda3std3__48in_placeE)
_ZN58_INTERNAL_c5cf20fd_27_UnaryGeometricTanhKernel_cu_5bec5f124cuda3std3__48in_placeE:
	.zero		1
	.type		_ZN58_INTERNAL_c5cf20fd_27_UnaryGeometricTanhKernel_cu_5bec5f124cuda3std6ranges3__45__cpo8distanceE,@object
	.size		_ZN58_INTERNAL_c5cf20fd_27_UnaryGeometricTanhKernel_cu_5bec5f124cuda3std6ranges3__45__cpo8distanceE,(_ZN58_INTERNAL_c5cf20fd_27_UnaryGeometricTanhKernel_cu_5bec5f124cuda3std3__45__cpo6cbeginE - _ZN58_INTERNAL_c5cf20fd_27_UnaryGeometricTanhKernel_cu_5bec5f124cuda3std6ranges3__45__cpo8distanceE)
_ZN58_INTERNAL_c5cf20fd_27_UnaryGeometricTanhKernel_cu_5bec5f124cuda3std6ranges3__45__cpo8distanceE:
	.zero		1
	.type		_ZN58_INTERNAL_c5cf20fd_27_UnaryGeometricTanhKernel_cu_5bec5f124cuda3std3__45__cpo6cbeginE,@object
	.size		_ZN58_INTERNAL_c5cf20fd_27_UnaryGeometricTanhKernel_cu_5bec5f124cuda3std3__45__cpo6cbeginE,(_ZN58_INTERNAL_c5cf20fd_27_UnaryGeometricTanhKernel_cu_5bec5f124cuda3std6ranges3__45__cpo7advanceE - _ZN58_INTERNAL_c5cf20fd_27_UnaryGeometricTanhKernel_cu_5bec5f124cuda3std3__45__cpo6cbeginE)
_ZN58_INTERNAL_c5cf20fd_27_UnaryGeometricTanhKernel_cu_5bec5f124cuda3std3__45__cpo6cbeginE:
	.zero		1
	.type		_ZN58_INTERNAL_c5cf20fd_27_UnaryGeometricTanhKernel_cu_5bec5f124cuda3std6ranges3__45__cpo7advanceE,@object
	.size		_ZN58_INTERNAL_c5cf20fd_27_UnaryGeometricTanhKernel_cu_5bec5f124cuda3std6ranges3__45__cpo7advanceE,(_ZN58_INTERNAL_c5cf20fd_27_UnaryGeometricTanhKernel_cu_5bec5f124cuda3std3__45__cpo7crbeginE - _ZN58_INTERNAL_c5cf20fd_27_UnaryGeometricTanhKernel_cu_5bec5f124cuda3std6ranges3__45__cpo7advanceE)
_ZN58_INTERNAL_c5cf20fd_27_UnaryGeometricTanhKernel_cu_5bec5f124cuda3std6ranges3__45__cpo7advanceE:
	.zero		1
	.type		_ZN58_INTERNAL_c5cf20fd_27_UnaryGeometricTanhKernel_cu_5bec5f124cuda3std3__45__cpo7crbeginE,@object
	.size		_ZN58_INTERNAL_c5cf20fd_27_UnaryGeometricTanhKernel_cu_5bec5f124cuda3std3__45__cpo7crbeginE,(_ZN58_INTERNAL_c5cf20fd_27_UnaryGeometricTanhKernel_cu_5bec5f124cuda3std6ranges3__45__cpo4dataE - _ZN58_INTERNAL_c5cf20fd_27_UnaryGeometricTanhKernel_cu_5bec5f124cuda3std3__45__cpo7crbeginE)
_ZN58_INTERNAL_c5cf20fd_27_UnaryGeometricTanhKernel_cu_5bec5f124cuda3std3__45__cpo7crbeginE:
	.zero		1
	.type		_ZN58_INTERNAL_c5cf20fd_27_UnaryGeometricTanhKernel_cu_5bec5f124cuda3std6ranges3__45__cpo4dataE,@object
	.size		_ZN58_INTERNAL_c5cf20fd_27_UnaryGeometricTanhKernel_cu_5bec5f124cuda3std6ranges3__45__cpo4dataE,(_ZN58_INTERNAL_c5cf20fd_27_UnaryGeometricTanhKernel_cu_5bec5f124cuda3std6ranges3__45__cpo5beginE - _ZN58_INTERNAL_c5cf20fd_27_UnaryGeometricTanhKernel_cu_5bec5f124cuda3std6ranges3__45__cpo4dataE)
_ZN58_INTERNAL_c5cf20fd_27_UnaryGeometricTanhKernel_cu_5bec5f124cuda3std6ranges3__45__cpo4dataE:
	.zero		1
	.type		_ZN58_INTERNAL_c5cf20fd_27_UnaryGeometricTanhKernel_cu_5bec5f124cuda3std6ranges3__45__cpo5beginE,@object
	.size		_ZN58_INTERNAL_c5cf20fd_27_UnaryGeometricTanhKernel_cu_5bec5f124cuda3std6ranges3__45__cpo5beginE,(_ZN58_INTERNAL_c5cf20fd_27_UnaryGeometricTanhKernel_cu_5bec5f124cuda3std3__460_GLOBAL__N__c5cf20fd_27_UnaryGeometricTanhKernel_cu_5bec5f126ignoreE - _ZN58_INTERNAL_c5cf20fd_27_UnaryGeometricTanhKernel_cu_5bec5f124cuda3std6ranges3__45__cpo5beginE)
_ZN58_INTERNAL_c5cf20fd_27_UnaryGeometricTanhKernel_cu_5bec5f124cuda3std6ranges3__45__cpo5beginE:
	.zero		1
	.type		_ZN58_INTERNAL_c5cf20fd_27_UnaryGeometricTanhKernel_cu_5bec5f124cuda3std3__460_GLOBAL__N__c5cf20fd_27_UnaryGeometricTanhKernel_cu_5bec5f126ignoreE,@object
	.size		_ZN58_INTERNAL_c5cf20fd_27_UnaryGeometricTanhKernel_cu_5bec5f124cuda3std3__460_GLOBAL__N__c5cf20fd_27_UnaryGeometricTanhKernel_cu_5bec5f126ignoreE,(_ZN58_INTERNAL_c5cf20fd_27_UnaryGeometricTanhKernel_cu_5bec5f124cuda3std6ranges3__45__cpo4sizeE - _ZN58_INTERNAL_c5cf20fd_27_UnaryGeometricTanhKernel_cu_5bec5f124cuda3std3__460_GLOBAL__N__c5cf20fd_27_UnaryGeometricTanhKernel_cu_5bec5f126ignoreE)
_ZN58_INTERNAL_c5cf20fd_27_UnaryGeometricTanhKernel_cu_5bec5f124cuda3std3__460_GLOBAL__N__c5cf20fd_27_UnaryGeometricTanhKernel_cu_5bec5f126ignoreE:
	.zero		1
	.type		_ZN58_INTERNAL_c5cf20fd_27_UnaryGeometricTanhKernel_cu_5bec5f124cuda3std6ranges3__45__cpo4sizeE,@object
	.size		_ZN58_INTERNAL_c5cf20fd_27_UnaryGeometricTanhKernel_cu_5bec5f124cuda3std6ranges3__45__cpo4sizeE,(_ZN58_INTERNAL_c5cf20fd_27_UnaryGeometricTanhKernel_cu_5bec5f124cuda3std3__45__cpo5beginE - _ZN58_INTERNAL_c5cf20fd_27_UnaryGeometricTanhKernel_cu_5bec5f124cuda3std6ranges3__45__cpo4sizeE)
_ZN58_INTERNAL_c5cf20fd_27_UnaryGeometricTanhKernel_cu_5bec5f124cuda3std6ranges3__45__cpo4sizeE:
	.zero		1
	.type		_ZN58_INTERNAL_c5cf20fd_27_UnaryGeometricTanhKernel_cu_5bec5f124cuda3std3__45__cpo5beginE,@object
	.size		_ZN58_INTERNAL_c5cf20fd_27_UnaryGeometricTanhKernel_cu_5bec5f124cuda3std3__45__cpo5beginE,(_ZN58_INTERNAL_c5cf20fd_27_UnaryGeometricTanhKernel_cu_5bec5f124cuda3std6ranges3__45__cpo6cbeginE - _ZN58_INTERNAL_c5cf20fd_27_UnaryGeometricTanhKernel_cu_5bec5f124cuda3std3__45__cpo5beginE)
_ZN58_INTERNAL_c5cf20fd_27_UnaryGeometricTanhKernel_cu_5bec5f124cuda3std3__45__cpo5beginE:
	.zero		1
	.type		_ZN58_INTERNAL_c5cf20fd_27_UnaryGeometricTanhKernel_cu_5bec5f124cuda3std6ranges3__45__cpo6cbeginE,@object
	.size		_ZN58_INTERNAL_c5cf20fd_27_UnaryGeometricTanhKernel_cu_5bec5f124cuda3std6ranges3__45__cpo6cbeginE,(_ZN58_INTERNAL_c5cf20fd_27_UnaryGeometricTanhKernel_cu_5bec5f124cuda3std3__45__cpo6rbeginE - _ZN58_INTERNAL_c5cf20fd_27_UnaryGeometricTanhKernel_cu_5bec5f124cuda3std6ranges3__45__cpo6cbeginE)
_ZN58_INTERNAL_c5cf20fd_27_UnaryGeometricTanhKernel_cu_5bec5f124cuda3std6ranges3__45__cpo6cbeginE:
	.zero		1
	.type		_ZN58_INTERNAL_c5cf20fd_27_UnaryGeometricTanhKernel_cu_5bec5f124cuda3std3__45__cpo6rbeginE,@object
	.size		_ZN58_INTERNAL_c5cf20fd_27_UnaryGeometricTanhKernel_cu_5bec5f124cuda3std3__45__cpo6rbeginE,(_ZN58_INTERNAL_c5cf20fd_27_UnaryGeometricTanhKernel_cu_5bec5f124cuda3std6ranges3__45__cpo4nextE - _ZN58_INTERNAL_c5cf20fd_27_UnaryGeometricTanhKernel_cu_5bec5f124cuda3std3__45__cpo6rbeginE)
_ZN58_INTERNAL_c5cf20fd_27_UnaryGeometricTanhKernel_cu_5bec5f124cuda3std3__45__cpo6rbeginE:
	.zero		1
	.type		_ZN58_INTERNAL_c5cf20fd_27_UnaryGeometricTanhKernel_cu_5bec5f124cuda3std6ranges3__45__cpo4nextE,@object
	.size		_ZN58_INTERNAL_c5cf20fd_27_UnaryGeometricTanhKernel_cu_5bec5f124cuda3std6ranges3__45__cpo4nextE,(_ZN58_INTERNAL_c5cf20fd_27_UnaryGeometricTanhKernel_cu_5bec5f124cuda3std6ranges3__45__cpo4swapE - _ZN58_INTERNAL_c5cf20fd_27_UnaryGeometricTanhKernel_cu_5bec5f124cuda3std6ranges3__45__cpo4nextE)
_ZN58_INTERNAL_c5cf20fd_27_UnaryGeometricTanhKernel_cu_5bec5f124cuda3std6ranges3__45__cpo4nextE:
	.zero		1
	.type		_ZN58_INTERNAL_c5cf20fd_27_UnaryGeometricTanhKernel_cu_5bec5f124cuda3std6ranges3__45__cpo4swapE,@object
	.size		_ZN58_INTERNAL_c5cf20fd_27_UnaryGeometricTanhKernel_cu_5bec5f124cuda3std6ranges3__45__cpo4swapE,(_ZN58_INTERNAL_c5cf20fd_27_UnaryGeometricTanhKernel_cu_5bec5f124cuda3std3__420unreachable_sentinelE - _ZN58_INTERNAL_c5cf20fd_27_UnaryGeometricTanhKernel_cu_5bec5f124cuda3std6ranges3__45__cpo4swapE)
_ZN58_INTERNAL_c5cf20fd_27_UnaryGeometricTanhKernel_cu_5bec5f124cuda3std6ranges3__45__cpo4swapE:
	.zero		1
	.type		_ZN58_INTERNAL_c5cf20fd_27_UnaryGeometricTanhKernel_cu_5bec5f124cuda3std3__420unreachable_sentinelE,@object
	.size		_ZN58_INTERNAL_c5cf20fd_27_UnaryGeometricTanhKernel_cu_5bec5f124cuda3std3__420unreachable_sentinelE,(_ZN58_INTERNAL_c5cf20fd_27_UnaryGeometricTanhKernel_cu_5bec5f126thrust24THRUST_300001_SM_1030_NS6system6detail10sequential3seqE - _ZN58_INTERNAL_c5cf20fd_27_UnaryGeometricTanhKernel_cu_5bec5f124cuda3std3__420unreachable_sentinelE)
_ZN58_INTERNAL_c5cf20fd_27_UnaryGeometricTanhKernel_cu_5bec5f124cuda3std3__420unreachable_sentinelE:
	.zero		1
	.type		_ZN58_INTERNAL_c5cf20fd_27_UnaryGeometricTanhKernel_cu_5bec5f126thrust24THRUST_300001_SM_1030_NS6system6detail10sequential3seqE,@object
	.size		_ZN58_INTERNAL_c5cf20fd_27_UnaryGeometricTanhKernel_cu_5bec5f126thrust24THRUST_300001_SM_1030_NS6system6detail10sequential3seqE,(_ZN58_INTERNAL_c5cf20fd_27_UnaryGeometricTanhKernel_cu_5bec5f124cuda3std3__45__cpo4cendE - _ZN58_INTERNAL_c5cf20fd_27_UnaryGeometricTanhKernel_cu_5bec5f126thrust24THRUST_300001_SM_1030_NS6system6detail10sequential3seqE)
_ZN58_INTERNAL_c5cf20fd_27_UnaryGeometricTanhKernel_cu_5bec5f126thrust24THRUST_300001_SM_1030_NS6system6detail10sequential3seqE:
	.zero		1
	.type		_ZN58_INTERNAL_c5cf20fd_27_UnaryGeometricTanhKernel_cu_5bec5f124cuda3std3__45__cpo4cendE,@object
	.size		_ZN58_INTERNAL_c5cf20fd_27_UnaryGeometricTanhKernel_cu_5bec5f124cuda3std3__45__cpo4cendE,(_ZN58_INTERNAL_c5cf20fd_27_UnaryGeometricTanhKernel_cu_5bec5f124cuda3std6ranges3__45__cpo9iter_swapE - _ZN58_INTERNAL_c5cf20fd_27_UnaryGeometricTanhKernel_cu_5bec5f124cuda3std3__45__cpo4cendE)
_ZN58_INTERNAL_c5cf20fd_27_UnaryGeometricTanhKernel_cu_5bec5f124cuda3std3__45__cpo4cendE:
	.zero		1
	.type		_ZN58_INTERNAL_c5cf20fd_27_UnaryGeometricTanhKernel_cu_5bec5f124cuda3std6ranges3__45__cpo9iter_swapE,@object
	.size		_ZN58_INTERNAL_c5cf20fd_27_UnaryGeometricTanhKernel_cu_5bec5f124cuda3std6ranges3__45__cpo9iter_swapE,(_ZN58_INTERNAL_c5cf20fd_27_UnaryGeometricTanhKernel_cu_5bec5f124cuda3std3__45__cpo5crendE - _ZN58_INTERNAL_c5cf20fd_27_UnaryGeometricTanhKernel_cu_5bec5f124cuda3std6ranges3__45__cpo9iter_swapE)
_ZN58_INTERNAL_c5cf20fd_27_UnaryGeometricTanhKernel_cu_5bec5f124cuda3std6ranges3__45__cpo9iter_swapE:
	.zero		1
	.type		_ZN58_INTERNAL_c5cf20fd_27_UnaryGeometricTanhKernel_cu_5bec5f124cuda3std3__45__cpo5crendE,@object
	.size		_ZN58_INTERNAL_c5cf20fd_27_UnaryGeometricTanhKernel_cu_5bec5f124cuda3std3__45__cpo5crendE,(_ZN58_INTERNAL_c5cf20fd_27_UnaryGeometricTanhKernel_cu_5bec5f124cuda3std6ranges3__45__cpo5cdataE - _ZN58_INTERNAL_c5cf20fd_27_UnaryGeometricTanhKernel_cu_5bec5f124cuda3std3__45__cpo5crendE)
_ZN58_INTERNAL_c5cf20fd_27_UnaryGeometricTanhKernel_cu_5bec5f124cuda3std3__45__cpo5crendE:
	.zero		1
	.type		_ZN58_INTERNAL_c5cf20fd_27_UnaryGeometricTanhKernel_cu_5bec5f124cuda3std6ranges3__45__cpo5cdataE,@object
	.size		_ZN58_INTERNAL_c5cf20fd_27_UnaryGeometricTanhKernel_cu_5bec5f124cuda3std6ranges3__45__cpo5cdataE,(_ZN58_INTERNAL_c5cf20fd_27_UnaryGeometricTanhKernel_cu_5bec5f124cuda3std6ranges3__45__cpo3endE - _ZN58_INTERNAL_c5cf20fd_27_UnaryGeometricTanhKernel_cu_5bec5f124cuda3std6ranges3__45__cpo5cdataE)
_ZN58_INTERNAL_c5cf20fd_27_UnaryGeometricTanhKernel_cu_5bec5f124cuda3std6ranges3__45__cpo5cdataE:
	.zero		1
	.type		_ZN58_INTERNAL_c5cf20fd_27_UnaryGeometricTanhKernel_cu_5bec5f124cuda3std6ranges3__45__cpo3endE,@object
	.size		_ZN58_INTERNAL_c5cf20fd_27_UnaryGeometricTanhKernel_cu_5bec5f124cuda3std6ranges3__45__cpo3endE,(_ZN58_INTERNAL_c5cf20fd_27_UnaryGeometricTanhKernel_cu_5bec5f124cuda3std3__419piecewise_constructE - _ZN58_INTERNAL_c5cf20fd_27_UnaryGeometricTanhKernel_cu_5bec5f124cuda3std6ranges3__45__cpo3endE)
_ZN58_INTERNAL_c5cf20fd_27_UnaryGeometricTanhKernel_cu_5bec5f124cuda3std6ranges3__45__cpo3endE:
	.zero		1
	.type		_ZN58_INTERNAL_c5cf20fd_27_UnaryGeometricTanhKernel_cu_5bec5f124cuda3std3__419piecewise_constructE,@object
	.size		_ZN58_INTERNAL_c5cf20fd_27_UnaryGeometricTanhKernel_cu_5bec5f124cuda3std3__419piecewise_constructE,(_ZN58_INTERNAL_c5cf20fd_27_UnaryGeometricTanhKernel_cu_5bec5f124cuda3std6ranges3__45__cpo5ssizeE - _ZN58_INTERNAL_c5cf20fd_27_UnaryGeometricTanhKernel_cu_5bec5f124cuda3std3__419piecewise_constructE)
_ZN58_INTERNAL_c5cf20fd_27_UnaryGeometricTanhKernel_cu_5bec5f124cuda3std3__419piecewise_constructE:
	.zero		1
	.type		_ZN58_INTERNAL_c5cf20fd_27_UnaryGeometricTanhKernel_cu_5bec5f124cuda3std6ranges3__45__cpo5ssizeE,@object
	.size		_ZN58_INTERNAL_c5cf20fd_27_UnaryGeometricTanhKernel_cu_5bec5f124cuda3std6ranges3__45__cpo5ssizeE,(_ZN58_INTERNAL_c5cf20fd_27_UnaryGeometricTanhKernel_cu_5bec5f124cuda3std3__45__cpo3endE - _ZN58_INTERNAL_c5cf20fd_27_UnaryGeometricTanhKernel_cu_5bec5f124cuda3std6ranges3__45__cpo5ssizeE)
_ZN58_INTERNAL_c5cf20fd_27_UnaryGeometricTanhKernel_cu_5bec5f124cuda3std6ranges3__45__cpo5ssizeE:
	.zero		1
	.type		_ZN58_INTERNAL_c5cf20fd_27_UnaryGeometricTanhKernel_cu_5bec5f124cuda3std3__45__cpo3endE,@object
	.size		_ZN58_INTERNAL_c5cf20fd_27_UnaryGeometricTanhKernel_cu_5bec5f124cuda3std3__45__cpo3endE,(_ZN58_INTERNAL_c5cf20fd_27_UnaryGeometricTanhKernel_cu_5bec5f124cuda3std6ranges3__45__cpo4cendE - _ZN58_INTERNAL_c5cf20fd_27_UnaryGeometricTanhKernel_cu_5bec5f124cuda3std3__45__cpo3endE)
_ZN58_INTERNAL_c5cf20fd_27_UnaryGeometricTanhKernel_cu_5bec5f124cuda3std3__45__cpo3endE:
	.zero		1
	.type		_ZN58_INTERNAL_c5cf20fd_27_UnaryGeometricTanhKernel_cu_5bec5f124cuda3std6ranges3__45__cpo4cendE,@object
	.size		_ZN58_INTERNAL_c5cf20fd_27_UnaryGeometricTanhKernel_cu_5bec5f124cuda3std6ranges3__45__cpo4cendE,(_ZN58_INTERNAL_c5cf20fd_27_UnaryGeometricTanhKernel_cu_5bec5f124cuda3std3__45__cpo4rendE - _ZN58_INTERNAL_c5cf20fd_27_UnaryGeometricTanhKernel_cu_5bec5f124cuda3std6ranges3__45__cpo4cendE)
_ZN58_INTERNAL_c5cf20fd_27_UnaryGeometricTanhKernel_cu_5bec5f124cuda3std6ranges3__45__cpo4cendE:
	.zero		1
	.type		_ZN58_INTERNAL_c5cf20fd_27_UnaryGeometricTanhKernel_cu_5bec5f124cuda3std3__45__cpo4rendE,@object
	.size		_ZN58_INTERNAL_c5cf20fd_27_UnaryGeometricTanhKernel_cu_5bec5f124cuda3std3__45__cpo4rendE,(_ZN58_INTERNAL_c5cf20fd_27_UnaryGeometricTanhKernel_cu_5bec5f124cuda3std6ranges3__45__cpo4prevE - _ZN58_INTERNAL_c5cf20fd_27_UnaryGeometricTanhKernel_cu_5bec5f124cuda3std3__45__cpo4rendE)
_ZN58_INTERNAL_c5cf20fd_27_UnaryGeometricTanhKernel_cu_5bec5f124cuda3std3__45__cpo4rendE:
	.zero		1
	.type		_ZN58_INTERNAL_c5cf20fd_27_UnaryGeometricTanhKernel_cu_5bec5f124cuda3std6ranges3__45__cpo4prevE,@object
	.size		_ZN58_INTERNAL_c5cf20fd_27_UnaryGeometricTanhKernel_cu_5bec5f124cuda3std6ranges3__45__cpo4prevE,(_ZN58_INTERNAL_c5cf20fd_27_UnaryGeometricTanhKernel_cu_5bec5f124cuda3std6ranges3__45__cpo9iter_moveE - _ZN58_INTERNAL_c5cf20fd_27_UnaryGeometricTanhKernel_cu_5bec5f124cuda3std6ranges3__45__cpo4prevE)
_ZN58_INTERNAL_c5cf20fd_27_UnaryGeometricTanhKernel_cu_5bec5f124cuda3std6ranges3__45__cpo4prevE:
	.zero		1
	.type		_ZN58_INTERNAL_c5cf20fd_27_UnaryGeometricTanhKernel_cu_5bec5f124cuda3std6ranges3__45__cpo9iter_moveE,@object
	.size		_ZN58_INTERNAL_c5cf20fd_27_UnaryGeometricTanhKernel_cu_5bec5f124cuda3std6ranges3__45__cpo9iter_moveE,(.L_27 - _ZN58_INTERNAL_c5cf20fd_27_UnaryGeometricTanhKernel_cu_5bec5f124cuda3std6ranges3__45__cpo9iter_moveE)
_ZN58_INTERNAL_c5cf20fd_27_UnaryGeometricTanhKernel_cu_5bec5f124cuda3std6ranges3__45__cpo9iter_moveE:
	.zero		1
.L_27:


//--------------------- .nv.constant0._ZN2at6native18elementwise_kernelILi128ELi4EZNS0_15gpu_kernel_implIZZZNS0_16tanh_kernel_cudaERNS_18TensorIteratorBaseEENKUlvE0_clEvENKUlvE2_clEvEUlN3c108BFloat16EE_EEvS4_RKT_EUliE_EEviT1_ --------------------------
	.section	.nv.constant0._ZN2at6native18elementwise_kernelILi128ELi4EZNS0_15gpu_kernel_implIZZZNS0_16tanh_kernel_cudaERNS_18TensorIteratorBaseEENKUlvE0_clEvENKUlvE2_clEvEUlN3c108BFloat16EE_EEvS4_RKT_EUliE_EEviT1_,"a",@progbits
	.sectionflags	@""
	.align	4
.nv.constant0._ZN2at6native18elementwise_kernelILi128ELi4EZNS0_15gpu_kernel_implIZZZNS0_16tanh_kernel_cudaERNS_18TensorIteratorBaseEENKUlvE0_clEvENKUlvE2_clEvEUlN3c108BFloat16EE_EEvS4_RKT_EUliE_EEviT1_:
	.zero		1440


//--------------------- .nv.constant0._ZN2at6native27unrolled_elementwise_kernelIZZZNS0_16tanh_kernel_cudaERNS_18TensorIteratorBaseEENKUlvE0_clEvENKUlvE2_clEvEUlN3c108BFloat16EE_St5arrayIPcLm2EELi4E23TrivialOffsetCalculatorILi1EjESD_NS0_6memory12LoadWithCastILi1EEENSE_13StoreWithCastILi1EEEEEviT_T0_T2_T3_T4_T5_ --------------------------
	.section	.nv.constant0._ZN2at6native27unrolled_elementwise_kernelIZZZNS0_16tanh_kernel_cudaERNS_18TensorIteratorBaseEENKUlvE0_clEvENKUlvE2_clEvEUlN3c108BFloat16EE_St5arrayIPcLm2EELi4E23TrivialOffsetCalculatorILi1EjESD_NS0_6memory12LoadWithCastILi1EEENSE_13StoreWithCastILi1EEEEEviT_T0_T2_T3_T4_T5_,"a",@progbits
	.sectionflags	@""
	.align	4
.nv.constant0._ZN2at6native27unrolled_elementwise_kernelIZZZNS0_16tanh_kernel_cudaERNS_18TensorIteratorBaseEENKUlvE0_clEvENKUlvE2_clEvEUlN3c108BFloat16EE_St5arrayIPcLm2EELi4E23TrivialOffsetCalculatorILi1EjESD_NS0_6memory12LoadWithCastILi1EEENSE_13StoreWithCastILi1EEEEEviT_T0_T2_T3_T4_T5_:
	.zero		940


//--------------------- .nv.constant0._ZN2at6native18elementwise_kernelILi128ELi4EZNS0_22gpu_kernel_impl_nocastIZZZNS0_16tanh_kernel_cudaERNS_18TensorIteratorBaseEENKUlvE0_clEvENKUlvE2_clEvEUlN3c108BFloat16EE_EEvS4_RKT_EUliE_EEviT1_ --------------------------
	.section	.nv.constant0._ZN2at6native18elementwise_kernelILi128ELi4EZNS0_22gpu_kernel_impl_nocastIZZZNS0_16tanh_kernel_cudaERNS_18TensorIteratorBaseEENKUlvE0_clEvENKUlvE2_clEvEUlN3c108BFloat16EE_EEvS4_RKT_EUliE_EEviT1_,"a",@progbits
	.sectionflags	@""
	.align	4
.nv.constant0._ZN2at6native18elementwise_kernelILi128ELi4EZNS0_22gpu_kernel_impl_nocastIZZZNS0_16tanh_kernel_cudaERNS_18TensorIteratorBaseEENKUlvE0_clEvENKUlvE2_clEvEUlN3c108BFloat16EE_EEvS4_RKT_EUliE_EEviT1_:
	.zero		1440


//--------------------- .nv.constant0._ZN2at6native27unrolled_elementwise_kernelIZZZNS0_16tanh_kernel_cudaERNS_18TensorIteratorBaseEENKUlvE0_clEvENKUlvE2_clEvEUlN3c108BFloat16EE_St5arrayIPcLm2EELi4E23TrivialOffsetCalculatorILi1EjESD_NS0_6memory15LoadWithoutCastENSE_16StoreWithoutCastEEEviT_T0_T2_T3_T4_T5_ --------------------------
	.section	.nv.constant0._ZN2at6native27unrolled_elementwise_kernelIZZZNS0_16tanh_kernel_cudaERNS_18TensorIteratorBaseEENKUlvE0_clEvENKUlvE2_clEvEUlN3c108BFloat16EE_St5arrayIPcLm2EELi4E23TrivialOffsetCalculatorILi1EjESD_NS0_6memory15LoadWithoutCastENSE_16StoreWithoutCastEEEviT_T0_T2_T3_T4_T5_,"a",@progbits
	.sectionflags	@""
	.align	4
.nv.constant0._ZN2at6native27unrolled_elementwise_kernelIZZZNS0_16tanh_kernel_cudaERNS_18TensorIteratorBaseEENKUlvE0_clEvENKUlvE2_clEvEUlN3c108BFloat16EE_St5arrayIPcLm2EELi4E23TrivialOffsetCalculatorILi1EjESD_NS0_6memory15LoadWithoutCastENSE_16StoreWithoutCastEEEviT_T0_T2_T3_T4_T5_:
	.zero		924


//--------------------- .nv.constant0._ZN2at6native29vectorized_elementwise_kernelILi2EZZZNS0_16tanh_kernel_cudaERNS_18TensorIteratorBaseEENKUlvE0_clEvENKUlvE2_clEvEUlN3c108BFloat16EE_St5arrayIPcLm2EEEEviT0_T1_ --------------------------
	.section	.nv.constant0._ZN2at6native29vectorized_elementwise_kernelILi2EZZZNS0_16tanh_kernel_cudaERNS_18TensorIteratorBaseEENKUlvE0_clEvENKUlvE2_clEvEUlN3c108BFloat16EE_St5arrayIPcLm2EEEEviT0_T1_,"a",@progbits
	.sectionflags	@""
	.align	4
.nv.constant0._ZN2at6native29vectorized_elementwise_kernelILi2EZZZNS0_16tanh_kernel_cudaERNS_18TensorIteratorBaseEENKUlvE0_clEvENKUlvE2_clEvEUlN3c108BFloat16EE_St5arrayIPcLm2EEEEviT0_T1_:
	.zero		920


//--------------------- .nv.constant0._ZN2at6native29vectorized_elementwise_kernelILi4EZZZNS0_16tanh_kernel_cudaERNS_18TensorIteratorBaseEENKUlvE0_clEvENKUlvE2_clEvEUlN3c108BFloat16EE_St5arrayIPcLm2EEEEviT0_T1_ --------------------------
	.section	.nv.constant0._ZN2at6native29vectorized_elementwise_kernelILi4EZZZNS0_16tanh_kernel_cudaERNS_18TensorIteratorBaseEENKUlvE0_clEvENKUlvE2_clEvEUlN3c108BFloat16EE_St5arrayIPcLm2EEEEviT0_T1_,"a",@progbits
	.sectionflags	@""
	.align	4
.nv.constant0._ZN2at6native29vectorized_elementwise_kernelILi4EZZZNS0_16tanh_kernel_cudaERNS_18TensorIteratorBaseEENKUlvE0_clEvENKUlvE2_clEvEUlN3c108BFloat16EE_St5arrayIPcLm2EEEEviT0_T1_:
	.zero		920


//--------------------- .nv.constant0._ZN2at6native29vectorized_elementwise_kernelILi8EZZZNS0_16tanh_kernel_cudaERNS_18TensorIteratorBaseEENKUlvE0_clEvENKUlvE2_clEvEUlN3c108BFloat16EE_St5arrayIPcLm2EEEEviT0_T1_ --------------------------
	.section	.nv.constant0._ZN2at6native29vectorized_elementwise_kernelILi8EZZZNS0_16tanh_kernel_cudaERNS_18TensorIteratorBaseEENKUlvE0_clEvENKUlvE2_clEvEUlN3c108BFloat16EE_St5arrayIPcLm2EEEEviT0_T1_,"a",@progbits
	.sectionflags	@""
	.align	4
.nv.constant0._ZN2at6native29vectorized_elementwise_kernelILi8EZZZNS0_16tanh_kernel_cudaERNS_18TensorIteratorBaseEENKUlvE0_clEvENKUlvE2_clEvEUlN3c108BFloat16EE_St5arrayIPcLm2EEEEviT0_T1_:
	.zero		920


//--------------------- .nv.constant0._ZN2at6native18elementwise_kernelILi128ELi4EZNS0_15gpu_kernel_implIZZZNS0_16tanh_kernel_cudaERNS_18TensorIteratorBaseEENKUlvE0_clEvENKUlvE1_clEvEUlN3c104HalfEE_EEvS4_RKT_EUliE_EEviT1_ --------------------------
	.section	.nv.constant0._ZN2at6native18elementwise_kernelILi128ELi4EZNS0_15gpu_kernel_implIZZZNS0_16tanh_kernel_cudaERNS_18TensorIteratorBaseEENKUlvE0_clEvENKUlvE1_clEvEUlN3c104HalfEE_EEvS4_RKT_EUliE_EEviT1_,"a",@progbits
	.sectionflags	@""
	.align	4
.nv.constant0._ZN2at6native18elementwise_kernelILi128ELi4EZNS0_15gpu_kernel_implIZZZNS0_16tanh_kernel_cudaERNS_18TensorIteratorBaseEENKUlvE0_clEvENKUlvE1_clEvEUlN3c104HalfEE_EEvS4_RKT_EUliE_EEviT1_:
	.zero		1440


//--------------------- .nv.constant0._ZN2at6native27unrolled_elementwise_kernelIZZZNS0_16tanh_kernel_cudaERNS_18TensorIteratorBaseEENKUlvE0_clEvENKUlvE1_clEvEUlN3c104HalfEE_St5arrayIPcLm2EELi4E23TrivialOffsetCalculatorILi1EjESD_NS0_6memory12LoadWithCastILi1EEENSE_13StoreWithCastILi1EEEEEviT_T0_T2_T3_T4_T5_ --------------------------
	.section	.nv.constant0._ZN2at6native27unrolled_elementwise_kernelIZZZNS0_16tanh_kernel_cudaERNS_18TensorIteratorBaseEENKUlvE0_clEvENKUlvE1_clEvEUlN3c104HalfEE_St5arrayIPcLm2EELi4E23TrivialOffsetCalculatorILi1EjESD_NS0_6memory12LoadWithCastILi1EEENSE_13StoreWithCastILi1EEEEEviT_T0_T2_T3_T4_T5_,"a",@progbits
	.sectionflags	@""
	.align	4
.nv.constant0._ZN2at6native27unrolled_elementwise_kernelIZZZNS0_16tanh_kernel_cudaERNS_18TensorIteratorBaseEENKUlvE0_clEvENKUlvE1_clEvEUlN3c104HalfEE_St5arrayIPcLm2EELi4E23TrivialOffsetCalculatorILi1EjESD_NS0_6memory12LoadWithCastILi1EEENSE_13StoreWithCastILi1EEEEEviT_T0_T2_T3_T4_T5_:
	.zero		940


//--------------------- .nv.constant0._ZN2at6native18elementwise_kernelILi128ELi4EZNS0_22gpu_kernel_impl_nocastIZZZNS0_16tanh_kernel_cudaERNS_18TensorIteratorBaseEENKUlvE0_clEvENKUlvE1_clEvEUlN3c104HalfEE_EEvS4_RKT_EUliE_EEviT1_ --------------------------
	.section	.nv.constant0._ZN2at6native18elementwise_kernelILi128ELi4EZNS0_22gpu_kernel_impl_nocastIZZZNS0_16tanh_kernel_cudaERNS_18TensorIteratorBaseEENKUlvE0_clEvENKUlvE1_clEvEUlN3c104HalfEE_EEvS4_RKT_EUliE_EEviT1_,"a",@progbits
	.sectionflags	@""
	.align	4
.nv.constant0._ZN2at6native18elementwise_kernelILi128ELi4EZNS0_22gpu_kernel_impl_nocastIZZZNS0_16tanh_kernel_cudaERNS_18TensorIteratorBaseEENKUlvE0_clEvENKUlvE1_clEvEUlN3c104HalfEE_EEvS4_RKT_EUliE_EEviT1_:
	.zero		1440


//--------------------- .nv.constant0._ZN2at6native27unrolled_elementwise_kernelIZZZNS0_16tanh_kernel_cudaERNS_18TensorIteratorBaseEENKUlvE0_clEvENKUlvE1_clEvEUlN3c104HalfEE_St5arrayIPcLm2EELi4E23TrivialOffsetCalculatorILi1EjESD_NS0_6memory15LoadWithoutCastENSE_16StoreWithoutCastEEEviT_T0_T2_T3_T4_T5_ --------------------------
	.section	.nv.constant0._ZN2at6native27unrolled_elementwise_kernelIZZZNS0_16tanh_kernel_cudaERNS_18TensorIteratorBaseEENKUlvE0_clEvENKUlvE1_clEvEUlN3c104HalfEE_St5arrayIPcLm2EELi4E23TrivialOffsetCalculatorILi1EjESD_NS0_6memory15LoadWithoutCastENSE_16StoreWithoutCastEEEviT_T0_T2_T3_T4_T5_,"a",@progbits
	.sectionflags	@""
	.align	4
.nv.constant0._ZN2at6native27unrolled_elementwise_kernelIZZZNS0_16tanh_kernel_cudaERNS_18TensorIteratorBaseEENKUlvE0_clEvENKUlvE1_clEvEUlN3c104HalfEE_St5arrayIPcLm2EELi4E23TrivialOffsetCalculatorILi1EjESD_NS0_6memory15LoadWithoutCastENSE_16StoreWithoutCastEEEviT_T0_T2_T3_T4_T5_:
	.zero		924


//--------------------- .nv.constant0._ZN2at6native29vectorized_elementwise_kernelILi2EZZZNS0_16tanh_kernel_cudaERNS_18TensorIteratorBaseEENKUlvE0_clEvENKUlvE1_clEvEUlN3c104HalfEE_St5arrayIPcLm2EEEEviT0_T1_ --------------------------
	.section	.nv.constant0._ZN2at6native29vectorized_elementwise_kernelILi2EZZZNS0_16tanh_kernel_cudaERNS_18TensorIteratorBaseEENKUlvE0_clEvENKUlvE1_clEvEUlN3c104HalfEE_St5arrayIPcLm2EEEEviT0_T1_,"a",@progbits
	.sectionflags	@""
	.align	4
.nv.constant0._ZN2at6native29vectorized_elementwise_kernelILi2EZZZNS0_16tanh_kernel_cudaERNS_18TensorIteratorBaseEENKUlvE0_clEvENKUlvE1_clEvEUlN3c104HalfEE_St5arrayIPcLm2EEEEviT0_T1_:
	.zero		920


//--------------------- .nv.constant0._ZN2at6native29vectorized_elementwise_kernelILi4EZZZNS0_16tanh_kernel_cudaERNS_18TensorIteratorBaseEENKUlvE0_clEvENKUlvE1_clEvEUlN3c104HalfEE_St5arrayIPcLm2EEEEviT0_T1_ --------------------------
	.section	.nv.constant0._ZN2at6native29vectorized_elementwise_kernelILi4EZZZNS0_16tanh_kernel_cudaERNS_18TensorIteratorBaseEENKUlvE0_clEvENKUlvE1_clEvEUlN3c104HalfEE_St5arrayIPcLm2EEEEviT0_T1_,"a",@progbits
	.sectionflags	@""
	.align	4
.nv.constant0._ZN2at6native29vectorized_elementwise_kernelILi4EZZZNS0_16tanh_kernel_cudaERNS_18TensorIteratorBaseEENKUlvE0_clEvENKUlvE1_clEvEUlN3c104HalfEE_St5arrayIPcLm2EEEEviT0_T1_:
	.zero		920


//--------------------- .nv.constant0._ZN2at6native29vectorized_elementwise_kernelILi8EZZZNS0_16tanh_kernel_cudaERNS_18TensorIteratorBaseEENKUlvE0_clEvENKUlvE1_clEvEUlN3c104HalfEE_St5arrayIPcLm2EEEEviT0_T1_ --------------------------
	.section	.nv.constant0._ZN2at6native29vectorized_elementwise_kernelILi8EZZZNS0_16tanh_kernel_cudaERNS_18TensorIteratorBaseEENKUlvE0_clEvENKUlvE1_clEvEUlN3c104HalfEE_St5arrayIPcLm2EEEEviT0_T1_,"a",@progbits
	.sectionflags	@""
	.align	4
.nv.constant0._ZN2at6native29vectorized_elementwise_kernelILi8EZZZNS0_16tanh_kernel_cudaERNS_18TensorIteratorBaseEENKUlvE0_clEvENKUlvE1_clEvEUlN3c104HalfEE_St5arrayIPcLm2EEEEviT0_T1_:
	.zero		920


//--------------------- .nv.constant0._ZN2at6native18elementwise_kernelILi128ELi4EZNS0_15gpu_kernel_implIZZZNS0_16tanh_kernel_cudaERNS_18TensorIteratorBaseEENKUlvE0_clEvENKUlvE0_clEvEUlfE_EEvS4_RKT_EUliE_EEviT1_ --------------------------
	.section	.nv.constant0._ZN2at6native18elementwise_kernelILi128ELi4EZNS0_15gpu_kernel_implIZZZNS0_16tanh_kernel_cudaERNS_18TensorIteratorBaseEENKUlvE0_clEvENKUlvE0_clEvEUlfE_EEvS4_RKT_EUliE_EEviT1_,"a",@progbits
	.sectionflags	@""
	.align	4
.nv.constant0._ZN2at6native18elementwise_kernelILi128ELi4EZNS0_15gpu_kernel_implIZZZNS0_16tanh_kernel_cudaERNS_18TensorIteratorBaseEENKUlvE0_clEvENKUlvE0_clEvEUlfE_EEvS4_RKT_EUliE_EEviT1_:
	.zero		1440


//--------------------- .nv.constant0._ZN2at6native27unrolled_elementwise_kernelIZZZNS0_16tanh_kernel_cudaERNS_18TensorIteratorBaseEENKUlvE0_clEvENKUlvE0_clEvEUlfE_St5arrayIPcLm2EELi4E23TrivialOffsetCalculatorILi1EjESB_NS0_6memory12LoadWithCastILi1EEENSC_13StoreWithCastILi1EEEEEviT_T0_T2_T3_T4_T5_ --------------------------
	.section	.nv.constant0._ZN2at6native27unrolled_elementwise_kernelIZZZNS0_16tanh_kernel_cudaERNS_18TensorIteratorBaseEENKUlvE0_clEvENKUlvE0_clEvEUlfE_St5arrayIPcLm2EELi4E23TrivialOffsetCalculatorILi1EjESB_NS0_6memory12LoadWithCastILi1EEENSC_13StoreWithCastILi1EEEEEviT_T0_T2_T3_T4_T5_,"a",@progbits
	.sectionflags	@""
	.align	4
.nv.constant0._ZN2at6native27unrolled_elementwise_kernelIZZZNS0_16tanh_kernel_cudaERNS_18TensorIteratorBaseEENKUlvE0_clEvENKUlvE0_clEvEUlfE_St5arrayIPcLm2EELi4E23TrivialOffsetCalculatorILi1EjESB_NS0_6memory12LoadWithCastILi1EEENSC_13StoreWithCastILi1EEEEEviT_T0_T2_T3_T4_T5_:
	.zero		940


//--------------------- .nv.constant0._ZN2at6native18elementwise_kernelILi128ELi2EZNS0_22gpu_kernel_impl_nocastIZZZNS0_16tanh_kernel_cudaERNS_18TensorIteratorBaseEENKUlvE0_clEvENKUlvE0_clEvEUlfE_EEvS4_RKT_EUliE_EEviT1_ --------------------------
	.section	.nv.constant0._ZN2at6native18elementwise_kernelILi128ELi2EZNS0_22gpu_kernel_impl_nocastIZZZNS0_16tanh_kernel_cudaERNS_18TensorIteratorBaseEENKUlvE0_clEvENKUlvE0_clEvEUlfE_EEvS4_RKT_EUliE_EEviT1_,"a",@progbits
	.sectionflags	@""
	.align	4
.nv.constant0._ZN2at6native18elementwise_kernelILi128ELi2EZNS0_22gpu_kernel_impl_nocastIZZZNS0_16tanh_kernel_cudaERNS_18TensorIteratorBaseEENKUlvE0_clEvENKUlvE0_clEvEUlfE_EEvS4_RKT_EUliE_EEviT1_:
	.zero		1440


//--------------------- .nv.constant0._ZN2at6native27unrolled_elementwise_kernelIZZZNS0_16tanh_kernel_cudaERNS_18TensorIteratorBaseEENKUlvE0_clEvENKUlvE0_clEvEUlfE_St5arrayIPcLm2EELi4E23TrivialOffsetCalculatorILi1EjESB_NS0_6memory15LoadWithoutCastENSC_16StoreWithoutCastEEEviT_T0_T2_T3_T4_T5_ --------------------------
	.section	.nv.constant0._ZN2at6native27unrolled_elementwise_kernelIZZZNS0_16tanh_kernel_cudaERNS_18TensorIteratorBaseEENKUlvE0_clEvENKUlvE0_clEvEUlfE_St5arrayIPcLm2EELi4E23TrivialOffsetCalculatorILi1EjESB_NS0_6memory15LoadWithoutCastENSC_16StoreWithoutCastEEEviT_T0_T2_T3_T4_T5_,"a",@progbits
	.sectionflags	@""
	.align	4
.nv.constant0._ZN2at6native27unrolled_elementwise_kernelIZZZNS0_16tanh_kernel_cudaERNS_18TensorIteratorBaseEENKUlvE0_clEvENKUlvE0_clEvEUlfE_St5arrayIPcLm2EELi4E23TrivialOffsetCalculatorILi1EjESB_NS0_6memory15LoadWithoutCastENSC_16StoreWithoutCastEEEviT_T0_T2_T3_T4_T5_:
	.zero		924


//--------------------- .nv.constant0._ZN2at6native29vectorized_elementwise_kernelILi2EZZZNS0_16tanh_kernel_cudaERNS_18TensorIteratorBaseEENKUlvE0_clEvENKUlvE0_clEvEUlfE_St5arrayIPcLm2EEEEviT0_T1_ --------------------------
	.section	.nv.constant0._ZN2at6native29vectorized_elementwise_kernelILi2EZZZNS0_16tanh_kernel_cudaERNS_18TensorIteratorBaseEENKUlvE0_clEvENKUlvE0_clEvEUlfE_St5arrayIPcLm2EEEEviT0_T1_,"a",@progbits
	.sectionflags	@""
	.align	4
.nv.constant0._ZN2at6native29vectorized_elementwise_kernelILi2EZZZNS0_16tanh_kernel_cudaERNS_18TensorIteratorBaseEENKUlvE0_clEvENKUlvE0_clEvEUlfE_St5arrayIPcLm2EEEEviT0_T1_:
	.zero		920


//--------------------- .nv.constant0._ZN2at6native29vectorized_elementwise_kernelILi4EZZZNS0_16tanh_kernel_cudaERNS_18TensorIteratorBaseEENKUlvE0_clEvENKUlvE0_clEvEUlfE_St5arrayIPcLm2EEEEviT0_T1_ --------------------------
	.section	.nv.constant0._ZN2at6native29vectorized_elementwise_kernelILi4EZZZNS0_16tanh_kernel_cudaERNS_18TensorIteratorBaseEENKUlvE0_clEvENKUlvE0_clEvEUlfE_St5arrayIPcLm2EEEEviT0_T1_,"a",@progbits
	.sectionflags	@""
	.align	4
.nv.constant0._ZN2at6native29vectorized_elementwise_kernelILi4EZZZNS0_16tanh_kernel_cudaERNS_18TensorIteratorBaseEENKUlvE0_clEvENKUlvE0_clEvEUlfE_St5arrayIPcLm2EEEEviT0_T1_:
	.zero		920


//--------------------- .nv.constant0._ZN2at6native29vectorized_elementwise_kernelILi8EZZZNS0_16tanh_kernel_cudaERNS_18TensorIteratorBaseEENKUlvE0_clEvENKUlvE0_clEvEUlfE_St5arrayIPcLm2EEEEviT0_T1_ --------------------------
	.section	.nv.constant0._ZN2at6native29vectorized_elementwise_kernelILi8EZZZNS0_16tanh_kernel_cudaERNS_18TensorIteratorBaseEENKUlvE0_clEvENKUlvE0_clEvEUlfE_St5arrayIPcLm2EEEEviT0_T1_,"a",@progbits
	.sectionflags	@""
	.align	4
.nv.constant0._ZN2at6native29vectorized_elementwise_kernelILi8EZZZNS0_16tanh_kernel_cudaERNS_18TensorIteratorBaseEENKUlvE0_clEvENKUlvE0_clEvEUlfE_St5arrayIPcLm2EEEEviT0_T1_:
	.zero		920


//--------------------- .nv.constant0._ZN2at6native18elementwise_kernelILi128ELi4EZNS0_15gpu_kernel_implIZZZNS0_16tanh_kernel_cudaERNS_18TensorIteratorBaseEENKUlvE0_clEvENKUlvE_clEvEUldE_EEvS4_RKT_EUliE_EEviT1_ --------------------------
	.section	.nv.constant0._ZN2at6native18elementwise_kernelILi128ELi4EZNS0_15gpu_kernel_implIZZZNS0_16tanh_kernel_cudaERNS_18TensorIteratorBaseEENKUlvE0_clEvENKUlvE_clEvEUldE_EEvS4_RKT_EUliE_EEviT1_,"a",@progbits
	.sectionflags	@""
	.align	4
.nv.constant0._ZN2at6native18elementwise_kernelILi128ELi4EZNS0_15gpu_kernel_implIZZZNS0_16tanh_kernel_cudaERNS_18TensorIteratorBaseEENKUlvE0_clEvENKUlvE_clEvEUldE_EEvS4_RKT_EUliE_EEviT1_:
	.zero		1440


//--------------------- .nv.constant0._ZN2at6native27unrolled_elementwise_kernelIZZZNS0_16tanh_kernel_cudaERNS_18TensorIteratorBaseEENKUlvE0_clEvENKUlvE_clEvEUldE_St5arrayIPcLm2EELi4E23TrivialOffsetCalculatorILi1EjESB_NS0_6memory12LoadWithCastILi1EEENSC_13StoreWithCastILi1EEEEEviT_T0_T2_T3_T4_T5_ --------------------------
	.section	.nv.constant0._ZN2at6native27unrolled_elementwise_kernelIZZZNS0_16tanh_kernel_cudaERNS_18TensorIteratorBaseEENKUlvE0_clEvENKUlvE_clEvEUldE_St5arrayIPcLm2EELi4E23TrivialOffsetCalculatorILi1EjESB_NS0_6memory12LoadWithCastILi1EEENSC_13StoreWithCastILi1EEEEEviT_T0_T2_T3_T4_T5_,"a",@progbits
	.sectionflags	@""
	.align	4
.nv.constant0._ZN2at6native27unrolled_elementwise_kernelIZZZNS0_16tanh_kernel_cudaERNS_18TensorIteratorBaseEENKUlvE0_clEvENKUlvE_clEvEUldE_St5arrayIPcLm2EELi4E23TrivialOffsetCalculatorILi1EjESB_NS0_6memory12LoadWithCastILi1EEENSC_13StoreWithCastILi1EEEEEviT_T0_T2_T3_T4_T5_:
	.zero		940


//--------------------- .nv.constant0._ZN2at6native18elementwise_kernelILi128ELi2EZNS0_22gpu_kernel_impl_nocastIZZZNS0_16tanh_kernel_cudaERNS_18TensorIteratorBaseEENKUlvE0_clEvENKUlvE_clEvEUldE_EEvS4_RKT_EUliE_EEviT1_ --------------------------
	.section	.nv.constant0._ZN2at6native18elementwise_kernelILi128ELi2EZNS0_22gpu_kernel_impl_nocastIZZZNS0_16tanh_kernel_cudaERNS_18TensorIteratorBaseEENKUlvE0_clEvENKUlvE_clEvEUldE_EEvS4_RKT_EUliE_EEviT1_,"a",@progbits
	.sectionflags	@""
	.align	4
.nv.constant0._ZN2at6native18elementwise_kernelILi128ELi2EZNS0_22gpu_kernel_impl_nocastIZZZNS0_16tanh_kernel_cudaERNS_18TensorIteratorBaseEENKUlvE0_clEvENKUlvE_clEvEUldE_EEvS4_RKT_EUliE_EEviT1_:
	.zero		1440


//--------------------- .nv.constant0._ZN2at6native27unrolled_elementwise_kernelIZZZNS0_16tanh_kernel_cudaERNS_18TensorIteratorBaseEENKUlvE0_clEvENKUlvE_clEvEUldE_St5arrayIPcLm2EELi4E23TrivialOffsetCalculatorILi1EjESB_NS0_6memory15LoadWithoutCastENSC_16StoreWithoutCastEEEviT_T0_T2_T3_T4_T5_ --------------------------
	.section	.nv.constant0._ZN2at6native27unrolled_elementwise_kernelIZZZNS0_16tanh_kernel_cudaERNS_18TensorIteratorBaseEENKUlvE0_clEvENKUlvE_clEvEUldE_St5arrayIPcLm2EELi4E23TrivialOffsetCalculatorILi1EjESB_NS0_6memory15LoadWithoutCastENSC_16StoreWithoutCastEEEviT_T0_T2_T3_T4_T5_,"a",@progbits
	.sectionflags	@""
	.align	4
.nv.constant0._ZN2at6native27unrolled_elementwise_kernelIZZZNS0_16tanh_kernel_cudaERNS_18TensorIteratorBaseEENKUlvE0_clEvENKUlvE_clEvEUldE_St5arrayIPcLm2EELi4E23TrivialOffsetCalculatorILi1EjESB_NS0_6memory15LoadWithoutCastENSC_16StoreWithoutCastEEEviT_T0_T2_T3_T4_T5_:
	.zero		924


//--------------------- .nv.constant0._ZN2at6native29vectorized_elementwise_kernelILi2EZZZNS0_16tanh_kernel_cudaERNS_18TensorIteratorBaseEENKUlvE0_clEvENKUlvE_clEvEUldE_St5arrayIPcLm2EEEEviT0_T1_ --------------------------
	.section	.nv.constant0._ZN2at6native29vectorized_elementwise_kernelILi2EZZZNS0_16tanh_kernel_cudaERNS_18TensorIteratorBaseEENKUlvE0_clEvENKUlvE_clEvEUldE_St5arrayIPcLm2EEEEviT0_T1_,"a",@progbits
	.sectionflags	@""
	.align	4
.nv.constant0._ZN2at6native29vectorized_elementwise_kernelILi2EZZZNS0_16tanh_kernel_cudaERNS_18TensorIteratorBaseEENKUlvE0_clEvENKUlvE_clEvEUldE_St5arrayIPcLm2EEEEviT0_T1_:
	.zero		920


//--------------------- .nv.constant0._ZN2at6native29vectorized_elementwise_kernelILi4EZZZNS0_16tanh_kernel_cudaERNS_18TensorIteratorBaseEENKUlvE0_clEvENKUlvE_clEvEUldE_St5arrayIPcLm2EEEEviT0_T1_ --------------------------
	.section	.nv.constant0._ZN2at6native29vectorized_elementwise_kernelILi4EZZZNS0_16tanh_kernel_cudaERNS_18TensorIteratorBaseEENKUlvE0_clEvENKUlvE_clEvEUldE_St5arrayIPcLm2EEEEviT0_T1_,"a",@progbits
	.sectionflags	@""
	.align	4
.nv.constant0._ZN2at6native29vectorized_elementwise_kernelILi4EZZZNS0_16tanh_kernel_cudaERNS_18TensorIteratorBaseEENKUlvE0_clEvENKUlvE_clEvEUldE_St5arrayIPcLm2EEEEviT0_T1_:
	.zero		920


//--------------------- .nv.constant0._ZN2at6native29vectorized_elementwise_kernelILi8EZZZNS0_16tanh_kernel_cudaERNS_18TensorIteratorBaseEENKUlvE0_clEvENKUlvE_clEvEUldE_St5arrayIPcLm2EEEEviT0_T1_ --------------------------
	.section	.nv.constant0._ZN2at6native29vectorized_elementwise_kernelILi8EZZZNS0_16tanh_kernel_cudaERNS_18TensorIteratorBaseEENKUlvE0_clEvENKUlvE_clEvEUldE_St5arrayIPcLm2EEEEviT0_T1_,"a",@progbits
	.sectionflags	@""
	.align	4
.nv.constant0._ZN2at6native29vectorized_elementwise_kernelILi8EZZZNS0_16tanh_kernel_cudaERNS_18TensorIteratorBaseEENKUlvE0_clEvENKUlvE_clEvEUldE_St5arrayIPcLm2EEEEviT0_T1_:
	.zero		920


//--------------------- .nv.constant0._ZN2at6native18elementwise_kernelILi128ELi4EZNS0_15gpu_kernel_implIZZZNS0_16tanh_kernel_cudaERNS_18TensorIteratorBaseEENKUlvE_clEvENKUlvE1_clEvEUlN3c107complexINS7_4HalfEEEE_EEvS4_RKT_EUliE_EEviT1_ --------------------------
	.section	.nv.constant0._ZN2at6native18elementwise_kernelILi128ELi4EZNS0_15gpu_kernel_implIZZZNS0_16tanh_kernel_cudaERNS_18TensorIteratorBaseEENKUlvE_clEvENKUlvE1_clEvEUlN3c107complexINS7_4HalfEEEE_EEvS4_RKT_EUliE_EEviT1_,"a",@progbits
	.sectionflags	@""
	.align	4
.nv.constant0._ZN2at6native18elementwise_kernelILi128ELi4EZNS0_15gpu_kernel_implIZZZNS0_16tanh_kernel_cudaERNS_18TensorIteratorBaseEENKUlvE_clEvENKUlvE1_clEvEUlN3c107complexINS7_4HalfEEEE_EEvS4_RKT_EUliE_EEviT1_:
	.zero		1440


//--------------------- .nv.constant0._ZN2at6native27unrolled_elementwise_kernelIZZZNS0_16tanh_kernel_cudaERNS_18TensorIteratorBaseEENKUlvE_clEvENKUlvE1_clEvEUlN3c107complexINS6_4HalfEEEE_St5arrayIPcLm2EELi4E23TrivialOffsetCalculatorILi1EjESF_NS0_6memory12LoadWithCastILi1EEENSG_13StoreWithCastILi1EEEEEviT_T0_T2_T3_T4_T5_ --------------------------
	.section	.nv.constant0._ZN2at6native27unrolled_elementwise_kernelIZZZNS0_16tanh_kernel_cudaERNS_18TensorIteratorBaseEENKUlvE_clEvENKUlvE1_clEvEUlN3c107complexINS6_4HalfEEEE_St5arrayIPcLm2EELi4E23TrivialOffsetCalculatorILi1EjESF_NS0_6memory12LoadWithCastILi1EEENSG_13StoreWithCastILi1EEEEEviT_T0_T2_T3_T4_T5_,"a",@progbits
	.sectionflags	@""
	.align	4
.nv.constant0._ZN2at6native27unrolled_elementwise_kernelIZZZNS0_16tanh_kernel_cudaERNS_18TensorIteratorBaseEENKUlvE_clEvENKUlvE1_clEvEUlN3c107complexINS6_4HalfEEEE_St5arrayIPcLm2EELi4E23TrivialOffsetCalculatorILi1EjESF_NS0_6memory12LoadWithCastILi1EEENSG_13StoreWithCastILi1EEEEEviT_T0_T2_T3_T4_T5_:
	.zero		940


//--------------------- .nv.constant0._ZN2at6native18elementwise_kernelILi128ELi2EZNS0_22gpu_kernel_impl_nocastIZZZNS0_16tanh_kernel_cudaERNS_18TensorIteratorBaseEENKUlvE_clEvENKUlvE1_clEvEUlN3c107complexINS7_4HalfEEEE_EEvS4_RKT_EUliE_EEviT1_ --------------------------
	.section	.nv.constant0._ZN2at6native18elementwise_kernelILi128ELi2EZNS0_22gpu_kernel_impl_nocastIZZZNS0_16tanh_kernel_cudaERNS_18TensorIteratorBaseEENKUlvE_clEvENKUlvE1_clEvEUlN3c107complexINS7_4HalfEEEE_EEvS4_RKT_EUliE_EEviT1_,"a",@progbits
	.sectionflags	@""
	.align	4
.nv.constant0._ZN2at6native18elementwise_kernelILi128ELi2EZNS0_22gpu_kernel_impl_nocastIZZZNS0_16tanh_kernel_cudaERNS_18TensorIteratorBaseEENKUlvE_clEvENKUlvE1_clEvEUlN3c107complexINS7_4HalfEEEE_EEvS4_RKT_EUliE_EEviT1_:
	.zero		1440


//--------------------- .nv.constant0._ZN2at6native27unrolled_elementwise_kernelIZZZNS0_16tanh_kernel_cudaERNS_18TensorIteratorBaseEENKUlvE_clEvENKUlvE1_clEvEUlN3c107complexINS6_4HalfEEEE_St5arrayIPcLm2EELi4E23TrivialOffsetCalculatorILi1EjESF_NS0_6memory15LoadWithoutCastENSG_16StoreWithoutCastEEEviT_T0_T2_T3_T4_T5_ --------------------------
	.section	.nv.constant0._ZN2at6native27unrolled_elementwise_kernelIZZZNS0_16tanh_kernel_cudaERNS_18TensorIteratorBaseEENKUlvE_clEvENKUlvE1_clEvEUlN3c107complexINS6_4HalfEEEE_St5arrayIPcLm2EELi4E23TrivialOffsetCalculatorILi1EjESF_NS0_6memory15LoadWithoutCastENSG_16StoreWithoutCastEEEviT_T0_T2_T3_T4_T5_,"a",@progbits
	.sectionflags	@""
	.align	4
.nv.constant0._ZN2at6native27unrolled_elementwise_kernelIZZZNS0_16tanh_kernel_cudaERNS_18TensorIteratorBaseEENKUlvE_clEvENKUlvE1_clEvEUlN3c107complexINS6_4HalfEEEE_St5arrayIPcLm2EELi4E23TrivialOffsetCalculatorILi1EjESF_NS0_6memory15LoadWithoutCastENSG_16StoreWithoutCastEEEviT_T0_T2_T3_T4_T5_:
	.zero		924


//--------------------- .nv.constant0._ZN2at6native29vectorized_elementwise_kernelILi2EZZZNS0_16tanh_kernel_cudaERNS_18TensorIteratorBaseEENKUlvE_clEvENKUlvE1_clEvEUlN3c107complexINS6_4HalfEEEE_St5arrayIPcLm2EEEEviT0_T1_ --------------------------
	.section	.nv.constant0._ZN2at6native29vectorized_elementwise_kernelILi2EZZZNS0_16tanh_kernel_cudaERNS_18TensorIteratorBaseEENKUlvE_clEvENKUlvE1_clEvEUlN3c107complexINS6_4HalfEEEE_St5arrayIPcLm2EEEEviT0_T1_,"a",@progbits
	.sectionflags	@""
	.align	4
.nv.constant0._ZN2at6native29vectorized_elementwise_kernelILi2EZZZNS0_16tanh_kernel_cudaERNS_18TensorIteratorBaseEENKUlvE_clEvENKUlvE1_clEvEUlN3c107complexINS6_4HalfEEEE_St5arrayIPcLm2EEEEviT0_T1_:
	.zero		920


//--------------------- .nv.constant0._ZN2at6native29vectorized_elementwise_kernelILi4EZZZNS0_16tanh_kernel_cudaERNS_18TensorIteratorBaseEENKUlvE_clEvENKUlvE1_clEvEUlN3c107complexINS6_4HalfEEEE_St5arrayIPcLm2EEEEviT0_T1_ --------------------------
	.section	.nv.constant0._ZN2at6native29vectorized_elementwise_kernelILi4EZZZNS0_16tanh_kernel_cudaERNS_18TensorIteratorBaseEENKUlvE_clEvENKUlvE1_clEvEUlN3c107complexINS6_4HalfEEEE_St5arrayIPcLm2EEEEviT0_T1_,"a",@progbits
	.sectionflags	@""
	.align	4
.nv.constant0._ZN2at6native29vectorized_elementwise_kernelILi4EZZZNS0_16tanh_kernel_cudaERNS_18TensorIteratorBaseEENKUlvE_clEvENKUlvE1_clEvEUlN3c107complexINS6_4HalfEEEE_St5arrayIPcLm2EEEEviT0_T1_:
	.zero		920


//--------------------- .nv.constant0._ZN2at6native29vectorized_elementwise_kernelILi8EZZZNS0_16tanh_kernel_cudaERNS_18TensorIteratorBaseEENKUlvE_clEvENKUlvE1_clEvEUlN3c107complexINS6_4HalfEEEE_St5arrayIPcLm2EEEEviT0_T1_ --------------------------
	.section	.nv.constant0._ZN2at6native29vectorized_elementwise_kernelILi8EZZZNS0_16tanh_kernel_cudaERNS_18TensorIteratorBaseEENKUlvE_clEvENKUlvE1_clEvEUlN3c107complexINS6_4HalfEEEE_St5arrayIPcLm2EEEEviT0_T1_,"a",@progbits
	.sectionflags	@""
	.align	4
.nv.constant0._ZN2at6native29vectorized_elementwise_kernelILi8EZZZNS0_16tanh_kernel_cudaERNS_18TensorIteratorBaseEENKUlvE_clEvENKUlvE1_clEvEUlN3c107complexINS6_4HalfEEEE_St5arrayIPcLm2EEEEviT0_T1_:
	.zero		920


//--------------------- .nv.constant0._ZN2at6native18elementwise_kernelILi128ELi4EZNS0_15gpu_kernel_implIZZZNS0_16tanh_kernel_cudaERNS_18TensorIteratorBaseEENKUlvE_clEvENKUlvE0_clEvEUlN3c107complexIfEEE_EEvS4_RKT_EUliE_EEviT1_ --------------------------
	.section	.nv.constant0._ZN2at6native18elementwise_kernelILi128ELi4EZNS0_15gpu_kernel_implIZZZNS0_16tanh_kernel_cudaERNS_18TensorIteratorBaseEENKUlvE_clEvENKUlvE0_clEvEUlN3c107complexIfEEE_EEvS4_RKT_EUliE_EEviT1_,"a",@progbits
	.sectionflags	@""
	.align	4
.nv.constant0._ZN2at6native18elementwise_kernelILi128ELi4EZNS0_15gpu_kernel_implIZZZNS0_16tanh_kernel_cudaERNS_18TensorIteratorBaseEENKUlvE_clEvENKUlvE0_clEvEUlN3c107complexIfEEE_EEvS4_RKT_EUliE_EEviT1_:
	.zero		1440


//--------------------- .nv.constant0._ZN2at6native27unrolled_elementwise_kernelIZZZNS0_16tanh_kernel_cudaERNS_18TensorIteratorBaseEENKUlvE_clEvENKUlvE0_clEvEUlN3c107complexIfEEE_St5arrayIPcLm2EELi4E23TrivialOffsetCalculatorILi1EjESE_NS0_6memory12LoadWithCastILi1EEENSF_13StoreWithCastILi1EEEEEviT_T0_T2_T3_T4_T5_ --------------------------
	.section	.nv.constant0._ZN2at6native27unrolled_elementwise_kernelIZZZNS0_16tanh_kernel_cudaERNS_18TensorIteratorBaseEENKUlvE_clEvENKUlvE0_clEvEUlN3c107complexIfEEE_St5arrayIPcLm2EELi4E23TrivialOffsetCalculatorILi1EjESE_NS0_6memory12LoadWithCastILi1EEENSF_13StoreWithCastILi1EEEEEviT_T0_T2_T3_T4_T5_,"a",@progbits
	.sectionflags	@""
	.align	4
.nv.constant0._ZN2at6native27unrolled_elementwise_kernelIZZZNS0_16tanh_kernel_cudaERNS_18TensorIteratorBaseEENKUlvE_clEvENKUlvE0_clEvEUlN3c107complexIfEEE_St5arrayIPcLm2EELi4E23TrivialOffsetCalculatorILi1EjESE_NS0_6memory12LoadWithCastILi1EEENSF_13StoreWithCastILi1EEEEEviT_T0_T2_T3_T4_T5_:
	.zero		940


//--------------------- .nv.constant0._ZN2at6native18elementwise_kernelILi128ELi2EZNS0_22gpu_kernel_impl_nocastIZZZNS0_16tanh_kernel_cudaERNS_18TensorIteratorBaseEENKUlvE_clEvENKUlvE0_clEvEUlN3c107complexIfEEE_EEvS4_RKT_EUliE_EEviT1_ --------------------------
	.section	.nv.constant0._ZN2at6native18elementwise_kernelILi128ELi2EZNS0_22gpu_kernel_impl_nocastIZZZNS0_16tanh_kernel_cudaERNS_18TensorIteratorBaseEENKUlvE_clEvENKUlvE0_clEvEUlN3c107complexIfEEE_EEvS4_RKT_EUliE_EEviT1_,"a",@progbits
	.sectionflags	@""
	.align	4
.nv.constant0._ZN2at6native18elementwise_kernelILi128ELi2EZNS0_22gpu_kernel_impl_nocastIZZZNS0_16tanh_kernel_cudaERNS_18TensorIteratorBaseEENKUlvE_clEvENKUlvE0_clEvEUlN3c107complexIfEEE_EEvS4_RKT_EUliE_EEviT1_:
	.zero		1440


//--------------------- .nv.constant0._ZN2at6native27unrolled_elementwise_kernelIZZZNS0_16tanh_kernel_cudaERNS_18TensorIteratorBaseEENKUlvE_clEvENKUlvE0_clEvEUlN3c107complexIfEEE_St5arrayIPcLm2EELi4E23TrivialOffsetCalculatorILi1EjESE_NS0_6memory15LoadWithoutCastENSF_16StoreWithoutCastEEEviT_T0_T2_T3_T4_T5_ --------------------------
	.section	.nv.constant0._ZN2at6native27unrolled_elementwise_kernelIZZZNS0_16tanh_kernel_cudaERNS_18TensorIteratorBaseEENKUlvE_clEvENKUlvE0_clEvEUlN3c107complexIfEEE_St5arrayIPcLm2EELi4E23TrivialOffsetCalculatorILi1EjESE_NS0_6memory15LoadWithoutCastENSF_16StoreWithoutCastEEEviT_T0_T2_T3_T4_T5_,"a",@progbits
	.sectionflags	@""
	.align	4
.nv.constant0._ZN2at6native27unrolled_elementwise_kernelIZZZNS0_16tanh_kernel_cudaERNS_18TensorIteratorBaseEENKUlvE_clEvENKUlvE0_clEvEUlN3c107complexIfEEE_St5arrayIPcLm2EELi4E23TrivialOffsetCalculatorILi1EjESE_NS0_6memory15LoadWithoutCastENSF_16StoreWithoutCastEEEviT_T0_T2_T3_T4_T5_:
	.zero		924


//--------------------- .nv.constant0._ZN2at6native29vectorized_elementwise_kernelILi2EZZZNS0_16tanh_kernel_cudaERNS_18TensorIteratorBaseEENKUlvE_clEvENKUlvE0_clEvEUlN3c107complexIfEEE_St5arrayIPcLm2EEEEviT0_T1_ --------------------------
	.section	.nv.constant0._ZN2at6native29vectorized_elementwise_kernelILi2EZZZNS0_16tanh_kernel_cudaERNS_18TensorIteratorBaseEENKUlvE_clEvENKUlvE0_clEvEUlN3c107complexIfEEE_St5arrayIPcLm2EEEEviT0_T1_,"a",@progbits
	.sectionflags	@""
	.align	4
.nv.constant0._ZN2at6native29vectorized_elementwise_kernelILi2EZZZNS0_16tanh_kernel_cudaERNS_18TensorIteratorBaseEENKUlvE_clEvENKUlvE0_clEvEUlN3c107complexIfEEE_St5arrayIPcLm2EEEEviT0_T1_:
	.zero		920


//--------------------- .nv.constant0._ZN2at6native29vectorized_elementwise_kernelILi4EZZZNS0_16tanh_kernel_cudaERNS_18TensorIteratorBaseEENKUlvE_clEvENKUlvE0_clEvEUlN3c107complexIfEEE_St5arrayIPcLm2EEEEviT0_T1_ --------------------------
	.section	.nv.constant0._ZN2at6native29vectorized_elementwise_kernelILi4EZZZNS0_16tanh_kernel_cudaERNS_18TensorIteratorBaseEENKUlvE_clEvENKUlvE0_clEvEUlN3c107complexIfEEE_St5arrayIPcLm2EEEEviT0_T1_,"a",@progbits
	.sectionflags	@""
	.align	4
.nv.constant0._ZN2at6native29vectorized_elementwise_kernelILi4EZZZNS0_16tanh_kernel_cudaERNS_18TensorIteratorBaseEENKUlvE_clEvENKUlvE0_clEvEUlN3c107complexIfEEE_St5arrayIPcLm2EEEEviT0_T1_:
	.zero		920


//--------------------- .nv.constant0._ZN2at6native29vectorized_elementwise_kernelILi8EZZZNS0_16tanh_kernel_cudaERNS_18TensorIteratorBaseEENKUlvE_clEvENKUlvE0_clEvEUlN3c107complexIfEEE_St5arrayIPcLm2EEEEviT0_T1_ --------------------------
	.section	.nv.constant0._ZN2at6native29vectorized_elementwise_kernelILi8EZZZNS0_16tanh_kernel_cudaERNS_18TensorIteratorBaseEENKUlvE_clEvENKUlvE0_clEvEUlN3c107complexIfEEE_St5arrayIPcLm2EEEEviT0_T1_,"a",@progbits
	.sectionflags	@""
	.align	4
.nv.constant0._ZN2at6native29vectorized_elementwise_kernelILi8EZZZNS0_16tanh_kernel_cudaERNS_18TensorIteratorBaseEENKUlvE_clEvENKUlvE0_clEvEUlN3c107complexIfEEE_St5arrayIPcLm2EEEEviT0_T1_:
	.zero		920


//--------------------- .nv.constant0._ZN2at6native18elementwise_kernelILi128ELi4EZNS0_15gpu_kernel_implIZZZNS0_16tanh_kernel_cudaERNS_18TensorIteratorBaseEENKUlvE_clEvENKUlvE_clEvEUlN3c107complexIdEEE_EEvS4_RKT_EUliE_EEviT1_ --------------------------
	.section	.nv.constant0._ZN2at6native18elementwise_kernelILi128ELi4EZNS0_15gpu_kernel_implIZZZNS0_16tanh_kernel_cudaERNS_18TensorIteratorBaseEENKUlvE_clEvENKUlvE_clEvEUlN3c107complexIdEEE_EEvS4_RKT_EUliE_EEviT1_,"a",@progbits
	.sectionflags	@""
	.align	4
.nv.constant0._ZN2at6native18elementwise_kernelILi128ELi4EZNS0_15gpu_kernel_implIZZZNS0_16tanh_kernel_cudaERNS_18TensorIteratorBaseEENKUlvE_clEvENKUlvE_clEvEUlN3c107complexIdEEE_EEvS4_RKT_EUliE_EEviT1_:
	.zero		1440


//--------------------- .nv.constant0._ZN2at6native27unrolled_elementwise_kernelIZZZNS0_16tanh_kernel_cudaERNS_18TensorIteratorBaseEENKUlvE_clEvENKUlvE_clEvEUlN3c107complexIdEEE_St5arrayIPcLm2EELi4E23TrivialOffsetCalculatorILi1EjESE_NS0_6memory12LoadWithCastILi1EEENSF_13StoreWithCastILi1EEEEEviT_T0_T2_T3_T4_T5_ --------------------------
	.section	.nv.constant0._ZN2at6native27unrolled_elementwise_kernelIZZZNS0_16tanh_kernel_cudaERNS_18TensorIteratorBaseEENKUlvE_clEvENKUlvE_clEvEUlN3c107complexIdEEE_St5arrayIPcLm2EELi4E23TrivialOffsetCalculatorILi1EjESE_NS0_6memory12LoadWithCastILi1EEENSF_13StoreWithCastILi1EEEEEviT_T0_T2_T3_T4_T5_,"a",@progbits
	.sectionflags	@""
	.align	4
.nv.constant0._ZN2at6native27unrolled_elementwise_kernelIZZZNS0_16tanh_kernel_cudaERNS_18TensorIteratorBaseEENKUlvE_clEvENKUlvE_clEvEUlN3c107complexIdEEE_St5arrayIPcLm2EELi4E23TrivialOffsetCalculatorILi1EjESE_NS0_6memory12LoadWithCastILi1EEENSF_13StoreWithCastILi1EEEEEviT_T0_T2_T3_T4_T5_:
	.zero		940


//--------------------- .nv.constant0._ZN2at6native18elementwise_kernelILi128ELi2EZNS0_22gpu_kernel_impl_nocastIZZZNS0_16tanh_kernel_cudaERNS_18TensorIteratorBaseEENKUlvE_clEvENKUlvE_clEvEUlN3c107complexIdEEE_EEvS4_RKT_EUliE_EEviT1_ --------------------------
	.section	.nv.constant0._ZN2at6native18elementwise_kernelILi128ELi2EZNS0_22gpu_kernel_impl_nocastIZZZNS0_16tanh_kernel_cudaERNS_18TensorIteratorBaseEENKUlvE_clEvENKUlvE_clEvEUlN3c107complexIdEEE_EEvS4_RKT_EUliE_EEviT1_,"a",@progbits
	.sectionflags	@""
	.align	4
.nv.constant0._ZN2at6native18elementwise_kernelILi128ELi2EZNS0_22gpu_kernel_impl_nocastIZZZNS0_16tanh_kernel_cudaERNS_18TensorIteratorBaseEENKUlvE_clEvENKUlvE_clEvEUlN3c107complexIdEEE_EEvS4_RKT_EUliE_EEviT1_:
	.zero		1440


//--------------------- .nv.constant0._ZN2at6native27unrolled_elementwise_kernelIZZZNS0_16tanh_kernel_cudaERNS_18TensorIteratorBaseEENKUlvE_clEvENKUlvE_clEvEUlN3c107complexIdEEE_St5arrayIPcLm2EELi4E23TrivialOffsetCalculatorILi1EjESE_NS0_6memory15LoadWithoutCastENSF_16StoreWithoutCastEEEviT_T0_T2_T3_T4_T5_ --------------------------
	.section	.nv.constant0._ZN2at6native27unrolled_elementwise_kernelIZZZNS0_16tanh_kernel_cudaERNS_18TensorIteratorBaseEENKUlvE_clEvENKUlvE_clEvEUlN3c107complexIdEEE_St5arrayIPcLm2EELi4E23TrivialOffsetCalculatorILi1EjESE_NS0_6memory15LoadWithoutCastENSF_16StoreWithoutCastEEEviT_T0_T2_T3_T4_T5_,"a",@progbits
	.sectionflags	@""
	.align	4
.nv.constant0._ZN2at6native27unrolled_elementwise_kernelIZZZNS0_16tanh_kernel_cudaERNS_18TensorIteratorBaseEENKUlvE_clEvENKUlvE_clEvEUlN3c107complexIdEEE_St5arrayIPcLm2EELi4E23TrivialOffsetCalculatorILi1EjESE_NS0_6memory15LoadWithoutCastENSF_16StoreWithoutCastEEEviT_T0_T2_T3_T4_T5_:
	.zero		924


//--------------------- .nv.constant0._ZN2at6native29vectorized_elementwise_kernelILi2EZZZNS0_16tanh_kernel_cudaERNS_18TensorIteratorBaseEENKUlvE_clEvENKUlvE_clEvEUlN3c107complexIdEEE_St5arrayIPcLm2EEEEviT0_T1_ --------------------------
	.section	.nv.constant0._ZN2at6native29vectorized_elementwise_kernelILi2EZZZNS0_16tanh_kernel_cudaERNS_18TensorIteratorBaseEENKUlvE_clEvENKUlvE_clEvEUlN3c107complexIdEEE_St5arrayIPcLm2EEEEviT0_T1_,"a",@progbits
	.sectionflags	@""
	.align	4
.nv.constant0._ZN2at6native29vectorized_elementwise_kernelILi2EZZZNS0_16tanh_kernel_cudaERNS_18TensorIteratorBaseEENKUlvE_clEvENKUlvE_clEvEUlN3c107complexIdEEE_St5arrayIPcLm2EEEEviT0_T1_:
	.zero		920


//--------------------- .nv.constant0._ZN2at6native29vectorized_elementwise_kernelILi4EZZZNS0_16tanh_kernel_cudaERNS_18TensorIteratorBaseEENKUlvE_clEvENKUlvE_clEvEUlN3c107complexIdEEE_St5arrayIPcLm2EEEEviT0_T1_ --------------------------
	.section	.nv.constant0._ZN2at6native29vectorized_elementwise_kernelILi4EZZZNS0_16tanh_kernel_cudaERNS_18TensorIteratorBaseEENKUlvE_clEvENKUlvE_clEvEUlN3c107complexIdEEE_St5arrayIPcLm2EEEEviT0_T1_,"a",@progbits
	.sectionflags	@""
	.align	4
.nv.constant0._ZN2at6native29vectorized_elementwise_kernelILi4EZZZNS0_16tanh_kernel_cudaERNS_18TensorIteratorBaseEENKUlvE_clEvENKUlvE_clEvEUlN3c107complexIdEEE_St5arrayIPcLm2EEEEviT0_T1_:
	.zero		920


//--------------------- .nv.constant0._ZN2at6native29vectorized_elementwise_kernelILi8EZZZNS0_16tanh_kernel_cudaERNS_18TensorIteratorBaseEENKUlvE_clEvENKUlvE_clEvEUlN3c107complexIdEEE_St5arrayIPcLm2EEEEviT0_T1_ --------------------------
	.section	.nv.constant0._ZN2at6native29vectorized_elementwise_kernelILi8EZZZNS0_16tanh_kernel_cudaERNS_18TensorIteratorBaseEENKUlvE_clEvENKUlvE_clEvEUlN3c107complexIdEEE_St5arrayIPcLm2EEEEviT0_T1_,"a",@progbits
	.sectionflags	@""
	.align	4
.nv.constant0._ZN2at6native29vectorized_elementwise_kernelILi8EZZZNS0_16tanh_kernel_cudaERNS_18TensorIteratorBaseEENKUlvE_clEvENKUlvE_clEvEUlN3c107complexIdEEE_St5arrayIPcLm2EEEEviT0_T1_:
	.zero		920


//--------------------- SYMBOLS --------------------------

	.type		.nv.reservedSmem.offset0,@object
	.size		.nv.reservedSmem.offset0,0x4
	.type		__assertfail,@function
